	.target	sm_100a

	.elftype	@"ET_EXEC"


//--------------------- .note.nv.tkinfo           --------------------------
	.section	.note.nv.tkinfo,"",@"SHT_NOTE"
	.sectionflags	@"SHF_NOTE_NV_TKINFO"
	.tkinfo
        /*0018*/ 	.word	0x00000002
        /*0030*/ 	.string	""
        /*0030*/ 	.string	"ptxas"
        /*0030*/ 	.string	"Cuda compilation tools, release 13.0, V13.0.88"
        /*0030*/ 	.string	"Build cuda_13.0.r13.0/compiler.36424714_0"
        /*0030*/ 	.string	"-arch sm_100a -m 64 "



//--------------------- .note.nv.cuinfo           --------------------------
	.section	.note.nv.cuinfo,"",@"SHT_NOTE"
	.sectionflags	@"SHF_NOTE_NV_CUINFO"
        /*0018*/ 	.short	0x0002
        /*001a*/ 	.short	0x0064
        /*001c*/ 	.short	0x0082
	.zero		2


//--------------------- .nv.info                  --------------------------
	.section	.nv.info,"",@"SHT_CUDA_INFO"
	.align	4


	//----- nvinfo : EIATTR_REGCOUNT
	.align		4
        /*0000*/ 	.byte	0x04, 0x2f
        /*0002*/ 	.short	(.L_19 - .L_18)
	.align		4
.L_18:
        /*0004*/ 	.word	index@(_ZN7cutlass13device_kernelINS_4gemm6kernel13GemmUniversalIN4cute5tupleIJiiiiEEENS1_10collective13CollectiveMmaINS1_46MainloopSm100TmaUmmaWarpSpecializedBlockScaledILi6ELi2ELi1ENS5_IJNS4_1CILi1EEENSA_ILi8EEESB_EEEEENS5_IJNSA_ILi128EEENSA_ILi256EEESF_EEENS5_IJNS_12float_e2m1_tENS_13float_ue8m0_tEEEENS5_IJNS5_IJlSB_lEEENS4_6LayoutINS5_IJNS5_IJNS5_IJNSA_ILi32EEENSA_ILi4EEEEEEiEEESQ_NS5_IJSB_iEEEEEENS5_IJNS5_IJNS5_IJNSA_ILi16EEESO_EEEiEEENS5_IJNS5_IJNSA_ILi0EEESB_EEENSA_ILi512EEEEEENS5_IJSW_iEEEEEEEEEEESK_S13_NS4_8TiledMMAINS4_8MMA_AtomIJNS4_17SM100_MMA_MXF4_SSISI_SI_fSJ_Li128ELi256ELi32ELNS4_4UMMA5MajorE0ELS18_0ELNS17_7ScaleInE0ELS19_0EEEEEENSM_INS5_IJSB_SB_SB_EEENS5_IJSW_SW_SW_EEEEENS5_IJNS4_10UnderscoreES1F_S1F_EEEEENS5_IJNS4_23SM90_TMA_LOAD_MULTICASTES1I_EEENS5_IJNS4_14ComposedLayoutINS4_7SwizzleILi2ELi4ELi3EEENS4_18smem_ptr_flag_bitsILi4EEENSM_INS5_IJSC_SF_EEENS5_IJSF_SB_EEEEEEENSM_INS5_IJNS5_IJNS5_IJSP_SB_EEENS5_IJSN_NSA_ILi2EEEEEEEEESB_NS5_IJS1U_SB_EEEEEENS5_IJNS5_IJNS5_IJSU_SY_EEESX_EEESW_NS5_IJS1U_SY_EEEEEEEEEEEvNS4_8identityENS5_IJNS4_13SM90_TMA_LOADES26_EEENS5_IJS1S_NSM_INS5_IJNS5_IJNS5_IJSP_S1U_EEES1V_EEESB_S1X_EEENS5_IJS20_SW_NS5_IJS1U_NSA_ILi1024EEEEEEEEEEEEEEvS25_EENS_8epilogue10collective18CollectiveEpilogueINS2H_23Sm100TmaWarpSpecializedILi4ELi2ELi64ELb1ELb0EEEJSH_NS5_IJNSM_ISF_SB_EENSM_INSA_ILi64EEESB_EEEEENS_10bfloat16_tESL_S2Q_SL_NS2H_6fusion15FusionCallbacksIS2L_NS2R_17LinearCombinationIS2Q_fS2Q_fLNS_15FloatRoundStyleE2EEESH_S2P_JEEENS4_5SM1004TMEM4LOAD26SM100_TMEM_LOAD_32dp32b64xES26_NS1K_INS1L_ILi3ELi4ELi3EEENS1N_ILi16EEENSM_INS5_IJSC_S2N_EEENS5_IJS2N_SB_EEEEEEENS4_39AutoVectorizingCopyWithAssumedAlignmentILi128EEENS4_14SM90_TMA_STOREES36_S38_S38_EEEvvEEEEvNT_6ParamsE)
        /*0008*/ 	.word	0x000000ba


	//----- nvinfo : EIATTR_FRAME_SIZE
	.align		4
.L_19:
        /*000c*/ 	.byte	0x04, 0x11
        /*000e*/ 	.short	(.L_21 - .L_20)
	.align		4
.L_20:
        /*0010*/ 	.word	index@($__internal_2_$__cuda_sm10x_tcgen05_guardrail_trap_unallocated_columns_being_dealloced)
        /*0014*/ 	.word	0x00000000


	//----- nvinfo : EIATTR_FRAME_SIZE
	.align		4
.L_21:
        /*0018*/ 	.byte	0x04, 0x11
        /*001a*/ 	.short	(.L_23 - .L_22)
	.align		4
.L_22:
        /*001c*/ 	.word	index@($__internal_1_$__cuda_sm10x_tcgen05_guardrail_trap_phase_invalid_during_alloc)
        /*0020*/ 	.word	0x00000000


	//----- nvinfo : EIATTR_FRAME_SIZE
	.align		4
.L_23:
        /*0024*/ 	.byte	0x04, 0x11
        /*0026*/ 	.short	(.L_25 - .L_24)
	.align		4
.L_24:
        /*0028*/ 	.word	index@($__internal_0_$__cuda_sm10x_tcgen05_guardrail_trap_col_being_dealloced_not_returned_by_alloc)
        /*002c*/ 	.word	0x00000000


	//----- nvinfo : EIATTR_FRAME_SIZE
	.align		4
.L_25:
        /*0030*/ 	.byte	0x04, 0x11
        /*0032*/ 	.short	(.L_27 - .L_26)
	.align		4
.L_26:
        /*0034*/ 	.word	index@(_ZN7cutlass13device_kernelINS_4gemm6kernel13GemmUniversalIN4cute5tupleIJiiiiEEENS1_10collective13CollectiveMmaINS1_46MainloopSm100TmaUmmaWarpSpecializedBlockScaledILi6ELi2ELi1ENS5_IJNS4_1CILi1EEENSA_ILi8EEESB_EEEEENS5_IJNSA_ILi128EEENSA_ILi256EEESF_EEENS5_IJNS_12float_e2m1_tENS_13float_ue8m0_tEEEENS5_IJNS5_IJlSB_lEEENS4_6LayoutINS5_IJNS5_IJNS5_IJNSA_ILi32EEENSA_ILi4EEEEEEiEEESQ_NS5_IJSB_iEEEEEENS5_IJNS5_IJNS5_IJNSA_ILi16EEESO_EEEiEEENS5_IJNS5_IJNSA_ILi0EEESB_EEENSA_ILi512EEEEEENS5_IJSW_iEEEEEEEEEEESK_S13_NS4_8TiledMMAINS4_8MMA_AtomIJNS4_17SM100_MMA_MXF4_SSISI_SI_fSJ_Li128ELi256ELi32ELNS4_4UMMA5MajorE0ELS18_0ELNS17_7ScaleInE0ELS19_0EEEEEENSM_INS5_IJSB_SB_SB_EEENS5_IJSW_SW_SW_EEEEENS5_IJNS4_10UnderscoreES1F_S1F_EEEEENS5_IJNS4_23SM90_TMA_LOAD_MULTICASTES1I_EEENS5_IJNS4_14ComposedLayoutINS4_7SwizzleILi2ELi4ELi3EEENS4_18smem_ptr_flag_bitsILi4EEENSM_INS5_IJSC_SF_EEENS5_IJSF_SB_EEEEEEENSM_INS5_IJNS5_IJNS5_IJSP_SB_EEENS5_IJSN_NSA_ILi2EEEEEEEEESB_NS5_IJS1U_SB_EEEEEENS5_IJNS5_IJNS5_IJSU_SY_EEESX_EEESW_NS5_IJS1U_SY_EEEEEEEEEEEvNS4_8identityENS5_IJNS4_13SM90_TMA_LOADES26_EEENS5_IJS1S_NSM_INS5_IJNS5_IJNS5_IJSP_S1U_EEES1V_EEESB_S1X_EEENS5_IJS20_SW_NS5_IJS1U_NSA_ILi1024EEEEEEEEEEEEEEvS25_EENS_8epilogue10collective18CollectiveEpilogueINS2H_23Sm100TmaWarpSpecializedILi4ELi2ELi64ELb1ELb0EEEJSH_NS5_IJNSM_ISF_SB_EENSM_INSA_ILi64EEESB_EEEEENS_10bfloat16_tESL_S2Q_SL_NS2H_6fusion15FusionCallbacksIS2L_NS2R_17LinearCombinationIS2Q_fS2Q_fLNS_15FloatRoundStyleE2EEESH_S2P_JEEENS4_5SM1004TMEM4LOAD26SM100_TMEM_LOAD_32dp32b64xES26_NS1K_INS1L_ILi3ELi4ELi3EEENS1N_ILi16EEENSM_INS5_IJSC_S2N_EEENS5_IJS2N_SB_EEEEEEENS4_39AutoVectorizingCopyWithAssumedAlignmentILi128EEENS4_14SM90_TMA_STOREES36_S38_S38_EEEvvEEEEvNT_6ParamsE)
        /*0038*/ 	.word	0x00000000


	//----- nvinfo : EIATTR_MIN_STACK_SIZE
	.align		4
.L_27:
        /*003c*/ 	.byte	0x04, 0x12
        /*003e*/ 	.short	(.L_29 - .L_28)
	.align		4
.L_28:
        /*0040*/ 	.word	index@(_ZN7cutlass13device_kernelINS_4gemm6kernel13GemmUniversalIN4cute5tupleIJiiiiEEENS1_10collective13CollectiveMmaINS1_46MainloopSm100TmaUmmaWarpSpecializedBlockScaledILi6ELi2ELi1ENS5_IJNS4_1CILi1EEENSA_ILi8EEESB_EEEEENS5_IJNSA_ILi128EEENSA_ILi256EEESF_EEENS5_IJNS_12float_e2m1_tENS_13float_ue8m0_tEEEENS5_IJNS5_IJlSB_lEEENS4_6LayoutINS5_IJNS5_IJNS5_IJNSA_ILi32EEENSA_ILi4EEEEEEiEEESQ_NS5_IJSB_iEEEEEENS5_IJNS5_IJNS5_IJNSA_ILi16EEESO_EEEiEEENS5_IJNS5_IJNSA_ILi0EEESB_EEENSA_ILi512EEEEEENS5_IJSW_iEEEEEEEEEEESK_S13_NS4_8TiledMMAINS4_8MMA_AtomIJNS4_17SM100_MMA_MXF4_SSISI_SI_fSJ_Li128ELi256ELi32ELNS4_4UMMA5MajorE0ELS18_0ELNS17_7ScaleInE0ELS19_0EEEEEENSM_INS5_IJSB_SB_SB_EEENS5_IJSW_SW_SW_EEEEENS5_IJNS4_10UnderscoreES1F_S1F_EEEEENS5_IJNS4_23SM90_TMA_LOAD_MULTICASTES1I_EEENS5_IJNS4_14ComposedLayoutINS4_7SwizzleILi2ELi4ELi3EEENS4_18smem_ptr_flag_bitsILi4EEENSM_INS5_IJSC_SF_EEENS5_IJSF_SB_EEEEEEENSM_INS5_IJNS5_IJNS5_IJSP_SB_EEENS5_IJSN_NSA_ILi2EEEEEEEEESB_NS5_IJS1U_SB_EEEEEENS5_IJNS5_IJNS5_IJSU_SY_EEESX_EEESW_NS5_IJS1U_SY_EEEEEEEEEEEvNS4_8identityENS5_IJNS4_13SM90_TMA_LOADES26_EEENS5_IJS1S_NSM_INS5_IJNS5_IJNS5_IJSP_S1U_EEES1V_EEESB_S1X_EEENS5_IJS20_SW_NS5_IJS1U_NSA_ILi1024EEEEEEEEEEEEEEvS25_EENS_8epilogue10collective18CollectiveEpilogueINS2H_23Sm100TmaWarpSpecializedILi4ELi2ELi64ELb1ELb0EEEJSH_NS5_IJNSM_ISF_SB_EENSM_INSA_ILi64EEESB_EEEEENS_10bfloat16_tESL_S2Q_SL_NS2H_6fusion15FusionCallbacksIS2L_NS2R_17LinearCombinationIS2Q_fS2Q_fLNS_15FloatRoundStyleE2EEESH_S2P_JEEENS4_5SM1004TMEM4LOAD26SM100_TMEM_LOAD_32dp32b64xES26_NS1K_INS1L_ILi3ELi4ELi3EEENS1N_ILi16EEENSM_INS5_IJSC_S2N_EEENS5_IJS2N_SB_EEEEEEENS4_39AutoVectorizingCopyWithAssumedAlignmentILi128EEENS4_14SM90_TMA_STOREES36_S38_S38_EEEvvEEEEvNT_6ParamsE)
        /*0044*/ 	.word	0x00000000
.L_29:


//--------------------- .nv.compat                --------------------------
	.section	.nv.compat,"",@"SHT_CUDA_COMPAT_INFO"
	.align	4
        /*0000*/ 	.byte	0x02, 0x09, 0x01, 0x00, 0x02, 0x02, 0x02, 0x00, 0x02, 0x05, 0x05, 0x00, 0x03, 0x07, 0x01, 0x01
        /*0010*/ 	.byte	0x02, 0x03, 0x01, 0x00, 0x02, 0x06, 0x01, 0x00, 0x04, 0x0b, 0x08, 0x00, 0x09, 0x00, 0x00, 0x00
        /*0020*/ 	.byte	0x00, 0x00, 0x00, 0x00


//--------------------- .nv.info._ZN7cutlass13device_kernelINS_4gemm6kernel13GemmUniversalIN4cute5tupleIJiiiiEEENS1_10collective13CollectiveMmaINS1_46MainloopSm100TmaUmmaWarpSpecializedBlockScaledILi6ELi2ELi1ENS5_IJNS4_1CILi1EEENSA_ILi8EEESB_EEEEENS5_IJNSA_ILi128EEENSA_ILi256EEESF_EEENS5_IJNS_12float_e2m1_tENS_13float_ue8m0_tEEEENS5_IJNS5_IJlSB_lEEENS4_6LayoutINS5_IJNS5_IJNS5_IJNSA_ILi32EEENSA_ILi4EEEEEEiEEESQ_NS5_IJSB_iEEEEEENS5_IJNS5_IJNS5_IJNSA_ILi16EEESO_EEEiEEENS5_IJNS5_IJNSA_ILi0EEESB_EEENSA_ILi512EEEEEENS5_IJSW_iEEEEEEEEEEESK_S13_NS4_8TiledMMAINS4_8MMA_AtomIJNS4_17SM100_MMA_MXF4_SSISI_SI_fSJ_Li128ELi256ELi32ELNS4_4UMMA5MajorE0ELS18_0ELNS17_7ScaleInE0ELS19_0EEEEEENSM_INS5_IJSB_SB_SB_EEENS5_IJSW_SW_SW_EEEEENS5_IJNS4_10UnderscoreES1F_S1F_EEEEENS5_IJNS4_23SM90_TMA_LOAD_MULTICASTES1I_EEENS5_IJNS4_14ComposedLayoutINS4_7SwizzleILi2ELi4ELi3EEENS4_18smem_ptr_flag_bitsILi4EEENSM_INS5_IJSC_SF_EEENS5_IJSF_SB_EEEEEEENSM_INS5_IJNS5_IJNS5_IJSP_SB_EEENS5_IJSN_NSA_ILi2EEEEEEEEESB_NS5_IJS1U_SB_EEEEEENS5_IJNS5_IJNS5_IJSU_SY_EEESX_EEESW_NS5_IJS1U_SY_EEEEEEEEEEEvNS4_8identityENS5_IJNS4_13SM90_TMA_LOADES26_EEENS5_IJS1S_NSM_INS5_IJNS5_IJNS5_IJSP_S1U_EEES1V_EEESB_S1X_EEENS5_IJS20_SW_NS5_IJS1U_NSA_ILi1024EEEEEEEEEEEEEEvS25_EENS_8epilogue10collective18CollectiveEpilogueINS2H_23Sm100TmaWarpSpecializedILi4ELi2ELi64ELb1ELb0EEEJSH_NS5_IJNSM_ISF_SB_EENSM_INSA_ILi64EEESB_EEEEENS_10bfloat16_tESL_S2Q_SL_NS2H_6fusion15FusionCallbacksIS2L_NS2R_17LinearCombinationIS2Q_fS2Q_fLNS_15FloatRoundStyleE2EEESH_S2P_JEEENS4_5SM1004TMEM4LOAD26SM100_TMEM_LOAD_32dp32b64xES26_NS1K_INS1L_ILi3ELi4ELi3EEENS1N_ILi16EEENSM_INS5_IJSC_S2N_EEENS5_IJS2N_SB_EEEEEEENS4_39AutoVectorizingCopyWithAssumedAlignmentILi128EEENS4_14SM90_TMA_STOREES36_S38_S38_EEEvvEEEEvNT_6ParamsE --------------------------
	.section	.nv.info._ZN7cutlass13device_kernelINS_4gemm6kernel13GemmUniversalIN4cute5tupleIJiiiiEEENS1_10collective13CollectiveMmaINS1_46MainloopSm100TmaUmmaWarpSpecializedBlockScaledILi6ELi2ELi1ENS5_IJNS4_1CILi1EEENSA_ILi8EEESB_EEEEENS5_IJNSA_ILi128EEENSA_ILi256EEESF_EEENS5_IJNS_12float_e2m1_tENS_13float_ue8m0_tEEEENS5_IJNS5_IJlSB_lEEENS4_6LayoutINS5_IJNS5_IJNS5_IJNSA_ILi32EEENSA_ILi4EEEEEEiEEESQ_NS5_IJSB_iEEEEEENS5_IJNS5_IJNS5_IJNSA_ILi16EEESO_EEEiEEENS5_IJNS5_IJNSA_ILi0EEESB_EEENSA_ILi512EEEEEENS5_IJSW_iEEEEEEEEEEESK_S13_NS4_8TiledMMAINS4_8MMA_AtomIJNS4_17SM100_MMA_MXF4_SSISI_SI_fSJ_Li128ELi256ELi32ELNS4_4UMMA5MajorE0ELS18_0ELNS17_7ScaleInE0ELS19_0EEEEEENSM_INS5_IJSB_SB_SB_EEENS5_IJSW_SW_SW_EEEEENS5_IJNS4_10UnderscoreES1F_S1F_EEEEENS5_IJNS4_23SM90_TMA_LOAD_MULTICASTES1I_EEENS5_IJNS4_14ComposedLayoutINS4_7SwizzleILi2ELi4ELi3EEENS4_18smem_ptr_flag_bitsILi4EEENSM_INS5_IJSC_SF_EEENS5_IJSF_SB_EEEEEEENSM_INS5_IJNS5_IJNS5_IJSP_SB_EEENS5_IJSN_NSA_ILi2EEEEEEEEESB_NS5_IJS1U_SB_EEEEEENS5_IJNS5_IJNS5_IJSU_SY_EEESX_EEESW_NS5_IJS1U_SY_EEEEEEEEEEEvNS4_8identityENS5_IJNS4_13SM90_TMA_LOADES26_EEENS5_IJS1S_NSM_INS5_IJNS5_IJNS5_IJSP_S1U_EEES1V_EEESB_S1X_EEENS5_IJS20_SW_NS5_IJS1U_NSA_ILi1024EEEEEEEEEEEEEEvS25_EENS_8epilogue10collective18CollectiveEpilogueINS2H_23Sm100TmaWarpSpecializedILi4ELi2ELi64ELb1ELb0EEEJSH_NS5_IJNSM_ISF_SB_EENSM_INSA_ILi64EEESB_EEEEENS_10bfloat16_tESL_S2Q_SL_NS2H_6fusion15FusionCallbacksIS2L_NS2R_17LinearCombinationIS2Q_fS2Q_fLNS_15FloatRoundStyleE2EEESH_S2P_JEEENS4_5SM1004TMEM4LOAD26SM100_TMEM_LOAD_32dp32b64xES26_NS1K_INS1L_ILi3ELi4ELi3EEENS1N_ILi16EEENSM_INS5_IJSC_S2N_EEENS5_IJS2N_SB_EEEEEEENS4_39AutoVectorizingCopyWithAssumedAlignmentILi128EEENS4_14SM90_TMA_STOREES36_S38_S38_EEEvvEEEEvNT_6ParamsE,"",@"SHT_CUDA_INFO"
	.sectionflags	@""
	.align	4


	//----- nvinfo : EIATTR_CUDA_API_VERSION
	.align		4
        /*0000*/ 	.byte	0x04, 0x37
        /*0002*/ 	.short	(.L_31 - .L_30)
.L_30:
        /*0004*/ 	.word	0x00000082


	//----- nvinfo : EIATTR_KPARAM_INFO
	.align		4
.L_31:
        /*0008*/ 	.byte	0x04, 0x17
        /*000a*/ 	.short	(.L_33 - .L_32)
.L_32:
        /*000c*/ 	.word	0x00000000
        /*0010*/ 	.short	0x0000
        /*0012*/ 	.short	0x0000
        /*0014*/ 	.byte	0x00, 0xf0, 0x01, 0x30


	//----- nvinfo : EIATTR_AT_ENTRY_FRAGMENTS
	.align		4
.L_33:
        /*0018*/ 	.byte	0x04, 0x4f
        /*001a*/ 	.short	(.L_35 - .L_34)


	//   ....[0]....
.L_34:
        /*001c*/ 	.word	0x00000006


	//----- nvinfo : EIATTR_RESERVED_SMEM_USED
	.align		4
.L_35:
        /*0020*/ 	.byte	0x01, 0x41
	.zero		2


	//----- nvinfo : EIATTR_SPARSE_MMA_MASK
	.align		4
        /*0024*/ 	.byte	0x03, 0x50
        /*0026*/ 	.short	0x0000


	//----- nvinfo : EIATTR_TCGEN05_1CTA_USED
	.align		4
        /*0028*/ 	.byte	0x01, 0x51
	.zero		2


	//----- nvinfo : EIATTR_MAXREG_COUNT
	.align		4
        /*002c*/ 	.byte	0x03, 0x1b
        /*002e*/ 	.short	0x00ff


	//----- nvinfo : EIATTR_NUM_BARRIERS
	.align		4
        /*0030*/ 	.byte	0x02, 0x4c
        /*0032*/ 	.byte	0x07
	.zero		1


	//----- nvinfo : EIATTR_EXTERNS
	.align		4
        /*0034*/ 	.byte	0x04, 0x0f
        /*0036*/ 	.short	(.L_37 - .L_36)


	//   ....[0]....
	.align		4
.L_36:
        /*0038*/ 	.word	index@(__assertfail)


	//----- nvinfo : EIATTR_MERCURY_ISA_VERSION
	.align		4
.L_37:
        /*003c*/ 	.byte	0x03, 0x5f
        /*003e*/ 	.short	0x0101


	//----- nvinfo : EIATTR_INT_WARP_WIDE_INSTR_OFFSETS
	.align		4
        /*0040*/ 	.byte	0x04, 0x31
        /*0042*/ 	.short	(.L_39 - .L_38)


	//   ....[0]....
.L_38:
        /*0044*/ 	.word	0x00000db0


	//   ....[1]....
        /*0048*/ 	.word	0x00000e60


	//   ....[2]....
        /*004c*/ 	.word	0x00002580


	//   ....[3]....
        /*0050*/ 	.word	0x00004760


	//   ....[4]....
        /*0054*/ 	.word	0x00004780


	//   ....[5]....
        /*0058*/ 	.word	0x000047b0


	//   ....[6]....
        /*005c*/ 	.word	0x000050f0


	//   ....[7]....
        /*0060*/ 	.word	0x00005150


	//   ....[8]....
        /*0064*/ 	.word	0x00005260


	//   ....[9]....
        /*0068*/ 	.word	0x00005360


	//   ....[10]....
        /*006c*/ 	.word	0x000053e0


	//   ....[11]....
        /*0070*/ 	.word	0x000054f0


	//   ....[12]....
        /*0074*/ 	.word	0x000055d0


	//   ....[13]....
        /*0078*/ 	.word	0x000056c0


	//----- nvinfo : EIATTR_COOP_GROUP_MASK_REGIDS
	.align		4
.L_39:
        /*007c*/ 	.byte	0x04, 0x29
        /*007e*/ 	.short	(.L_41 - .L_40)


	//   ....[0]....
.L_40:
        /*0080*/ 	.word	0xffffffff


	//   ....[1]....
        /*0084*/ 	.word	0xffffffff


	//   ....[2]....
        /*0088*/ 	.word	0xffffffff


	//   ....[3]....
        /*008c*/ 	.word	0xffffffff


	//   ....[4]....
        /*0090*/ 	.word	0xffffffff


	//   ....[5]....
        /*0094*/ 	.word	0xffffffff


	//   ....[6]....
        /*0098*/ 	.word	0xffffffff


	//   ....[7]....
        /*009c*/ 	.word	0xffffffff


	//   ....[8]....
        /*00a0*/ 	.word	0xffffffff


	//   ....[9]....
        /*00a4*/ 	.word	0xffffffff


	//   ....[10]....
        /*00a8*/ 	.word	0xffffffff


	//   ....[11]....
        /*00ac*/ 	.word	0xffffffff


	//   ....[12]....
        /*00b0*/ 	.word	0xffffffff


	//   ....[13]....
        /*00b4*/ 	.word	0xffffffff


	//----- nvinfo : EIATTR_COOP_GROUP_INSTR_OFFSETS
	.align		4
.L_41:
        /*00b8*/ 	.byte	0x04, 0x28
        /*00ba*/ 	.short	(.L_43 - .L_42)


	//   ....[0]....
.L_42:
        /*00bc*/ 	.word	0x00000090


	//   ....[1]....
        /*00c0*/ 	.word	0x00000530


	//   ....[2]....
        /*00c4*/ 	.word	0x00000720


	//   ....[3]....
        /*00c8*/ 	.word	0x000008c0


	//   ....[4]....
        /*00cc*/ 	.word	0x000009c0


	//   ....[5]....
        /*00d0*/ 	.word	0x00000b30


	//   ....[6]....
        /*00d4*/ 	.word	0x00000c70


	//   ....[7]....
        /*00d8*/ 	.word	0x00000ee0


	//   ....[8]....
        /*00dc*/ 	.word	0x00002460


	//   ....[9]....
        /*00e0*/ 	.word	0x00003370


	//   ....[10]....
        /*00e4*/ 	.word	0x00003580


	//   ....[11]....
        /*00e8*/ 	.word	0x000035b0


	//   ....[12]....
        /*00ec*/ 	.word	0x00004640


	//   ....[13]....
        /*00f0*/ 	.word	0x00004870


	//----- nvinfo : EIATTR_VRC_CTA_INIT_COUNT
	.align		4
.L_43:
        /*00f4*/ 	.byte	0x02, 0x4a
        /*00f6*/ 	.byte	0x80
	.zero		1


	//----- nvinfo : EIATTR_SYSCALL_OFFSETS
	.align		4
        /*00f8*/ 	.byte	0x04, 0x46
        /*00fa*/ 	.short	(.L_45 - .L_44)


	//   ....[0]....
.L_44:
        /*00fc*/ 	.word	0x000062b0


	//   ....[1]....
        /*0100*/ 	.word	0x000063a0


	//   ....[2]....
        /*0104*/ 	.word	0x00006d40


	//   ....[3]....
        /*0108*/ 	.word	0x00008220


	//   ....[4]....
        /*010c*/ 	.word	0x00009680


	//   ....[5]....
        /*0110*/ 	.word	0x0000aac0


	//----- nvinfo : EIATTR_MBARRIER_INSTR_OFFSETS
	.align		4
.L_45:
        /*0114*/ 	.byte	0x04, 0x39
        /*0116*/ 	.short	(.L_47 - .L_46)


	//   ....[0]....
.L_46:
        /*0118*/ 	.word	0x00000650
        /*011c*/ 	.word	0x000000ff
        /*0120*/ 	.word	0x00000000
        /*0124*/ 	.short	0x0100
        /*0126*/ 	.byte	0x07
	.zero		1


	//   ....[1]....
        /*0128*/ 	.word	0x00000660
        /*012c*/ 	.word	0x000000ff
        /*0130*/ 	.word	0x00000030
        /*0134*/ 	.short	0x0100
        /*0136*/ 	.byte	0x07
	.zero		1


	//   ....[2]....
        /*0138*/ 	.word	0x00000670
        /*013c*/ 	.word	0x000000ff
        /*0140*/ 	.word	0x00000008
        /*0144*/ 	.short	0x0100
        /*0146*/ 	.byte	0x07
	.zero		1


	//   ....[3]....
        /*0148*/ 	.word	0x00000680
        /*014c*/ 	.word	0x000000ff
        /*0150*/ 	.word	0x00000038
        /*0154*/ 	.short	0x0100
        /*0156*/ 	.byte	0x07
	.zero		1


	//   ....[4]....
        /*0158*/ 	.word	0x00000690
        /*015c*/ 	.word	0x000000ff
        /*0160*/ 	.word	0x00000010
        /*0164*/ 	.short	0x0100
        /*0166*/ 	.byte	0x07
	.zero		1


	//   ....[5]....
        /*0168*/ 	.word	0x000006a0
        /*016c*/ 	.word	0x000000ff
        /*0170*/ 	.word	0x00000040
        /*0174*/ 	.short	0x0100
        /*0176*/ 	.byte	0x07
	.zero		1


	//   ....[6]....
        /*0178*/ 	.word	0x000006b0
        /*017c*/ 	.word	0x000000ff
        /*0180*/ 	.word	0x00000018
        /*0184*/ 	.short	0x0100
        /*0186*/ 	.byte	0x07
	.zero		1


	//   ....[7]....
        /*0188*/ 	.word	0x000006c0
        /*018c*/ 	.word	0x000000ff
        /*0190*/ 	.word	0x00000048
        /*0194*/ 	.short	0x0100
        /*0196*/ 	.byte	0x07
	.zero		1


	//   ....[8]....
        /*0198*/ 	.word	0x000006d0
        /*019c*/ 	.word	0x000000ff
        /*01a0*/ 	.word	0x00000020
        /*01a4*/ 	.short	0x0100
        /*01a6*/ 	.byte	0x07
	.zero		1


	//   ....[9]....
        /*01a8*/ 	.word	0x000006e0
        /*01ac*/ 	.word	0x000000ff
        /*01b0*/ 	.word	0x00000050
        /*01b4*/ 	.short	0x0100
        /*01b6*/ 	.byte	0x07
	.zero		1


	//   ....[10]....
        /*01b8*/ 	.word	0x000006f0
        /*01bc*/ 	.word	0x000000ff
        /*01c0*/ 	.word	0x00000028
        /*01c4*/ 	.short	0x0100
        /*01c6*/ 	.byte	0x07
	.zero		1


	//   ....[11]....
        /*01c8*/ 	.word	0x00000700
        /*01cc*/ 	.word	0x000000ff
        /*01d0*/ 	.word	0x00000058
        /*01d4*/ 	.short	0x0100
        /*01d6*/ 	.byte	0x07
	.zero		1


	//   ....[12]....
        /*01d8*/ 	.word	0x00000830
        /*01dc*/ 	.word	0x000000ff
        /*01e0*/ 	.word	0x00000060
        /*01e4*/ 	.short	0x0100
        /*01e6*/ 	.byte	0x07
	.zero		1


	//   ....[13]....
        /*01e8*/ 	.word	0x00000840
        /*01ec*/ 	.word	0x000000ff
        /*01f0*/ 	.word	0x00000080
        /*01f4*/ 	.short	0x0100
        /*01f6*/ 	.byte	0x07
	.zero		1


	//   ....[14]....
        /*01f8*/ 	.word	0x00000850
        /*01fc*/ 	.word	0x000000ff
        /*0200*/ 	.word	0x00000068
        /*0204*/ 	.short	0x0100
        /*0206*/ 	.byte	0x07
	.zero		1


	//   ....[15]....
        /*0208*/ 	.word	0x00000860
        /*020c*/ 	.word	0x000000ff
        /*0210*/ 	.word	0x00000088
        /*0214*/ 	.short	0x0100
        /*0216*/ 	.byte	0x07
	.zero		1


	//   ....[16]....
        /*0218*/ 	.word	0x00000870
        /*021c*/ 	.word	0x000000ff
        /*0220*/ 	.word	0x00000070
        /*0224*/ 	.short	0x0100
        /*0226*/ 	.byte	0x07
	.zero		1


	//   ....[17]....
        /*0228*/ 	.word	0x00000880
        /*022c*/ 	.word	0x000000ff
        /*0230*/ 	.word	0x00000090
        /*0234*/ 	.short	0x0100
        /*0236*/ 	.byte	0x07
	.zero		1


	//   ....[18]....
        /*0238*/ 	.word	0x00000890
        /*023c*/ 	.word	0x000000ff
        /*0240*/ 	.word	0x00000078
        /*0244*/ 	.short	0x0100
        /*0246*/ 	.byte	0x07
	.zero		1


	//   ....[19]....
        /*0248*/ 	.word	0x000008a0
        /*024c*/ 	.word	0x000000ff
        /*0250*/ 	.word	0x00000098
        /*0254*/ 	.short	0x0100
        /*0256*/ 	.byte	0x07
	.zero		1


	//   ....[20]....
        /*0258*/ 	.word	0x00000990
        /*025c*/ 	.word	0x000000ff
        /*0260*/ 	.word	0x000000a0
        /*0264*/ 	.short	0x0100
        /*0266*/ 	.byte	0x05
	.zero		1


	//   ....[21]....
        /*0268*/ 	.word	0x000009a0
        /*026c*/ 	.word	0x000000ff
        /*0270*/ 	.word	0x000000a8
        /*0274*/ 	.short	0x0100
        /*0276*/ 	.byte	0x05
	.zero		1


	//   ....[22]....
        /*0278*/ 	.word	0x00000ae0
        /*027c*/ 	.word	0x000000ff
        /*0280*/ 	.word	0x000000b0
        /*0284*/ 	.short	0x0100
        /*0286*/ 	.byte	0x05
	.zero		1


	//   ....[23]....
        /*0288*/ 	.word	0x00000af0
        /*028c*/ 	.word	0x000000ff
        /*0290*/ 	.word	0x000000c0
        /*0294*/ 	.short	0x0100
        /*0296*/ 	.byte	0x05
	.zero		1


	//   ....[24]....
        /*0298*/ 	.word	0x00000b00
        /*029c*/ 	.word	0x000000ff
        /*02a0*/ 	.word	0x000000b8
        /*02a4*/ 	.short	0x0100
        /*02a6*/ 	.byte	0x05
	.zero		1


	//   ....[25]....
        /*02a8*/ 	.word	0x00000b10
        /*02ac*/ 	.word	0x000000ff
        /*02b0*/ 	.word	0x000000c8
        /*02b4*/ 	.short	0x0100
        /*02b6*/ 	.byte	0x05
	.zero		1


	//   ....[26]....
        /*02b8*/ 	.word	0x00000c40
        /*02bc*/ 	.word	0x000000ff
        /*02c0*/ 	.word	0x000000d0
        /*02c4*/ 	.short	0x0100
        /*02c6*/ 	.byte	0x07
	.zero		1


	//   ....[27]....
        /*02c8*/ 	.word	0x00000c50
        /*02cc*/ 	.word	0x000000ff
        /*02d0*/ 	.word	0x000000d8
        /*02d4*/ 	.short	0x0100
        /*02d6*/ 	.byte	0x07
	.zero		1


	//   ....[28]....
        /*02d8*/ 	.word	0x00000d60
        /*02dc*/ 	.word	0x000000ff
        /*02e0*/ 	.word	0x000000e0
        /*02e4*/ 	.short	0x0100
        /*02e6*/ 	.byte	0x05
	.zero		1


	//   ....[29]....
        /*02e8*/ 	.word	0x00000d70
        /*02ec*/ 	.word	0x000000ff
        /*02f0*/ 	.word	0x000000f0
        /*02f4*/ 	.short	0x0100
        /*02f6*/ 	.byte	0x05
	.zero		1


	//   ....[30]....
        /*02f8*/ 	.word	0x00000d80
        /*02fc*/ 	.word	0x000000ff
        /*0300*/ 	.word	0x000000e8
        /*0304*/ 	.short	0x0100
        /*0306*/ 	.byte	0x05
	.zero		1


	//   ....[31]....
        /*0308*/ 	.word	0x00000d90
        /*030c*/ 	.word	0x000000ff
        /*0310*/ 	.word	0x000000f8
        /*0314*/ 	.short	0x0100
        /*0316*/ 	.byte	0x05
	.zero		1


	//   ....[32]....
        /*0318*/ 	.word	0x00000e90
        /*031c*/ 	.word	0x000000ff
        /*0320*/ 	.word	0x00000100
        /*0324*/ 	.short	0x0100
        /*0326*/ 	.byte	0x04
	.zero		1


	//   ....[33]....
        /*0328*/ 	.word	0x00001a50
        /*032c*/ 	.word	0x00000002
        /*0330*/ 	.word	0x000000f0
        /*0334*/ 	.short	0x010a
        /*0336*/ 	.byte	0xff
	.zero		1


	//   ....[34]....
        /*0338*/ 	.word	0x00001a70
        /*033c*/ 	.word	0x00000002
        /*0340*/ 	.word	0x000000e0
        /*0344*/ 	.short	0x0101
        /*0346*/ 	.byte	0xff
	.zero		1


	//   ....[35]....
        /*0348*/ 	.word	0x00001b30
        /*034c*/ 	.word	0x000000ff
        /*0350*/ 	.word	0x00000030
        /*0354*/ 	.short	0x010a
        /*0356*/ 	.byte	0x08
	.zero		1


	//   ....[36]....
        /*0358*/ 	.word	0x00001bd0
        /*035c*/ 	.word	0x000000ff
        /*0360*/ 	.word	0x00000030
        /*0364*/ 	.short	0x010a
        /*0366*/ 	.byte	0x29
	.zero		1


	//   ....[37]....
        /*0368*/ 	.word	0x00001d10
        /*036c*/ 	.word	0x000000ff
        /*0370*/ 	.word	0x00000030
        /*0374*/ 	.short	0x010a
        /*0376*/ 	.byte	0x08
	.zero		1


	//   ....[38]....
        /*0378*/ 	.word	0x00001fd0
        /*037c*/ 	.word	0x000000ff
        /*0380*/ 	.word	0x000000a8
        /*0384*/ 	.short	0x0101
        /*0386*/ 	.byte	0x06
	.zero		1


	//   ....[39]....
        /*0388*/ 	.word	0x00001ff0
        /*038c*/ 	.word	0x000000ff
        /*0390*/ 	.word	0x00000030
        /*0394*/ 	.short	0x010a
        /*0396*/ 	.byte	0x08
	.zero		1


	//   ....[40]....
        /*0398*/ 	.word	0x00002070
        /*039c*/ 	.word	0x000000ff
        /*03a0*/ 	.word	0x00000030
        /*03a4*/ 	.short	0x010a
        /*03a6*/ 	.byte	0x29
	.zero		1


	//   ....[41]....
        /*03a8*/ 	.word	0x000021b0
        /*03ac*/ 	.word	0x000000ff
        /*03b0*/ 	.word	0x00000030
        /*03b4*/ 	.short	0x010a
        /*03b6*/ 	.byte	0x08
	.zero		1


	//   ....[42]....
        /*03b8*/ 	.word	0x00002490
        /*03bc*/ 	.word	0x00000002
        /*03c0*/ 	.word	0x000000b0
        /*03c4*/ 	.short	0x010a
        /*03c6*/ 	.byte	0xff
	.zero		1


	//   ....[43]....
        /*03c8*/ 	.word	0x00002550
        /*03cc*/ 	.word	0x00000002
        /*03d0*/ 	.word	0x00000000
        /*03d4*/ 	.short	0x0101
        /*03d6*/ 	.byte	0xff
	.zero		1


	//   ....[44]....
        /*03d8*/ 	.word	0x00002ac0
        /*03dc*/ 	.word	0x000000ff
        /*03e0*/ 	.word	0x00000000
        /*03e4*/ 	.short	0x010a
        /*03e6*/ 	.byte	0x04
	.zero		1


	//   ....[45]....
        /*03e8*/ 	.word	0x00002b50
        /*03ec*/ 	.word	0x000000ff
        /*03f0*/ 	.word	0x00000000
        /*03f4*/ 	.short	0x010a
        /*03f6*/ 	.byte	0x04
	.zero		1


	//   ....[46]....
        /*03f8*/ 	.word	0x00002be0
        /*03fc*/ 	.word	0x000000ff
        /*0400*/ 	.word	0x00000000
        /*0404*/ 	.short	0x010a
        /*0406*/ 	.byte	0x04
	.zero		1


	//   ....[47]....
        /*0408*/ 	.word	0x00002c70
        /*040c*/ 	.word	0x000000ff
        /*0410*/ 	.word	0x00000000
        /*0414*/ 	.short	0x010a
        /*0416*/ 	.byte	0x04
	.zero		1


	//   ....[48]....
        /*0418*/ 	.word	0x00002d00
        /*041c*/ 	.word	0x000000ff
        /*0420*/ 	.word	0x00000000
        /*0424*/ 	.short	0x010a
        /*0426*/ 	.byte	0x04
	.zero		1


	//   ....[49]....
        /*0428*/ 	.word	0x00002da0
        /*042c*/ 	.word	0x00000000
        /*0430*/ 	.word	0x00000000
        /*0434*/ 	.short	0x010a
        /*0436*/ 	.byte	0xff
	.zero		1


	//   ....[50]....
        /*0438*/ 	.word	0x00002ed0
        /*043c*/ 	.word	0x00000000
        /*0440*/ 	.word	0x000000e0
        /*0444*/ 	.short	0x010a
        /*0446*/ 	.byte	0xff
	.zero		1


	//   ....[51]....
        /*0448*/ 	.word	0x00002f40
        /*044c*/ 	.word	0x00000004
        /*0450*/ 	.word	0x00000000
        /*0454*/ 	.short	0x0101
        /*0456*/ 	.byte	0xff
	.zero		1


	//   ....[52]....
        /*0458*/ 	.word	0x00002f60
        /*045c*/ 	.word	0x000000ff
        /*0460*/ 	.word	0x000000c0
        /*0464*/ 	.short	0x010a
        /*0466*/ 	.byte	0x05
	.zero		1


	//   ....[53]....
        /*0468*/ 	.word	0x00003080
        /*046c*/ 	.word	0x00000000
        /*0470*/ 	.word	0x000000b0
        /*0474*/ 	.short	0x010a
        /*0476*/ 	.byte	0xff
	.zero		1


	//   ....[54]....
        /*0478*/ 	.word	0x00003180
        /*047c*/ 	.word	0x00000000
        /*0480*/ 	.word	0x00000000
        /*0484*/ 	.short	0x0101
        /*0486*/ 	.byte	0xff
	.zero		1


	//   ....[55]....
        /*0488*/ 	.word	0x00003210
        /*048c*/ 	.word	0x000000ff
        /*0490*/ 	.word	0x000000c0
        /*0494*/ 	.short	0x0106
        /*0496*/ 	.byte	0x05
	.zero		1


	//   ....[56]....
        /*0498*/ 	.word	0x00003230
        /*049c*/ 	.word	0x000000ff
        /*04a0*/ 	.word	0x000000c0
        /*04a4*/ 	.short	0x010a
        /*04a6*/ 	.byte	0x05
	.zero		1


	//   ....[57]....
        /*04a8*/ 	.word	0x000032c0
        /*04ac*/ 	.word	0x000000ff
        /*04b0*/ 	.word	0x000000c0
        /*04b4*/ 	.short	0x0106
        /*04b6*/ 	.byte	0x04
	.zero		1


	//   ....[58]....
        /*04b8*/ 	.word	0x00003300
        /*04bc*/ 	.word	0x00000000
        /*04c0*/ 	.word	0x000000c0
        /*04c4*/ 	.short	0x010a
        /*04c6*/ 	.byte	0xff
	.zero		1


	//   ....[59]....
        /*04c8*/ 	.word	0x00003950
        /*04cc*/ 	.word	0x00000010
        /*04d0*/ 	.word	0x000000b0
        /*04d4*/ 	.short	0x010a
        /*04d6*/ 	.byte	0xff
	.zero		1


	//   ....[60]....
        /*04d8*/ 	.word	0x00003a50
        /*04dc*/ 	.word	0x00000010
        /*04e0*/ 	.word	0x00000000
        /*04e4*/ 	.short	0x0101
        /*04e6*/ 	.byte	0xff
	.zero		1


	//   ....[61]....
        /*04e8*/ 	.word	0x00003ad0
        /*04ec*/ 	.word	0x00000004
        /*04f0*/ 	.word	0x00000000
        /*04f4*/ 	.short	0x010a
        /*04f6*/ 	.byte	0xff
	.zero		1


	//   ....[62]....
        /*04f8*/ 	.word	0x00003af0
        /*04fc*/ 	.word	0x00000004
        /*0500*/ 	.word	0x00000000
        /*0504*/ 	.short	0x010a
        /*0506*/ 	.byte	0xff
	.zero		1


	//   ....[63]....
        /*0508*/ 	.word	0x00003d00
        /*050c*/ 	.word	0x00000012
        /*0510*/ 	.word	0x00000000
        /*0514*/ 	.short	0x010a
        /*0516*/ 	.byte	0xff
	.zero		1


	//   ....[64]....
        /*0518*/ 	.word	0x00003d40
        /*051c*/ 	.word	0x00000003
        /*0520*/ 	.word	0x000000d8
        /*0524*/ 	.short	0x010a
        /*0526*/ 	.byte	0xff
	.zero		1


	//   ....[65]....
        /*0528*/ 	.word	0x00004090
        /*052c*/ 	.word	0x00000007
        /*0530*/ 	.word	0x00000000
        /*0534*/ 	.short	0x010a
        /*0536*/ 	.byte	0xff
	.zero		1


	//   ....[66]....
        /*0538*/ 	.word	0x00004140
        /*053c*/ 	.word	0x00000014
        /*0540*/ 	.word	0x00000000
        /*0544*/ 	.short	0x010a
        /*0546*/ 	.byte	0xff
	.zero		1


	//   ....[67]....
        /*0548*/ 	.word	0x00004620
        /*054c*/ 	.word	0x00000003
        /*0550*/ 	.word	0x00000100
        /*0554*/ 	.short	0x010a
        /*0556*/ 	.byte	0xff
	.zero		1


	//   ....[68]....
        /*0558*/ 	.word	0x00004a90
        /*055c*/ 	.word	0x00000000
        /*0560*/ 	.word	0x000000b0
        /*0564*/ 	.short	0x010a
        /*0566*/ 	.byte	0xff
	.zero		1


	//   ....[69]....
        /*0568*/ 	.word	0x00004bb0
        /*056c*/ 	.word	0x00000000
        /*0570*/ 	.word	0x00000000
        /*0574*/ 	.short	0x0101
        /*0576*/ 	.byte	0xff
	.zero		1


	//   ....[70]....
        /*0578*/ 	.word	0x00004ed0
        /*057c*/ 	.word	0x000000ff
        /*0580*/ 	.word	0x000000a8
        /*0584*/ 	.short	0x010a
        /*0586*/ 	.byte	0x04
	.zero		1


	//   ....[71]....
        /*0588*/ 	.word	0x00005040
        /*058c*/ 	.word	0x000000ff
        /*0590*/ 	.word	0x00000080
        /*0594*/ 	.short	0x010a
        /*0596*/ 	.byte	0x04
	.zero		1


	//   ....[72]....
        /*0598*/ 	.word	0x00005200
        /*059c*/ 	.word	0x000000ff
        /*05a0*/ 	.word	0x00000060
        /*05a4*/ 	.short	0x010b
        /*05a6*/ 	.byte	0x04
	.zero		1


	//   ....[73]....
        /*05a8*/ 	.word	0x00005210
        /*05ac*/ 	.word	0x000000ff
        /*05b0*/ 	.word	0x00000000
        /*05b4*/ 	.short	0x0101
        /*05b6*/ 	.byte	0x07
	.zero		1


	//   ....[74]....
        /*05b8*/ 	.word	0x00005230
        /*05bc*/ 	.word	0x000000ff
        /*05c0*/ 	.word	0x00000088
        /*05c4*/ 	.short	0x010a
        /*05c6*/ 	.byte	0x04
	.zero		1


	//   ....[75]....
        /*05c8*/ 	.word	0x00005380
        /*05cc*/ 	.word	0x000000ff
        /*05d0*/ 	.word	0x00000068
        /*05d4*/ 	.short	0x010b
        /*05d6*/ 	.byte	0x04
	.zero		1


	//   ....[76]....
        /*05d8*/ 	.word	0x00005390
        /*05dc*/ 	.word	0x000000ff
        /*05e0*/ 	.word	0x00000000
        /*05e4*/ 	.short	0x0101
        /*05e6*/ 	.byte	0x06
	.zero		1


	//   ....[77]....
        /*05e8*/ 	.word	0x000053b0
        /*05ec*/ 	.word	0x000000ff
        /*05f0*/ 	.word	0x00000090
        /*05f4*/ 	.short	0x010a
        /*05f6*/ 	.byte	0x04
	.zero		1


	//   ....[78]....
        /*05f8*/ 	.word	0x00005510
        /*05fc*/ 	.word	0x000000ff
        /*0600*/ 	.word	0x00000070
        /*0604*/ 	.short	0x010b
        /*0606*/ 	.byte	0x04
	.zero		1


	//   ....[79]....
        /*0608*/ 	.word	0x00005520
        /*060c*/ 	.word	0x000000ff
        /*0610*/ 	.word	0x00000000
        /*0614*/ 	.short	0x0101
        /*0616*/ 	.byte	0x2d
	.zero		1


	//   ....[80]....
        /*0618*/ 	.word	0x00005530
        /*061c*/ 	.word	0x000000ff
        /*0620*/ 	.word	0x00000098
        /*0624*/ 	.short	0x010a
        /*0626*/ 	.byte	0x04
	.zero		1


	//   ....[81]....
        /*0628*/ 	.word	0x00005740
        /*062c*/ 	.word	0x000000ff
        /*0630*/ 	.word	0x00000078
        /*0634*/ 	.short	0x010b
        /*0636*/ 	.byte	0x04
	.zero		1


	//   ....[82]....
        /*0638*/ 	.word	0x000057e0
        /*063c*/ 	.word	0x000000ff
        /*0640*/ 	.word	0x00000000
        /*0644*/ 	.short	0x0101
        /*0646*/ 	.byte	0x05
	.zero		1


	//   ....[83]....
        /*0648*/ 	.word	0x000058c0
        /*064c*/ 	.word	0x000000ff
        /*0650*/ 	.word	0x00000080
        /*0654*/ 	.short	0x010a
        /*0656*/ 	.byte	0x04
	.zero		1


	//   ....[84]....
        /*0658*/ 	.word	0x000058e0
        /*065c*/ 	.word	0x000000ff
        /*0660*/ 	.word	0x00000088
        /*0664*/ 	.short	0x010a
        /*0666*/ 	.byte	0x04
	.zero		1


	//   ....[85]....
        /*0668*/ 	.word	0x00005900
        /*066c*/ 	.word	0x000000ff
        /*0670*/ 	.word	0x00000090
        /*0674*/ 	.short	0x010a
        /*0676*/ 	.byte	0x04
	.zero		1


	//   ....[86]....
        /*0678*/ 	.word	0x00005940
        /*067c*/ 	.word	0x00000000
        /*0680*/ 	.word	0x00000098
        /*0684*/ 	.short	0x010a
        /*0686*/ 	.byte	0xff
	.zero		1


	//   ....[87]....
        /*0688*/ 	.word	0x00005c90
        /*068c*/ 	.word	0x00000000
        /*0690*/ 	.word	0x000000b0
        /*0694*/ 	.short	0x010a
        /*0696*/ 	.byte	0xff
	.zero		1


	//   ....[88]....
        /*0698*/ 	.word	0x00005da0
        /*069c*/ 	.word	0x00000000
        /*06a0*/ 	.word	0x00000000
        /*06a4*/ 	.short	0x0101
        /*06a6*/ 	.byte	0xff
	.zero		1


	//   ....[89]....
        /*06a8*/ 	.word	0x00006830
        /*06ac*/ 	.word	0x000000ff
        /*06b0*/ 	.word	0x00000060
        /*06b4*/ 	.short	0x010a
        /*06b6*/ 	.byte	0x31
	.zero		1


	//   ....[90]....
        /*06b8*/ 	.word	0x00006930
        /*06bc*/ 	.word	0x000000ff
        /*06c0*/ 	.word	0x000000d0
        /*06c4*/ 	.short	0x010a
        /*06c6*/ 	.byte	0x31
	.zero		1


	//   ....[91]....
        /*06c8*/ 	.word	0x00006ae0
        /*06cc*/ 	.word	0x000000ff
        /*06d0*/ 	.word	0x00000060
        /*06d4*/ 	.short	0x010a
        /*06d6*/ 	.byte	0x31
	.zero		1


	//   ....[92]....
        /*06d8*/ 	.word	0x00006c20
        /*06dc*/ 	.word	0x000000ff
        /*06e0*/ 	.word	0x000000d0
        /*06e4*/ 	.short	0x010a
        /*06e6*/ 	.byte	0x31
	.zero		1


	//   ....[93]....
        /*06e8*/ 	.word	0x00006e20
        /*06ec*/ 	.word	0x000000ff
        /*06f0*/ 	.word	0x00000000
        /*06f4*/ 	.short	0x0101
        /*06f6*/ 	.byte	0x05
	.zero		1


	//   ....[94]....
        /*06f8*/ 	.word	0x00007e90
        /*06fc*/ 	.word	0x00000000
        /*0700*/ 	.word	0x00000000
        /*0704*/ 	.short	0x0101
        /*0706*/ 	.byte	0xff
	.zero		1


	//   ....[95]....
        /*0708*/ 	.word	0x00007ea0
        /*070c*/ 	.word	0x00000003
        /*0710*/ 	.word	0x00000060
        /*0714*/ 	.short	0x010a
        /*0716*/ 	.byte	0xff
	.zero		1


	//   ....[96]....
        /*0718*/ 	.word	0x00007fb0
        /*071c*/ 	.word	0x00000003
        /*0720*/ 	.word	0x00000060
        /*0724*/ 	.short	0x010a
        /*0726*/ 	.byte	0xff
	.zero		1


	//   ....[97]....
        /*0728*/ 	.word	0x00009300
        /*072c*/ 	.word	0x00000000
        /*0730*/ 	.word	0x00000000
        /*0734*/ 	.short	0x0101
        /*0736*/ 	.byte	0xff
	.zero		1


	//   ....[98]....
        /*0738*/ 	.word	0x00009320
        /*073c*/ 	.word	0x00000003
        /*0740*/ 	.word	0x00000060
        /*0744*/ 	.short	0x010a
        /*0746*/ 	.byte	0xff
	.zero		1


	//   ....[99]....
        /*0748*/ 	.word	0x00009410
        /*074c*/ 	.word	0x00000003
        /*0750*/ 	.word	0x00000060
        /*0754*/ 	.short	0x010a
        /*0756*/ 	.byte	0xff
	.zero		1


	//   ....[100]....
        /*0758*/ 	.word	0x0000a760
        /*075c*/ 	.word	0x00000000
        /*0760*/ 	.word	0x00000000
        /*0764*/ 	.short	0x0101
        /*0766*/ 	.byte	0xff
	.zero		1


	//   ....[101]....
        /*0768*/ 	.word	0x0000a780
        /*076c*/ 	.word	0x00000003
        /*0770*/ 	.word	0x00000060
        /*0774*/ 	.short	0x010a
        /*0776*/ 	.byte	0xff
	.zero		1


	//   ....[102]....
        /*0778*/ 	.word	0x0000a850
        /*077c*/ 	.word	0x00000003
        /*0780*/ 	.word	0x00000060
        /*0784*/ 	.short	0x010a
        /*0786*/ 	.byte	0xff
	.zero		1


	//   ....[103]....
        /*0788*/ 	.word	0x0000bb90
        /*078c*/ 	.word	0x00000000
        /*0790*/ 	.word	0x00000000
        /*0794*/ 	.short	0x0101
        /*0796*/ 	.byte	0xff
	.zero		1


	//   ....[104]....
        /*0798*/ 	.word	0x0000bc70
        /*079c*/ 	.word	0x000000ff
        /*07a0*/ 	.word	0x00000100
        /*07a4*/ 	.short	0x0101
        /*07a6*/ 	.byte	0x31
	.zero		1


	//   ....[105]....
        /*07a8*/ 	.word	0x0000be00
        /*07ac*/ 	.word	0x000000ff
        /*07b0*/ 	.word	0x00000000
        /*07b4*/ 	.short	0x0101
        /*07b6*/ 	.byte	0x04
	.zero		1


	//   ....[106]....
        /*07b8*/ 	.word	0x0000be20
        /*07bc*/ 	.word	0x00000002
        /*07c0*/ 	.word	0x000000f0
        /*07c4*/ 	.short	0x010a
        /*07c6*/ 	.byte	0xff
	.zero		1


	//   ....[107]....
        /*07c8*/ 	.word	0x0000be80
        /*07cc*/ 	.word	0x00000002
        /*07d0*/ 	.word	0x00000030
        /*07d4*/ 	.short	0x010a
        /*07d6*/ 	.byte	0xff
	.zero		1


	//   ....[108]....
        /*07d8*/ 	.word	0x0000bee0
        /*07dc*/ 	.word	0x00000002
        /*07e0*/ 	.word	0x00000030
        /*07e4*/ 	.short	0x010a
        /*07e6*/ 	.byte	0xff
	.zero		1


	//   ....[109]....
        /*07e8*/ 	.word	0x0000bf30
        /*07ec*/ 	.word	0x00000002
        /*07f0*/ 	.word	0x000000b0
        /*07f4*/ 	.short	0x010a
        /*07f6*/ 	.byte	0xff
	.zero		1


	//   ....[110]....
        /*07f8*/ 	.word	0x0000bf90
        /*07fc*/ 	.word	0x00000000
        /*0800*/ 	.word	0x00000000
        /*0804*/ 	.short	0x010a
        /*0806*/ 	.byte	0xff
	.zero		1


	//   ....[111]....
        /*0808*/ 	.word	0x0000bff0
        /*080c*/ 	.word	0x00000000
        /*0810*/ 	.word	0x00000000
        /*0814*/ 	.short	0x010a
        /*0816*/ 	.byte	0xff
	.zero		1


	//   ....[112]....
        /*0818*/ 	.word	0x0000c050
        /*081c*/ 	.word	0x00000000
        /*0820*/ 	.word	0x00000000
        /*0824*/ 	.short	0x010a
        /*0826*/ 	.byte	0xff
	.zero		1


	//   ....[113]....
        /*0828*/ 	.word	0x0000c0b0
        /*082c*/ 	.word	0x00000000
        /*0830*/ 	.word	0x00000000
        /*0834*/ 	.short	0x010a
        /*0836*/ 	.byte	0xff
	.zero		1


	//   ....[114]....
        /*0838*/ 	.word	0x0000c110
        /*083c*/ 	.word	0x00000000
        /*0840*/ 	.word	0x00000000
        /*0844*/ 	.short	0x010a
        /*0846*/ 	.byte	0xff
	.zero		1


	//   ....[115]....
        /*0848*/ 	.word	0x0000c160
        /*084c*/ 	.word	0x00000000
        /*0850*/ 	.word	0x000000e0
        /*0854*/ 	.short	0x010a
        /*0856*/ 	.byte	0xff
	.zero		1


	//   ....[116]....
        /*0858*/ 	.word	0x0000c1c0
        /*085c*/ 	.word	0x00000000
        /*0860*/ 	.word	0x000000c0
        /*0864*/ 	.short	0x010a
        /*0866*/ 	.byte	0xff
	.zero		1


	//   ....[117]....
        /*0868*/ 	.word	0x0000c210
        /*086c*/ 	.word	0x00000000
        /*0870*/ 	.word	0x000000b0
        /*0874*/ 	.short	0x010a
        /*0876*/ 	.byte	0xff
	.zero		1


	//   ....[118]....
        /*0878*/ 	.word	0x0000c270
        /*087c*/ 	.word	0x00000000
        /*0880*/ 	.word	0x000000c0
        /*0884*/ 	.short	0x010a
        /*0886*/ 	.byte	0xff
	.zero		1


	//   ....[119]....
        /*0888*/ 	.word	0x0000c2c0
        /*088c*/ 	.word	0x00000010
        /*0890*/ 	.word	0x000000b0
        /*0894*/ 	.short	0x010a
        /*0896*/ 	.byte	0xff
	.zero		1


	//   ....[120]....
        /*0898*/ 	.word	0x0000c310
        /*089c*/ 	.word	0x00000004
        /*08a0*/ 	.word	0x00000000
        /*08a4*/ 	.short	0x010a
        /*08a6*/ 	.byte	0xff
	.zero		1


	//   ....[121]....
        /*08a8*/ 	.word	0x0000c360
        /*08ac*/ 	.word	0x00000003
        /*08b0*/ 	.word	0x000000d8
        /*08b4*/ 	.short	0x010a
        /*08b6*/ 	.byte	0xff
	.zero		1


	//   ....[122]....
        /*08b8*/ 	.word	0x0000c3b0
        /*08bc*/ 	.word	0x00000007
        /*08c0*/ 	.word	0x00000000
        /*08c4*/ 	.short	0x010a
        /*08c6*/ 	.byte	0xff
	.zero		1


	//   ....[123]....
        /*08c8*/ 	.word	0x0000c400
        /*08cc*/ 	.word	0x00000003
        /*08d0*/ 	.word	0x00000100
        /*08d4*/ 	.short	0x010a
        /*08d6*/ 	.byte	0xff
	.zero		1


	//   ....[124]....
        /*08d8*/ 	.word	0x0000c450
        /*08dc*/ 	.word	0x00000000
        /*08e0*/ 	.word	0x000000b0
        /*08e4*/ 	.short	0x010a
        /*08e6*/ 	.byte	0xff
	.zero		1


	//   ....[125]....
        /*08e8*/ 	.word	0x0000c4b0
        /*08ec*/ 	.word	0x00000000
        /*08f0*/ 	.word	0x000000a8
        /*08f4*/ 	.short	0x010a
        /*08f6*/ 	.byte	0xff
	.zero		1


	//   ....[126]....
        /*08f8*/ 	.word	0x0000c510
        /*08fc*/ 	.word	0x00000003
        /*0900*/ 	.word	0x00000080
        /*0904*/ 	.short	0x010a
        /*0906*/ 	.byte	0xff
	.zero		1


	//   ....[127]....
        /*0908*/ 	.word	0x0000c570
        /*090c*/ 	.word	0x00000003
        /*0910*/ 	.word	0x00000088
        /*0914*/ 	.short	0x010a
        /*0916*/ 	.byte	0xff
	.zero		1


	//   ....[128]....
        /*0918*/ 	.word	0x0000c5d0
        /*091c*/ 	.word	0x00000003
        /*0920*/ 	.word	0x00000090
        /*0924*/ 	.short	0x010a
        /*0926*/ 	.byte	0xff
	.zero		1


	//   ....[129]....
        /*0928*/ 	.word	0x0000c630
        /*092c*/ 	.word	0x00000003
        /*0930*/ 	.word	0x00000098
        /*0934*/ 	.short	0x010a
        /*0936*/ 	.byte	0xff
	.zero		1


	//   ....[130]....
        /*0938*/ 	.word	0x0000c690
        /*093c*/ 	.word	0x00000000
        /*0940*/ 	.word	0x00000080
        /*0944*/ 	.short	0x010a
        /*0946*/ 	.byte	0xff
	.zero		1


	//   ....[131]....
        /*0948*/ 	.word	0x0000c6f0
        /*094c*/ 	.word	0x00000000
        /*0950*/ 	.word	0x00000088
        /*0954*/ 	.short	0x010a
        /*0956*/ 	.byte	0xff
	.zero		1


	//   ....[132]....
        /*0958*/ 	.word	0x0000c750
        /*095c*/ 	.word	0x00000000
        /*0960*/ 	.word	0x00000090
        /*0964*/ 	.short	0x010a
        /*0966*/ 	.byte	0xff
	.zero		1


	//   ....[133]....
        /*0968*/ 	.word	0x0000c7a0
        /*096c*/ 	.word	0x00000000
        /*0970*/ 	.word	0x000000b0
        /*0974*/ 	.short	0x010a
        /*0976*/ 	.byte	0xff
	.zero		1


	//   ....[134]....
        /*0978*/ 	.word	0x0000c800
        /*097c*/ 	.word	0x00000000
        /*0980*/ 	.word	0x00000060
        /*0984*/ 	.short	0x010a
        /*0986*/ 	.byte	0xff
	.zero		1


	//   ....[135]....
        /*0988*/ 	.word	0x0000c860
        /*098c*/ 	.word	0x00000000
        /*0990*/ 	.word	0x000000d0
        /*0994*/ 	.short	0x010a
        /*0996*/ 	.byte	0xff
	.zero		1


	//   ....[136]....
        /*0998*/ 	.word	0x0000c8b0
        /*099c*/ 	.word	0x00000003
        /*09a0*/ 	.word	0x00000060
        /*09a4*/ 	.short	0x010a
        /*09a6*/ 	.byte	0xff
	.zero		1


	//   ....[137]....
        /*09a8*/ 	.word	0x0000c900
        /*09ac*/ 	.word	0x00000003
        /*09b0*/ 	.word	0x00000060
        /*09b4*/ 	.short	0x010a
        /*09b6*/ 	.byte	0xff
	.zero		1


	//   ....[138]....
        /*09b8*/ 	.word	0x0000c950
        /*09bc*/ 	.word	0x00000003
        /*09c0*/ 	.word	0x00000060
        /*09c4*/ 	.short	0x010a
        /*09c6*/ 	.byte	0xff
	.zero		1


	//----- nvinfo : EIATTR_NUM_MBARRIERS
	.align		4
.L_47:
        /*09c8*/ 	.byte	0x03, 0x38
        /*09ca*/ 	.short	0x0021


	//----- nvinfo : EIATTR_EXIT_INSTR_OFFSETS
	.align		4
        /*09cc*/ 	.byte	0x04, 0x1c
        /*09ce*/ 	.short	(.L_49 - .L_48)


	//   ....[0]....
.L_48:
        /*09d0*/ 	.word	0x00002dd0


	//   ....[1]....
        /*09d4*/ 	.word	0x000032d0


	//   ....[2]....
        /*09d8*/ 	.word	0x00003330


	//   ....[3]....
        /*09dc*/ 	.word	0x00004880


	//   ....[4]....
        /*09e0*/ 	.word	0x00005970


	//   ....[5]....
        /*09e4*/ 	.word	0x000059b0


	//   ....[6]....
        /*09e8*/ 	.word	0x0000bcf0


	//   ....[7]....
        /*09ec*/ 	.word	0x0000bd70


	//   ....[8]....
        /*09f0*/ 	.word	0x0000bda0


	//   ....[9]....
        /*09f4*/ 	.word	0x0000be10


	//----- nvinfo : EIATTR_MAX_THREADS
	.align		4
.L_49:
        /*09f8*/ 	.byte	0x04, 0x05
        /*09fa*/ 	.short	(.L_51 - .L_50)
.L_50:
        /*09fc*/ 	.word	0x00000100
        /*0a00*/ 	.word	0x00000001
        /*0a04*/ 	.word	0x00000001


	//----- nvinfo : EIATTR_CRS_STACK_SIZE
	.align		4
.L_51:
        /*0a08*/ 	.byte	0x04, 0x1e
        /*0a0a*/ 	.short	(.L_53 - .L_52)
.L_52:
        /*0a0c*/ 	.word	0x00000000


	//----- nvinfo : EIATTR_CBANK_PARAM_SIZE
	.align		4
.L_53:
        /*0a10*/ 	.byte	0x03, 0x19
        /*0a12*/ 	.short	0x0c00


	//----- nvinfo : EIATTR_PARAM_CBANK
	.align		4
        /*0a14*/ 	.byte	0x04, 0x0a
        /*0a16*/ 	.short	(.L_55 - .L_54)
	.align		4
.L_54:
        /*0a18*/ 	.word	index@(.nv.constant0._ZN7cutlass13device_kernelINS_4gemm6kernel13GemmUniversalIN4cute5tupleIJiiiiEEENS1_10collective13CollectiveMmaINS1_46MainloopSm100TmaUmmaWarpSpecializedBlockScaledILi6ELi2ELi1ENS5_IJNS4_1CILi1EEENSA_ILi8EEESB_EEEEENS5_IJNSA_ILi128EEENSA_ILi256EEESF_EEENS5_IJNS_12float_e2m1_tENS_13float_ue8m0_tEEEENS5_IJNS5_IJlSB_lEEENS4_6LayoutINS5_IJNS5_IJNS5_IJNSA_ILi32EEENSA_ILi4EEEEEEiEEESQ_NS5_IJSB_iEEEEEENS5_IJNS5_IJNS5_IJNSA_ILi16EEESO_EEEiEEENS5_IJNS5_IJNSA_ILi0EEESB_EEENSA_ILi512EEEEEENS5_IJSW_iEEEEEEEEEEESK_S13_NS4_8TiledMMAINS4_8MMA_AtomIJNS4_17SM100_MMA_MXF4_SSISI_SI_fSJ_Li128ELi256ELi32ELNS4_4UMMA5MajorE0ELS18_0ELNS17_7ScaleInE0ELS19_0EEEEEENSM_INS5_IJSB_SB_SB_EEENS5_IJSW_SW_SW_EEEEENS5_IJNS4_10UnderscoreES1F_S1F_EEEEENS5_IJNS4_23SM90_TMA_LOAD_MULTICASTES1I_EEENS5_IJNS4_14ComposedLayoutINS4_7SwizzleILi2ELi4ELi3EEENS4_18smem_ptr_flag_bitsILi4EEENSM_INS5_IJSC_SF_EEENS5_IJSF_SB_EEEEEEENSM_INS5_IJNS5_IJNS5_IJSP_SB_EEENS5_IJSN_NSA_ILi2EEEEEEEEESB_NS5_IJS1U_SB_EEEEEENS5_IJNS5_IJNS5_IJSU_SY_EEESX_EEESW_NS5_IJS1U_SY_EEEEEEEEEEEvNS4_8identityENS5_IJNS4_13SM90_TMA_LOADES26_EEENS5_IJS1S_NSM_INS5_IJNS5_IJNS5_IJSP_S1U_EEES1V_EEESB_S1X_EEENS5_IJS20_SW_NS5_IJS1U_NSA_ILi1024EEEEEEEEEEEEEEvS25_EENS_8epilogue10collective18CollectiveEpilogueINS2H_23Sm100TmaWarpSpecializedILi4ELi2ELi64ELb1ELb0EEEJSH_NS5_IJNSM_ISF_SB_EENSM_INSA_ILi64EEESB_EEEEENS_10bfloat16_tESL_S2Q_SL_NS2H_6fusion15FusionCallbacksIS2L_NS2R_17LinearCombinationIS2Q_fS2Q_fLNS_15FloatRoundStyleE2EEESH_S2P_JEEENS4_5SM1004TMEM4LOAD26SM100_TMEM_LOAD_32dp32b64xES26_NS1K_INS1L_ILi3ELi4ELi3EEENS1N_ILi16EEENSM_INS5_IJSC_S2N_EEENS5_IJS2N_SB_EEEEEEENS4_39AutoVectorizingCopyWithAssumedAlignmentILi128EEENS4_14SM90_TMA_STOREES36_S38_S38_EEEvvEEEEvNT_6ParamsE)
        /*0a1c*/ 	.short	0x0380
        /*0a1e*/ 	.short	0x0c00


	//----- nvinfo : EIATTR_SW_WAR
	.align		4
.L_55:
        /*0a20*/ 	.byte	0x04, 0x36
        /*0a22*/ 	.short	(.L_57 - .L_56)
.L_56:
        /*0a24*/ 	.word	0x00000008
.L_57:


//--------------------- .nv.callgraph             --------------------------
	.section	.nv.callgraph,"",@"SHT_CUDA_CALLGRAPH"
	.align	4
	.sectionentsize	8
	.align		4
        /*0000*/ 	.word	0x00000000
	.align		4
        /*0004*/ 	.word	0xffffffff
	.align		4
        /*0008*/ 	.word	index@(_ZN7cutlass13device_kernelINS_4gemm6kernel13GemmUniversalIN4cute5tupleIJiiiiEEENS1_10collective13CollectiveMmaINS1_46MainloopSm100TmaUmmaWarpSpecializedBlockScaledILi6ELi2ELi1ENS5_IJNS4_1CILi1EEENSA_ILi8EEESB_EEEEENS5_IJNSA_ILi128EEENSA_ILi256EEESF_EEENS5_IJNS_12float_e2m1_tENS_13float_ue8m0_tEEEENS5_IJNS5_IJlSB_lEEENS4_6LayoutINS5_IJNS5_IJNS5_IJNSA_ILi32EEENSA_ILi4EEEEEEiEEESQ_NS5_IJSB_iEEEEEENS5_IJNS5_IJNS5_IJNSA_ILi16EEESO_EEEiEEENS5_IJNS5_IJNSA_ILi0EEESB_EEENSA_ILi512EEEEEENS5_IJSW_iEEEEEEEEEEESK_S13_NS4_8TiledMMAINS4_8MMA_AtomIJNS4_17SM100_MMA_MXF4_SSISI_SI_fSJ_Li128ELi256ELi32ELNS4_4UMMA5MajorE0ELS18_0ELNS17_7ScaleInE0ELS19_0EEEEEENSM_INS5_IJSB_SB_SB_EEENS5_IJSW_SW_SW_EEEEENS5_IJNS4_10UnderscoreES1F_S1F_EEEEENS5_IJNS4_23SM90_TMA_LOAD_MULTICASTES1I_EEENS5_IJNS4_14ComposedLayoutINS4_7SwizzleILi2ELi4ELi3EEENS4_18smem_ptr_flag_bitsILi4EEENSM_INS5_IJSC_SF_EEENS5_IJSF_SB_EEEEEEENSM_INS5_IJNS5_IJNS5_IJSP_SB_EEENS5_IJSN_NSA_ILi2EEEEEEEEESB_NS5_IJS1U_SB_EEEEEENS5_IJNS5_IJNS5_IJSU_SY_EEESX_EEESW_NS5_IJS1U_SY_EEEEEEEEEEEvNS4_8identityENS5_IJNS4_13SM90_TMA_LOADES26_EEENS5_IJS1S_NSM_INS5_IJNS5_IJNS5_IJSP_S1U_EEES1V_EEESB_S1X_EEENS5_IJS20_SW_NS5_IJS1U_NSA_ILi1024EEEEEEEEEEEEEEvS25_EENS_8epilogue10collective18CollectiveEpilogueINS2H_23Sm100TmaWarpSpecializedILi4ELi2ELi64ELb1ELb0EEEJSH_NS5_IJNSM_ISF_SB_EENSM_INSA_ILi64EEESB_EEEEENS_10bfloat16_tESL_S2Q_SL_NS2H_6fusion15FusionCallbacksIS2L_NS2R_17LinearCombinationIS2Q_fS2Q_fLNS_15FloatRoundStyleE2EEESH_S2P_JEEENS4_5SM1004TMEM4LOAD26SM100_TMEM_LOAD_32dp32b64xES26_NS1K_INS1L_ILi3ELi4ELi3EEENS1N_ILi16EEENSM_INS5_IJSC_S2N_EEENS5_IJS2N_SB_EEEEEEENS4_39AutoVectorizingCopyWithAssumedAlignmentILi128EEENS4_14SM90_TMA_STOREES36_S38_S38_EEEvvEEEEvNT_6ParamsE)
	.align		4
        /*000c*/ 	.word	index@(__assertfail)
	.align		4
        /*0010*/ 	.word	0x00000000
	.align		4
        /*0014*/ 	.word	0xfffffffe
	.align		4
        /*0018*/ 	.word	0x00000000
	.align		4
        /*001c*/ 	.word	0xfffffffd
	.align		4
        /*0020*/ 	.word	0x00000000
	.align		4
        /*0024*/ 	.word	0xfffffffc


//--------------------- .nv.constant4             --------------------------
	.section	.nv.constant4,"a",@progbits
	.align	8
	.align		8
.nv.constant4:
        /*0000*/ 	.dword	__assertfail
	.align		8
        /*0008*/ 	.dword	__unnamed_1
	.align		8
        /*0010*/ 	.dword	__unnamed_2
	.align		8
        /*0018*/ 	.dword	_ZN40_INTERNAL_d785f441_4_k_cu_e07a8686_292324cuda3std3__45__cpo5beginE
	.align		8
        /*0020*/ 	.dword	_ZN40_INTERNAL_d785f441_4_k_cu_e07a8686_292324cuda3std3__45__cpo3endE
	.align		8
        /*0028*/ 	.dword	_ZN40_INTERNAL_d785f441_4_k_cu_e07a8686_292324cuda3std3__45__cpo6cbeginE
	.align		8
        /*0030*/ 	.dword	_ZN40_INTERNAL_d785f441_4_k_cu_e07a8686_292324cuda3std3__45__cpo4cendE
	.align		8
        /*0038*/ 	.dword	_ZN40_INTERNAL_d785f441_4_k_cu_e07a8686_292324cuda3std3__442_GLOBAL__N__d785f441_4_k_cu_e07a8686_292326ignoreE
	.align		8
        /*0040*/ 	.dword	_ZN40_INTERNAL_d785f441_4_k_cu_e07a8686_292324cuda3std3__419piecewise_constructE
	.align		8
        /*0048*/ 	.dword	_ZN40_INTERNAL_d785f441_4_k_cu_e07a8686_292324cuda3std3__48in_placeE
	.align		8
        /*0050*/ 	.dword	_ZN40_INTERNAL_d785f441_4_k_cu_e07a8686_292324cuda3std6ranges3__45__cpo4swapE
	.align		8
        /*0058*/ 	.dword	_ZN40_INTERNAL_d785f441_4_k_cu_e07a8686_292324cuda3std6ranges3__45__cpo9iter_moveE
	.align		8
        /*0060*/ 	.dword	_ZN40_INTERNAL_d785f441_4_k_cu_e07a8686_292324cute7productE
	.align		8
        /*0068*/ 	.dword	_ZN40_INTERNAL_d785f441_4_k_cu_e07a8686_292324cute1_E
	.align		8
        /*0070*/ 	.dword	$str$25
	.align		8
        /*0078*/ 	.dword	$str$26
	.align		8
        /*0080*/ 	.dword	$str$29
	.align		8
        /*0088*/ 	.dword	$str$30


//--------------------- .text._ZN7cutlass13device_kernelINS_4gemm6kernel13GemmUniversalIN4cute5tupleIJiiiiEEENS1_10collective13CollectiveMmaINS1_46MainloopSm100TmaUmmaWarpSpecializedBlockScaledILi6ELi2ELi1ENS5_IJNS4_1CILi1EEENSA_ILi8EEESB_EEEEENS5_IJNSA_ILi128EEENSA_ILi256EEESF_EEENS5_IJNS_12float_e2m1_tENS_13float_ue8m0_tEEEENS5_IJNS5_IJlSB_lEEENS4_6LayoutINS5_IJNS5_IJNS5_IJNSA_ILi32EEENSA_ILi4EEEEEEiEEESQ_NS5_IJSB_iEEEEEENS5_IJNS5_IJNS5_IJNSA_ILi16EEESO_EEEiEEENS5_IJNS5_IJNSA_ILi0EEESB_EEENSA_ILi512EEEEEENS5_IJSW_iEEEEEEEEEEESK_S13_NS4_8TiledMMAINS4_8MMA_AtomIJNS4_17SM100_MMA_MXF4_SSISI_SI_fSJ_Li128ELi256ELi32ELNS4_4UMMA5MajorE0ELS18_0ELNS17_7ScaleInE0ELS19_0EEEEEENSM_INS5_IJSB_SB_SB_EEENS5_IJSW_SW_SW_EEEEENS5_IJNS4_10UnderscoreES1F_S1F_EEEEENS5_IJNS4_23SM90_TMA_LOAD_MULTICASTES1I_EEENS5_IJNS4_14ComposedLayoutINS4_7SwizzleILi2ELi4ELi3EEENS4_18smem_ptr_flag_bitsILi4EEENSM_INS5_IJSC_SF_EEENS5_IJSF_SB_EEEEEEENSM_INS5_IJNS5_IJNS5_IJSP_SB_EEENS5_IJSN_NSA_ILi2EEEEEEEEESB_NS5_IJS1U_SB_EEEEEENS5_IJNS5_IJNS5_IJSU_SY_EEESX_EEESW_NS5_IJS1U_SY_EEEEEEEEEEEvNS4_8identityENS5_IJNS4_13SM90_TMA_LOADES26_EEENS5_IJS1S_NSM_INS5_IJNS5_IJNS5_IJSP_S1U_EEES1V_EEESB_S1X_EEENS5_IJS20_SW_NS5_IJS1U_NSA_ILi1024EEEEEEEEEEEEEEvS25_EENS_8epilogue10collective18CollectiveEpilogueINS2H_23Sm100TmaWarpSpecializedILi4ELi2ELi64ELb1ELb0EEEJSH_NS5_IJNSM_ISF_SB_EENSM_INSA_ILi64EEESB_EEEEENS_10bfloat16_tESL_S2Q_SL_NS2H_6fusion15FusionCallbacksIS2L_NS2R_17LinearCombinationIS2Q_fS2Q_fLNS_15FloatRoundStyleE2EEESH_S2P_JEEENS4_5SM1004TMEM4LOAD26SM100_TMEM_LOAD_32dp32b64xES26_NS1K_INS1L_ILi3ELi4ELi3EEENS1N_ILi16EEENSM_INS5_IJSC_S2N_EEENS5_IJS2N_SB_EEEEEEENS4_39AutoVectorizingCopyWithAssumedAlignmentILi128EEENS4_14SM90_TMA_STOREES36_S38_S38_EEEvvEEEEvNT_6ParamsE --------------------------
	.section	.text._ZN7cutlass13device_kernelINS_4gemm6kernel13GemmUniversalIN4cute5tupleIJiiiiEEENS1_10collective13CollectiveMmaINS1_46MainloopSm100TmaUmmaWarpSpecializedBlockScaledILi6ELi2ELi1ENS5_IJNS4_1CILi1EEENSA_ILi8EEESB_EEEEENS5_IJNSA_ILi128EEENSA_ILi256EEESF_EEENS5_IJNS_12float_e2m1_tENS_13float_ue8m0_tEEEENS5_IJNS5_IJlSB_lEEENS4_6LayoutINS5_IJNS5_IJNS5_IJNSA_ILi32EEENSA_ILi4EEEEEEiEEESQ_NS5_IJSB_iEEEEEENS5_IJNS5_IJNS5_IJNSA_ILi16EEESO_EEEiEEENS5_IJNS5_IJNSA_ILi0EEESB_EEENSA_ILi512EEEEEENS5_IJSW_iEEEEEEEEEEESK_S13_NS4_8TiledMMAINS4_8MMA_AtomIJNS4_17SM100_MMA_MXF4_SSISI_SI_fSJ_Li128ELi256ELi32ELNS4_4UMMA5MajorE0ELS18_0ELNS17_7ScaleInE0ELS19_0EEEEEENSM_INS5_IJSB_SB_SB_EEENS5_IJSW_SW_SW_EEEEENS5_IJNS4_10UnderscoreES1F_S1F_EEEEENS5_IJNS4_23SM90_TMA_LOAD_MULTICASTES1I_EEENS5_IJNS4_14ComposedLayoutINS4_7SwizzleILi2ELi4ELi3EEENS4_18smem_ptr_flag_bitsILi4EEENSM_INS5_IJSC_SF_EEENS5_IJSF_SB_EEEEEEENSM_INS5_IJNS5_IJNS5_IJSP_SB_EEENS5_IJSN_NSA_ILi2EEEEEEEEESB_NS5_IJS1U_SB_EEEEEENS5_IJNS5_IJNS5_IJSU_SY_EEESX_EEESW_NS5_IJS1U_SY_EEEEEEEEEEEvNS4_8identityENS5_IJNS4_13SM90_TMA_LOADES26_EEENS5_IJS1S_NSM_INS5_IJNS5_IJNS5_IJSP_S1U_EEES1V_EEESB_S1X_EEENS5_IJS20_SW_NS5_IJS1U_NSA_ILi1024EEEEEEEEEEEEEEvS25_EENS_8epilogue10collective18CollectiveEpilogueINS2H_23Sm100TmaWarpSpecializedILi4ELi2ELi64ELb1ELb0EEEJSH_NS5_IJNSM_ISF_SB_EENSM_INSA_ILi64EEESB_EEEEENS_10bfloat16_tESL_S2Q_SL_NS2H_6fusion15FusionCallbacksIS2L_NS2R_17LinearCombinationIS2Q_fS2Q_fLNS_15FloatRoundStyleE2EEESH_S2P_JEEENS4_5SM1004TMEM4LOAD26SM100_TMEM_LOAD_32dp32b64xES26_NS1K_INS1L_ILi3ELi4ELi3EEENS1N_ILi16EEENSM_INS5_IJSC_S2N_EEENS5_IJS2N_SB_EEEEEEENS4_39AutoVectorizingCopyWithAssumedAlignmentILi128EEENS4_14SM90_TMA_STOREES36_S38_S38_EEEvvEEEEvNT_6ParamsE,"ax",@progbits
	.align	128
.text._ZN7cutlass13device_kernelINS_4gemm6kernel13GemmUniversalIN4cute5tupleIJiiiiEEENS1_10collective13CollectiveMmaINS1_46MainloopSm100TmaUmmaWarpSpecializedBlockScaledILi6ELi2ELi1ENS5_IJNS4_1CILi1EEENSA_ILi8EEESB_EEEEENS5_IJNSA_ILi128EEENSA_ILi256EEESF_EEENS5_IJNS_12float_e2m1_tENS_13float_ue8m0_tEEEENS5_IJNS5_IJlSB_lEEENS4_6LayoutINS5_IJNS5_IJNS5_IJNSA_ILi32EEENSA_ILi4EEEEEEiEEESQ_NS5_IJSB_iEEEEEENS5_IJNS5_IJNS5_IJNSA_ILi16EEESO_EEEiEEENS5_IJNS5_IJNSA_ILi0EEESB_EEENSA_ILi512EEEEEENS5_IJSW_iEEEEEEEEEEESK_S13_NS4_8TiledMMAINS4_8MMA_AtomIJNS4_17SM100_MMA_MXF4_SSISI_SI_fSJ_Li128ELi256ELi32ELNS4_4UMMA5MajorE0ELS18_0ELNS17_7ScaleInE0ELS19_0EEEEEENSM_INS5_IJSB_SB_SB_EEENS5_IJSW_SW_SW_EEEEENS5_IJNS4_10UnderscoreES1F_S1F_EEEEENS5_IJNS4_23SM90_TMA_LOAD_MULTICASTES1I_EEENS5_IJNS4_14ComposedLayoutINS4_7SwizzleILi2ELi4ELi3EEENS4_18smem_ptr_flag_bitsILi4EEENSM_INS5_IJSC_SF_EEENS5_IJSF_SB_EEEEEEENSM_INS5_IJNS5_IJNS5_IJSP_SB_EEENS5_IJSN_NSA_ILi2EEEEEEEEESB_NS5_IJS1U_SB_EEEEEENS5_IJNS5_IJNS5_IJSU_SY_EEESX_EEESW_NS5_IJS1U_SY_EEEEEEEEEEEvNS4_8identityENS5_IJNS4_13SM90_TMA_LOADES26_EEENS5_IJS1S_NSM_INS5_IJNS5_IJNS5_IJSP_S1U_EEES1V_EEESB_S1X_EEENS5_IJS20_SW_NS5_IJS1U_NSA_ILi1024EEEEEEEEEEEEEEvS25_EENS_8epilogue10collective18CollectiveEpilogueINS2H_23Sm100TmaWarpSpecializedILi4ELi2ELi64ELb1ELb0EEEJSH_NS5_IJNSM_ISF_SB_EENSM_INSA_ILi64EEESB_EEEEENS_10bfloat16_tESL_S2Q_SL_NS2H_6fusion15FusionCallbacksIS2L_NS2R_17LinearCombinationIS2Q_fS2Q_fLNS_15FloatRoundStyleE2EEESH_S2P_JEEENS4_5SM1004TMEM4LOAD26SM100_TMEM_LOAD_32dp32b64xES26_NS1K_INS1L_ILi3ELi4ELi3EEENS1N_ILi16EEENSM_INS5_IJSC_S2N_EEENS5_IJS2N_SB_EEEEEEENS4_39AutoVectorizingCopyWithAssumedAlignmentILi128EEENS4_14SM90_TMA_STOREES36_S38_S38_EEEvvEEEEvNT_6ParamsE:
        .type           _ZN7cutlass13device_kernelINS_4gemm6kernel13GemmUniversalIN4cute5tupleIJiiiiEEENS1_10collective13CollectiveMmaINS1_46MainloopSm100TmaUmmaWarpSpecializedBlockScaledILi6ELi2ELi1ENS5_IJNS4_1CILi1EEENSA_ILi8EEESB_EEEEENS5_IJNSA_ILi128EEENSA_ILi256EEESF_EEENS5_IJNS_12float_e2m1_tENS_13float_ue8m0_tEEEENS5_IJNS5_IJlSB_lEEENS4_6LayoutINS5_IJNS5_IJNS5_IJNSA_ILi32EEENSA_ILi4EEEEEEiEEESQ_NS5_IJSB_iEEEEEENS5_IJNS5_IJNS5_IJNSA_ILi16EEESO_EEEiEEENS5_IJNS5_IJNSA_ILi0EEESB_EEENSA_ILi512EEEEEENS5_IJSW_iEEEEEEEEEEESK_S13_NS4_8TiledMMAINS4_8MMA_AtomIJNS4_17SM100_MMA_MXF4_SSISI_SI_fSJ_Li128ELi256ELi32ELNS4_4UMMA5MajorE0ELS18_0ELNS17_7ScaleInE0ELS19_0EEEEEENSM_INS5_IJSB_SB_SB_EEENS5_IJSW_SW_SW_EEEEENS5_IJNS4_10UnderscoreES1F_S1F_EEEEENS5_IJNS4_23SM90_TMA_LOAD_MULTICASTES1I_EEENS5_IJNS4_14ComposedLayoutINS4_7SwizzleILi2ELi4ELi3EEENS4_18smem_ptr_flag_bitsILi4EEENSM_INS5_IJSC_SF_EEENS5_IJSF_SB_EEEEEEENSM_INS5_IJNS5_IJNS5_IJSP_SB_EEENS5_IJSN_NSA_ILi2EEEEEEEEESB_NS5_IJS1U_SB_EEEEEENS5_IJNS5_IJNS5_IJSU_SY_EEESX_EEESW_NS5_IJS1U_SY_EEEEEEEEEEEvNS4_8identityENS5_IJNS4_13SM90_TMA_LOADES26_EEENS5_IJS1S_NSM_INS5_IJNS5_IJNS5_IJSP_S1U_EEES1V_EEESB_S1X_EEENS5_IJS20_SW_NS5_IJS1U_NSA_ILi1024EEEEEEEEEEEEEEvS25_EENS_8epilogue10collective18CollectiveEpilogueINS2H_23Sm100TmaWarpSpecializedILi4ELi2ELi64ELb1ELb0EEEJSH_NS5_IJNSM_ISF_SB_EENSM_INSA_ILi64EEESB_EEEEENS_10bfloat16_tESL_S2Q_SL_NS2H_6fusion15FusionCallbacksIS2L_NS2R_17LinearCombinationIS2Q_fS2Q_fLNS_15FloatRoundStyleE2EEESH_S2P_JEEENS4_5SM1004TMEM4LOAD26SM100_TMEM_LOAD_32dp32b64xES26_NS1K_INS1L_ILi3ELi4ELi3EEENS1N_ILi16EEENSM_INS5_IJSC_S2N_EEENS5_IJS2N_SB_EEEEEEENS4_39AutoVectorizingCopyWithAssumedAlignmentILi128EEENS4_14SM90_TMA_STOREES36_S38_S38_EEEvvEEEEvNT_6ParamsE,@function
        .size           _ZN7cutlass13device_kernelINS_4gemm6kernel13GemmUniversalIN4cute5tupleIJiiiiEEENS1_10collective13CollectiveMmaINS1_46MainloopSm100TmaUmmaWarpSpecializedBlockScaledILi6ELi2ELi1ENS5_IJNS4_1CILi1EEENSA_ILi8EEESB_EEEEENS5_IJNSA_ILi128EEENSA_ILi256EEESF_EEENS5_IJNS_12float_e2m1_tENS_13float_ue8m0_tEEEENS5_IJNS5_IJlSB_lEEENS4_6LayoutINS5_IJNS5_IJNS5_IJNSA_ILi32EEENSA_ILi4EEEEEEiEEESQ_NS5_IJSB_iEEEEEENS5_IJNS5_IJNS5_IJNSA_ILi16EEESO_EEEiEEENS5_IJNS5_IJNSA_ILi0EEESB_EEENSA_ILi512EEEEEENS5_IJSW_iEEEEEEEEEEESK_S13_NS4_8TiledMMAINS4_8MMA_AtomIJNS4_17SM100_MMA_MXF4_SSISI_SI_fSJ_Li128ELi256ELi32ELNS4_4UMMA5MajorE0ELS18_0ELNS17_7ScaleInE0ELS19_0EEEEEENSM_INS5_IJSB_SB_SB_EEENS5_IJSW_SW_SW_EEEEENS5_IJNS4_10UnderscoreES1F_S1F_EEEEENS5_IJNS4_23SM90_TMA_LOAD_MULTICASTES1I_EEENS5_IJNS4_14ComposedLayoutINS4_7SwizzleILi2ELi4ELi3EEENS4_18smem_ptr_flag_bitsILi4EEENSM_INS5_IJSC_SF_EEENS5_IJSF_SB_EEEEEEENSM_INS5_IJNS5_IJNS5_IJSP_SB_EEENS5_IJSN_NSA_ILi2EEEEEEEEESB_NS5_IJS1U_SB_EEEEEENS5_IJNS5_IJNS5_IJSU_SY_EEESX_EEESW_NS5_IJS1U_SY_EEEEEEEEEEEvNS4_8identityENS5_IJNS4_13SM90_TMA_LOADES26_EEENS5_IJS1S_NSM_INS5_IJNS5_IJNS5_IJSP_S1U_EEES1V_EEESB_S1X_EEENS5_IJS20_SW_NS5_IJS1U_NSA_ILi1024EEEEEEEEEEEEEEvS25_EENS_8epilogue10collective18CollectiveEpilogueINS2H_23Sm100TmaWarpSpecializedILi4ELi2ELi64ELb1ELb0EEEJSH_NS5_IJNSM_ISF_SB_EENSM_INSA_ILi64EEESB_EEEEENS_10bfloat16_tESL_S2Q_SL_NS2H_6fusion15FusionCallbacksIS2L_NS2R_17LinearCombinationIS2Q_fS2Q_fLNS_15FloatRoundStyleE2EEESH_S2P_JEEENS4_5SM1004TMEM4LOAD26SM100_TMEM_LOAD_32dp32b64xES26_NS1K_INS1L_ILi3ELi4ELi3EEENS1N_ILi16EEENSM_INS5_IJSC_S2N_EEENS5_IJS2N_SB_EEEEEEENS4_39AutoVectorizingCopyWithAssumedAlignmentILi128EEENS4_14SM90_TMA_STOREES36_S38_S38_EEEvvEEEEvNT_6ParamsE,(.L_x_185 - _ZN7cutlass13device_kernelINS_4gemm6kernel13GemmUniversalIN4cute5tupleIJiiiiEEENS1_10collective13CollectiveMmaINS1_46MainloopSm100TmaUmmaWarpSpecializedBlockScaledILi6ELi2ELi1ENS5_IJNS4_1CILi1EEENSA_ILi8EEESB_EEEEENS5_IJNSA_ILi128EEENSA_ILi256EEESF_EEENS5_IJNS_12float_e2m1_tENS_13float_ue8m0_tEEEENS5_IJNS5_IJlSB_lEEENS4_6LayoutINS5_IJNS5_IJNS5_IJNSA_ILi32EEENSA_ILi4EEEEEEiEEESQ_NS5_IJSB_iEEEEEENS5_IJNS5_IJNS5_IJNSA_ILi16EEESO_EEEiEEENS5_IJNS5_IJNSA_ILi0EEESB_EEENSA_ILi512EEEEEENS5_IJSW_iEEEEEEEEEEESK_S13_NS4_8TiledMMAINS4_8MMA_AtomIJNS4_17SM100_MMA_MXF4_SSISI_SI_fSJ_Li128ELi256ELi32ELNS4_4UMMA5MajorE0ELS18_0ELNS17_7ScaleInE0ELS19_0EEEEEENSM_INS5_IJSB_SB_SB_EEENS5_IJSW_SW_SW_EEEEENS5_IJNS4_10UnderscoreES1F_S1F_EEEEENS5_IJNS4_23SM90_TMA_LOAD_MULTICASTES1I_EEENS5_IJNS4_14ComposedLayoutINS4_7SwizzleILi2ELi4ELi3EEENS4_18smem_ptr_flag_bitsILi4EEENSM_INS5_IJSC_SF_EEENS5_IJSF_SB_EEEEEEENSM_INS5_IJNS5_IJNS5_IJSP_SB_EEENS5_IJSN_NSA_ILi2EEEEEEEEESB_NS5_IJS1U_SB_EEEEEENS5_IJNS5_IJNS5_IJSU_SY_EEESX_EEESW_NS5_IJS1U_SY_EEEEEEEEEEEvNS4_8identityENS5_IJNS4_13SM90_TMA_LOADES26_EEENS5_IJS1S_NSM_INS5_IJNS5_IJNS5_IJSP_S1U_EEES1V_EEESB_S1X_EEENS5_IJS20_SW_NS5_IJS1U_NSA_ILi1024EEEEEEEEEEEEEEvS25_EENS_8epilogue10collective18CollectiveEpilogueINS2H_23Sm100TmaWarpSpecializedILi4ELi2ELi64ELb1ELb0EEEJSH_NS5_IJNSM_ISF_SB_EENSM_INSA_ILi64EEESB_EEEEENS_10bfloat16_tESL_S2Q_SL_NS2H_6fusion15FusionCallbacksIS2L_NS2R_17LinearCombinationIS2Q_fS2Q_fLNS_15FloatRoundStyleE2EEESH_S2P_JEEENS4_5SM1004TMEM4LOAD26SM100_TMEM_LOAD_32dp32b64xES26_NS1K_INS1L_ILi3ELi4ELi3EEENS1N_ILi16EEENSM_INS5_IJSC_S2N_EEENS5_IJS2N_SB_EEEEEEENS4_39AutoVectorizingCopyWithAssumedAlignmentILi128EEENS4_14SM90_TMA_STOREES36_S38_S38_EEEvvEEEEvNT_6ParamsE)
        .other          _ZN7cutlass13device_kernelINS_4gemm6kernel13GemmUniversalIN4cute5tupleIJiiiiEEENS1_10collective13CollectiveMmaINS1_46MainloopSm100TmaUmmaWarpSpecializedBlockScaledILi6ELi2ELi1ENS5_IJNS4_1CILi1EEENSA_ILi8EEESB_EEEEENS5_IJNSA_ILi128EEENSA_ILi256EEESF_EEENS5_IJNS_12float_e2m1_tENS_13float_ue8m0_tEEEENS5_IJNS5_IJlSB_lEEENS4_6LayoutINS5_IJNS5_IJNS5_IJNSA_ILi32EEENSA_ILi4EEEEEEiEEESQ_NS5_IJSB_iEEEEEENS5_IJNS5_IJNS5_IJNSA_ILi16EEESO_EEEiEEENS5_IJNS5_IJNSA_ILi0EEESB_EEENSA_ILi512EEEEEENS5_IJSW_iEEEEEEEEEEESK_S13_NS4_8TiledMMAINS4_8MMA_AtomIJNS4_17SM100_MMA_MXF4_SSISI_SI_fSJ_Li128ELi256ELi32ELNS4_4UMMA5MajorE0ELS18_0ELNS17_7ScaleInE0ELS19_0EEEEEENSM_INS5_IJSB_SB_SB_EEENS5_IJSW_SW_SW_EEEEENS5_IJNS4_10UnderscoreES1F_S1F_EEEEENS5_IJNS4_23SM90_TMA_LOAD_MULTICASTES1I_EEENS5_IJNS4_14ComposedLayoutINS4_7SwizzleILi2ELi4ELi3EEENS4_18smem_ptr_flag_bitsILi4EEENSM_INS5_IJSC_SF_EEENS5_IJSF_SB_EEEEEEENSM_INS5_IJNS5_IJNS5_IJSP_SB_EEENS5_IJSN_NSA_ILi2EEEEEEEEESB_NS5_IJS1U_SB_EEEEEENS5_IJNS5_IJNS5_IJSU_SY_EEESX_EEESW_NS5_IJS1U_SY_EEEEEEEEEEEvNS4_8identityENS5_IJNS4_13SM90_TMA_LOADES26_EEENS5_IJS1S_NSM_INS5_IJNS5_IJNS5_IJSP_S1U_EEES1V_EEESB_S1X_EEENS5_IJS20_SW_NS5_IJS1U_NSA_ILi1024EEEEEEEEEEEEEEvS25_EENS_8epilogue10collective18CollectiveEpilogueINS2H_23Sm100TmaWarpSpecializedILi4ELi2ELi64ELb1ELb0EEEJSH_NS5_IJNSM_ISF_SB_EENSM_INSA_ILi64EEESB_EEEEENS_10bfloat16_tESL_S2Q_SL_NS2H_6fusion15FusionCallbacksIS2L_NS2R_17LinearCombinationIS2Q_fS2Q_fLNS_15FloatRoundStyleE2EEESH_S2P_JEEENS4_5SM1004TMEM4LOAD26SM100_TMEM_LOAD_32dp32b64xES26_NS1K_INS1L_ILi3ELi4ELi3EEENS1N_ILi16EEENSM_INS5_IJSC_S2N_EEENS5_IJS2N_SB_EEEEEEENS4_39AutoVectorizingCopyWithAssumedAlignmentILi128EEENS4_14SM90_TMA_STOREES36_S38_S38_EEEvvEEEEvNT_6ParamsE,@"STO_CUDA_ENTRY STV_DEFAULT"
_ZN7cutlass13device_kernelINS_4gemm6kernel13GemmUniversalIN4cute5tupleIJiiiiEEENS1_10collective13CollectiveMmaINS1_46MainloopSm100TmaUmmaWarpSpecializedBlockScaledILi6ELi2ELi1ENS5_IJNS4_1CILi1EEENSA_ILi8EEESB_EEEEENS5_IJNSA_ILi128EEENSA_ILi256EEESF_EEENS5_IJNS_12float_e2m1_tENS_13float_ue8m0_tEEEENS5_IJNS5_IJlSB_lEEENS4_6LayoutINS5_IJNS5_IJNS5_IJNSA_ILi32EEENSA_ILi4EEEEEEiEEESQ_NS5_IJSB_iEEEEEENS5_IJNS5_IJNS5_IJNSA_ILi16EEESO_EEEiEEENS5_IJNS5_IJNSA_ILi0EEESB_EEENSA_ILi512EEEEEENS5_IJSW_iEEEEEEEEEEESK_S13_NS4_8TiledMMAINS4_8MMA_AtomIJNS4_17SM100_MMA_MXF4_SSISI_SI_fSJ_Li128ELi256ELi32ELNS4_4UMMA5MajorE0ELS18_0ELNS17_7ScaleInE0ELS19_0EEEEEENSM_INS5_IJSB_SB_SB_EEENS5_IJSW_SW_SW_EEEEENS5_IJNS4_10UnderscoreES1F_S1F_EEEEENS5_IJNS4_23SM90_TMA_LOAD_MULTICASTES1I_EEENS5_IJNS4_14ComposedLayoutINS4_7SwizzleILi2ELi4ELi3EEENS4_18smem_ptr_flag_bitsILi4EEENSM_INS5_IJSC_SF_EEENS5_IJSF_SB_EEEEEEENSM_INS5_IJNS5_IJNS5_IJSP_SB_EEENS5_IJSN_NSA_ILi2EEEEEEEEESB_NS5_IJS1U_SB_EEEEEENS5_IJNS5_IJNS5_IJSU_SY_EEESX_EEESW_NS5_IJS1U_SY_EEEEEEEEEEEvNS4_8identityENS5_IJNS4_13SM90_TMA_LOADES26_EEENS5_IJS1S_NSM_INS5_IJNS5_IJNS5_IJSP_S1U_EEES1V_EEESB_S1X_EEENS5_IJS20_SW_NS5_IJS1U_NSA_ILi1024EEEEEEEEEEEEEEvS25_EENS_8epilogue10collective18CollectiveEpilogueINS2H_23Sm100TmaWarpSpecializedILi4ELi2ELi64ELb1ELb0EEEJSH_NS5_IJNSM_ISF_SB_EENSM_INSA_ILi64EEESB_EEEEENS_10bfloat16_tESL_S2Q_SL_NS2H_6fusion15FusionCallbacksIS2L_NS2R_17LinearCombinationIS2Q_fS2Q_fLNS_15FloatRoundStyleE2EEESH_S2P_JEEENS4_5SM1004TMEM4LOAD26SM100_TMEM_LOAD_32dp32b64xES26_NS1K_INS1L_ILi3ELi4ELi3EEENS1N_ILi16EEENSM_INS5_IJSC_S2N_EEENS5_IJS2N_SB_EEEEEEENS4_39AutoVectorizingCopyWithAssumedAlignmentILi128EEENS4_14SM90_TMA_STOREES36_S38_S38_EEEvvEEEEvNT_6ParamsE:
[----:B------:R-:W1:Y:S01]  /*0000*/  LDC R1, c[0x0][0x37c] ;  /* 0x0000df00ff017b82 */ /* 0x000e620000000800 */
[----:B------:R-:W2:Y:S01]  /*0010*/  S2R R165, SR_TID.X ;  /* 0x0000000000a57919 */ /* 0x000ea20000002100 */
[----:B------:R-:W3:Y:S01]  /*0020*/  LDCU.64 UR4, c[0x0][0xc90] ;  /* 0x00019200ff0477ac */ /* 0x000ee20008000a00 */
[----:B------:R-:W-:Y:S02]  /*0030*/  PRMT R151, RZ, 0x7610, R151 ;  /* 0x00007610ff977816 */ /* 0x000fe40000000097 */
[----:B------:R-:W-:Y:S01]  /*0040*/  ELECT P6, URZ, PT ;  /* 0x0000000000ff782f */ /* 0x000fe200038c0000 */
[----:B------:R-:W4:Y:S01]  /*0050*/  LDCU.64 UR46, c[0x0][0x358] ;  /* 0x00006b00ff2e77ac */ /* 0x000f220008000a00 */
[----:B---3--:R-:W-:-:S04]  /*0060*/  UISETP.NE.U32.AND UP0, UPT, UR4, URZ, UPT ;  /* 0x000000ff0400728c */ /* 0x008fc8000bf05070 */
[----:B------:R-:W-:Y:S01]  /*0070*/  UISETP.NE.AND.EX UP0, UPT, UR5, URZ, UPT, UP0 ;  /* 0x000000ff0500728c */ /* 0x000fe2000bf05300 */
[----:B--2---:R-:W-:-:S05]  /*0080*/  SHF.R.U32.HI R158, RZ, 0x5, R165 ;  /* 0x00000005ff9e7819 */ /* 0x004fca00000116a5 */
[----:B------:R-:W2:Y:S02]  /*0090*/  SHFL.IDX PT, R0, R158, RZ, 0x1f ;  /* 0x00001fff9e007589 */ /* 0x000ea400000e0000 */
[----:B--2---:R-:W-:Y:S01]  /*00a0*/  R2UR UR6, R0 ;  /* 0x00000000000672ca */ /* 0x004fe200000e0000 */
[----:B-1--4-:R-:W-:-:S14]  /*00b0*/  BRA.U UP0, `(.L_x_0) ;  /* 0x00000001002c7547 */ /* 0x012fdc000b800000 */
[----:B------:R-:W1:Y:S02]  /*00c0*/  LDCU.64 UR8, c[0x0][0xc88] ;  /* 0x00019100ff0877ac */ /* 0x000e640008000a00 */
[----:B-1----:R-:W-:-:S04]  /*00d0*/  UISETP.NE.U32.AND UP0, UPT, UR8, URZ, UPT ;  /* 0x000000ff0800728c */ /* 0x002fc8000bf05070 */
[----:B------:R-:W-:-:S09]  /*00e0*/  UISETP.NE.AND.EX UP0, UPT, UR9, URZ, UPT, UP0 ;  /* 0x000000ff0900728c */ /* 0x000fd2000bf05300 */
[----:B------:R-:W-:Y:S05]  /*00f0*/  BRA.U !UP0, `(.L_x_1) ;  /* 0x0000000108107547 */ /* 0x000fea000b800000 */
[----:B------:R-:W1:Y:S02]  /*0100*/  LDC.64 R2, c[0x0][0xc88] ;  /* 0x00032200ff027b82 */ /* 0x000e640000000a00 */
[----:B-1----:R1:W5:Y:S01]  /*0110*/  LDG.E R83, desc[UR46][R2.64] ;  /* 0x0000002e02537981 */ /* 0x002362000c1e1900 */
[----:B------:R-:W-:Y:S01]  /*0120*/  HFMA2 R151, -RZ, RZ, 0, 5.9604644775390625e-08 ;  /* 0x00000001ff977431 */ /* 0x000fe200000001ff */
[----:B------:R-:W-:Y:S05]  /*0130*/  BRA `(.L_x_0) ;  /* 0x00000000000c7947 */ /* 0x000fea0003800000 */
.L_x_1:
[----:B------:R-:W1:Y:S01]  /*0140*/  LDCU UR7, c[0x0][0xc80] ;  /* 0x00019000ff0777ac */ /* 0x000e620008000800 */
[----:B------:R-:W-:Y:S01]  /*0150*/  HFMA2 R151, -RZ, RZ, 0, 5.9604644775390625e-08 ;  /* 0x00000001ff977431 */ /* 0x000fe200000001ff */
[----:B-1----:R-:W-:Y:S02]  /*0160*/  MOV R83, UR7 ;  /* 0x0000000700537c02 */ /* 0x002fe40008000f00 */
.L_x_0:
[----:B------:R-:W2:Y:S02]  /*0170*/  LDCU.64 UR8, c[0x0][0xcb0] ;  /* 0x00019600ff0877ac */ /* 0x000ea40008000a00 */
[----:B--2---:R-:W-:-:S04]  /*0180*/  UISETP.NE.U32.AND UP0, UPT, UR8, URZ, UPT ;  /* 0x000000ff0800728c */ /* 0x004fc8000bf05070 */
[----:B------:R-:W-:-:S09]  /*0190*/  UISETP.NE.AND.EX UP0, UPT, UR9, URZ, UPT, UP0 ;  /* 0x000000ff0900728c */ /* 0x000fd2000bf05300 */
[----:B------:R-:W-:Y:S05]  /*01a0*/  BRA.U UP0, `(.L_x_2) ;  /* 0x0000000100247547 */ /* 0x000fea000b800000 */
[----:B------:R-:W2:Y:S02]  /*01b0*/  LDCU.64 UR8, c[0x0][0xca8] ;  /* 0x00019500ff0877ac */ /* 0x000ea40008000a00 */
[----:B--2---:R-:W-:-:S04]  /*01c0*/  UISETP.NE.U32.AND UP0, UPT, UR8, URZ, UPT ;  /* 0x000000ff0800728c */ /* 0x004fc8000bf05070 */
[----:B------:R-:W-:-:S09]  /*01d0*/  UISETP.NE.AND.EX UP0, UPT, UR9, URZ, UPT, UP0 ;  /* 0x000000ff0900728c */ /* 0x000fd2000bf05300 */
[----:B------:R-:W-:Y:S05]  /*01e0*/  BRA.U !UP0, `(.L_x_3) ;  /* 0x00000001080c7547 */ /* 0x000fea000b800000 */
[----:B------:R-:W2:Y:S02]  /*01f0*/  LDC.64 R76, c[0x0][0xca8] ;  /* 0x00032a00ff4c7b82 */ /* 0x000ea40000000a00 */
[----:B--2---:R2:W5:Y:S01]  /*0200*/  LDG.E R76, desc[UR46][R76.64] ;  /* 0x0000002e4c4c7981 */ /* 0x004562000c1e1900 */
[----:B------:R-:W-:Y:S05]  /*0210*/  BRA `(.L_x_2) ;  /* 0x0000000000087947 */ /* 0x000fea0003800000 */
.L_x_3:
[----:B------:R-:W2:Y:S02]  /*0220*/  LDCU UR7, c[0x0][0xca0] ;  /* 0x00019400ff0777ac */ /* 0x000ea40008000800 */
[----:B--2---:R-:W-:Y:S02]  /*0230*/  MOV R76, UR7 ;  /* 0x00000007004c7c02 */ /* 0x004fe40008000f00 */
.L_x_2:
[----:B------:R-:W-:Y:S01]  /*0240*/  IMAD.U32 R0, RZ, RZ, UR6 ;  /* 0x00000006ff007e24 */ /* 0x000fe2000f8e00ff */
[----:B------:R-:W-:Y:S04]  /*0250*/  BSSY.RECONVERGENT B0, `(.L_x_4) ;  /* 0x0000012000007945 */ /* 0x000fe80003800200 */
[C---:B------:R-:W-:Y:S02]  /*0260*/  ISETP.NE.OR P1, PT, R0.reuse, 0x1, !P6 ;  /* 0x000000010000780c */ /* 0x040fe40007725670 */
[----:B------:R-:W-:-:S11]  /*0270*/  ISETP.NE.OR P0, PT, R0, 0x3, !P6 ;  /* 0x000000030000780c */ /* 0x000fd60007705670 */
[----:B------:R-:W-:Y:S05]  /*0280*/  @P1 BRA `(.L_x_5) ;  /* 0x0000000000381947 */ /* 0x000fea0003800000 */
[----:B------:R-:W3:Y:S02]  /*0290*/  LDCU.64 UR8, c[0x0][0x348] ;  /* 0x00006900ff0877ac */ /* 0x000ee40008000a00 */
[----:B---3--:R-:W-:Y:S02]  /*02a0*/  UIADD3 UR14, UP3, UPT, UR8, 0x80, URZ ;  /* 0x00000080080e7890 */ /* 0x008fe4000ff7e0ff */
[----:B------:R-:W-:Y:S02]  /*02b0*/  UIADD3 UR12, UP2, UPT, UR8, 0x180, URZ ;  /* 0x00000180080c7890 */ /* 0x000fe4000ff5e0ff */
[----:B------:R-:W-:Y:S02]  /*02c0*/  UIADD3 UR10, UP1, UPT, UR8, 0x280, URZ ;  /* 0x00000280080a7890 */ /* 0x000fe4000ff3e0ff */
[----:B------:R-:W-:Y:S02]  /*02d0*/  UIADD3 UR8, UP0, UPT, UR8, 0x380, URZ ;  /* 0x0000038008087890 */ /* 0x000fe4000ff1e0ff */
[----:B------:R-:W-:-:S02]  /*02e0*/  UIADD3.X UR15, UPT, UPT, URZ, UR9, URZ, UP3, !UPT ;  /* 0x00000009ff0f7290 */ /* 0x000fc40009ffe4ff */
[----:B------:R-:W-:Y:S02]  /*02f0*/  UIADD3.X UR13, UPT, UPT, URZ, UR9, URZ, UP2, !UPT ;  /* 0x00000009ff0d7290 */ /* 0x000fe400097fe4ff */
[----:B------:R-:W-:Y:S02]  /*0300*/  UIADD3.X UR11, UPT, UPT, URZ, UR9, URZ, UP1, !UPT ;  /* 0x00000009ff0b7290 */ /* 0x000fe40008ffe4ff */
[----:B------:R-:W-:-:S03]  /*0310*/  UIADD3.X UR9, UPT, UPT, URZ, UR9, URZ, UP0, !UPT ;  /* 0x00000009ff097290 */ /* 0x000fc600087fe4ff */
[----:B------:R3:W-:Y:S02]  /*0320*/  UTMACCTL.PF [UR14] ;  /* 0x000000000e0079b9 */ /* 0x0007e40008040000 */
[----:B------:R3:W-:Y:S02]  /*0330*/  UTMACCTL.PF [UR12] ;  /* 0x000000000c0079b9 */ /* 0x0007e40008040000 */
[----:B------:R3:W-:Y:S02]  /*0340*/  UTMACCTL.PF [UR10] ;  /* 0x000000000a0079b9 */ /* 0x0007e40008040000 */
[----:B------:R3:W-:Y:S02]  /*0350*/  UTMACCTL.PF [UR8] ;  /* 0x00000000080079b9 */ /* 0x0007e40008040000 */
[----:B---3--:R-:W-:Y:S01]  /*0360*/  NOP ;  /* 0x0000000000007918 */ /* 0x008fe20000000000 */
.L_x_5:
[----:B------:R-:W-:Y:S05]  /*0370*/  BSYNC.RECONVERGENT B0 ;  /* 0x0000000000007941 */ /* 0x000fea0003800200 */
.L_x_4:
[----:B------:R-:W-:Y:S04]  /*0380*/  BSSY.RECONVERGENT B0, `(.L_x_6) ;  /* 0x000000a000007945 */ /* 0x000fe80003800200 */
[----:B------:R-:W-:Y:S05]  /*0390*/  @P0 BRA `(.L_x_7) ;  /* 0x0000000000200947 */ /* 0x000fea0003800000 */
[----:B------:R-:W3:Y:S02]  /*03a0*/  LDCU.64 UR8, c[0x0][0x348] ;  /* 0x00006900ff0877ac */ /* 0x000ee40008000a00 */
[----:B---3--:R-:W-:Y:S02]  /*03b0*/  UIADD3 UR10, UP1, UPT, UR8, 0x980, URZ ;  /* 0x00000980080a7890 */ /* 0x008fe4000ff3e0ff */
[----:B------:R-:W-:Y:S02]  /*03c0*/  UIADD3 UR8, UP0, UPT, UR8, 0xa80, URZ ;  /* 0x00000a8008087890 */ /* 0x000fe4000ff1e0ff */
[----:B------:R-:W-:Y:S02]  /*03d0*/  UIADD3.X UR11, UPT, UPT, URZ, UR9, URZ, UP1, !UPT ;  /* 0x00000009ff0b7290 */ /* 0x000fe40008ffe4ff */
[----:B------:R-:W-:-:S07]  /*03e0*/  UIADD3.X UR9, UPT, UPT, URZ, UR9, URZ, UP0, !UPT ;  /* 0x00000009ff097290 */ /* 0x000fce00087fe4ff */
[----:B------:R3:W-:Y:S02]  /*03f0*/  UTMACCTL.PF [UR10] ;  /* 0x000000000a0079b9 */ /* 0x0007e40008040000 */
[----:B------:R3:W-:Y:S02]  /*0400*/  UTMACCTL.PF [UR8] ;  /* 0x00000000080079b9 */ /* 0x0007e40008040000 */
[----:B---3--:R-:W-:Y:S01]  /*0410*/  NOP ;  /* 0x0000000000007918 */ /* 0x008fe20000000000 */
.L_x_7:
[----:B------:R-:W-:Y:S05]  /*0420*/  BSYNC.RECONVERGENT B0 ;  /* 0x0000000000007941 */ /* 0x000fea0003800200 */
.L_x_6:
[----:B------:R-:W3:Y:S01]  /*0430*/  LDCU.64 UR8, c[0x0][0xc88] ;  /* 0x00019100ff0877ac */ /* 0x000ee20008000a00 */
[----:B------:R-:W-:Y:S02]  /*0440*/  UISETP.EQ.U32.AND UP1, UPT, UR4, URZ, UPT ;  /* 0x000000ff0400728c */ /* 0x000fe4000bf22070 */
[----:B------:R-:W-:Y:S02]  /*0450*/  UPLOP3.LUT UP4, UPT, UPT, UPT, UPT, 0x80, 0x8 ;  /* 0x000000000008789c */ /* 0x000fe40003f8f070 */
[----:B---3--:R-:W-:-:S04]  /*0460*/  UISETP.NE.U32.AND UP0, UPT, UR8, URZ, UPT ;  /* 0x000000ff0800728c */ /* 0x008fc8000bf05070 */
[----:B------:R-:W-:-:S04]  /*0470*/  UISETP.NE.AND.EX UP0, UPT, UR9, URZ, UPT, UP0 ;  /* 0x000000ff0900728c */ /* 0x000fc8000bf05300 */
[----:B------:R-:W-:-:S04]  /*0480*/  UISETP.EQ.OR.EX UP2, UPT, UR5, URZ, !UP0, UP1 ;  /* 0x000000ff0500728c */ /* 0x000fc8000c742710 */
[----:B------:R-:W-:-:S05]  /*0490*/  UP2UR UR48, UPR, URZ, 0x4 ;  /* 0x00000004ff307883 */ /* 0x000fca0008000000 */
[----:B------:R-:W-:Y:S07]  /*04a0*/  BRA.U !UP2, `(.L_x_8) ;  /* 0x000000010a207547 */ /* 0x000fee000b800000 */
[----:B------:R-:W-:Y:S01]  /*04b0*/  UISETP.NE.U32.AND UP1, UPT, UR4, URZ, UPT ;  /* 0x000000ff0400728c */ /* 0x000fe2000bf25070 */
[----:B-----5:R-:W-:Y:S01]  /*04c0*/  FSETP.NEU.AND P0, PT, R83, RZ, PT ;  /* 0x000000ff5300720b */ /* 0x020fe20003f0d000 */
[----:B------:R-:W-:Y:S02]  /*04d0*/  USEL UR4, URZ, 0xffffffff, UP0 ;  /* 0xffffffffff047887 */ /* 0x000fe40008000000 */
[----:B------:R-:W-:-:S10]  /*04e0*/  UISETP.NE.AND.EX UP1, UPT, UR5, URZ, UPT, UP1 ;  /* 0x000000ff0500728c */ /* 0x000fd4000bf25310 */
[----:B------:R-:W-:Y:S01]  /*04f0*/  VOTEU.ANY UP0, P0 ;  /* 0x0000000000ff7886 */ /* 0x000fe20000000100 */
[----:B------:R-:W-:-:S04]  /*0500*/  @!UP1 USEL UR4, URZ, 0xffffffff, UP0 ;  /* 0xffffffffff049887 */ /* 0x000fc80008000000 */
[----:B------:R-:W-:-:S04]  /*0510*/  ULOP3.LUT UR4, UR4, 0x1, URZ, 0xc0, !UPT ;  /* 0x0000000104047892 */ /* 0x000fc8000f8ec0ff */
[----:B------:R-:W-:-:S11]  /*0520*/  UISETP.NE.U32.AND UP4, UPT, UR4, 0x1, UPT ;  /* 0x000000010400788c */ /* 0x000fd6000bf85070 */
.L_x_8:
[----:B-1----:R-:W1:Y:S01]  /*0530*/  SHFL.IDX PT, R2, R158, RZ, 0x1f ;  /* 0x00001fff9e027589 */ /* 0x002e6200000e0000 */
[----:B------:R-:W-:-:S04]  /*0540*/  UISETP.NE.AND UP0, UPT, UR6, 0x2, UPT ;  /* 0x000000020600788c */ /* 0x000fc8000bf05270 */
[----:B------:R-:W-:Y:S01]  /*0550*/  USEL UR14, URZ, 0x1, UP0 ;  /* 0x00000001ff0e7887 */ /* 0x000fe20008000000 */
[----:B-1----:R-:W-:-:S13]  /*0560*/  ISETP.NE.AND P0, PT, R2, RZ, PT ;  /* 0x000000ff0200720c */ /* 0x002fda0003f05270 */
[----:B------:R-:W-:Y:S05]  /*0570*/  @P0 BRA `(.L_x_9) ;  /* 0x0000000000680947 */ /* 0x000fea0003800000 */
[----:B------:R-:W1:Y:S01]  /*0580*/  S2UR UR7, SR_CgaCtaId ;  /* 0x00000000000779c3 */ /* 0x000e620000008800 */
[----:B------:R-:W-:Y:S01]  /*0590*/  UMOV UR8, 0x400 ;  /* 0x0000040000087882 */ /* 0x000fe20000000000 */
[----:B------:R-:W-:Y:S01]  /*05a0*/  UMOV UR5, 0x1 ;  /* 0x0000000100057882 */ /* 0x000fe20000000000 */
[----:B------:R-:W-:Y:S01]  /*05b0*/  UMOV UR4, 0x8 ;  /* 0x0000000800047882 */ /* 0x000fe20000000000 */
[----:B------:R-:W-:Y:S01]  /*05c0*/  ELECT P0, URZ, PT ;  /* 0x0000000000ff782f */ /* 0x000fe20003800000 */
[----:B-1----:R-:W-:Y:S02]  /*05d0*/  ULEA UR7, UR7, UR8, 0x18 ;  /* 0x0000000807077291 */ /* 0x002fe4000f8ec0ff */
[----:B------:R-:W-:-:S04]  /*05e0*/  UIADD3 UR8, UPT, UPT, -UR5, 0x100000, URZ ;  /* 0x0010000005087890 */ /* 0x000fc8000fffe1ff */
[----:B------:R-:W-:Y:S02]  /*05f0*/  USHF.L.U32 UR9, UR8, 0xb, URZ ;  /* 0x0000000b08097899 */ /* 0x000fe400080006ff */
[----:B------:R-:W-:Y:S02]  /*0600*/  USHF.L.U32 UR8, UR8, 0x1, URZ ;  /* 0x0000000108087899 */ /* 0x000fe400080006ff */
[----:B------:R-:W-:-:S04]  /*0610*/  UIADD3 UR4, UPT, UPT, -UR4, 0x100000, URZ ;  /* 0x0010000004047890 */ /* 0x000fc8000fffe1ff */
[----:B------:R-:W-:Y:S02]  /*0620*/  USHF.L.U32 UR5, UR4, 0xb, URZ ;  /* 0x0000000b04057899 */ /* 0x000fe400080006ff */
[----:B------:R-:W-:Y:S01]  /*0630*/  USHF.L.U32 UR4, UR4, 0x1, URZ ;  /* 0x0000000104047899 */ /* 0x000fe200080006ff */
[----:B------:R-:W1:Y:S03]  /*0640*/  FENCE.VIEW.ASYNC.S ;  /* 0x00000000000073c6 */ /* 0x000e660000000000 */
[----:B-1----:R1:W3:Y:S08]  /*0650*/  SYNCS.EXCH.64 URZ, [UR7], UR8 ;  /* 0x0000000807ff75b2 */ /* 0x0022f00008000100 */
[----:B------:R1:W4:Y:S01]  /*0660*/  SYNCS.EXCH.64 URZ, [UR7+0x30], UR4 ;  /* 0x0000300407ff75b2 */ /* 0x0003220008000100 */
[----:B------:R1:W1:Y:S01]  /*0670*/  SYNCS.EXCH.64 URZ, [UR7+0x8], UR8 ;  /* 0x0000080807ff75b2 */ /* 0x0002620008000100 */
        /* <DEDUP_REMOVED lines=9> */
[----:B------:R-:W-:Y:S01]  /*0710*/  NOP ;  /* 0x0000000000007918 */ /* 0x000fe20000000000 */
.L_x_9:
[----:B------:R-:W2:Y:S01]  /*0720*/  SHFL.IDX PT, R2, R158, RZ, 0x1f ;  /* 0x00001fff9e027589 */ /* 0x000ea200000e0000 */
[----:B------:R-:W-:Y:S01]  /*0730*/  NOP ;  /* 0x0000000000007918 */ /* 0x000fe20000000000 */
[----:B--2---:R-:W-:-:S13]  /*0740*/  ISETP.NE.AND P0, PT, R2, 0x1, PT ;  /* 0x000000010200780c */ /* 0x004fda0003f05270 */
[----:B------:R-:W-:Y:S05]  /*0750*/  @P0 BRA `(.L_x_10) ;  /* 0x0000000000580947 */ /* 0x000fea0003800000 */
[----:B-1----:R-:W1:Y:S01]  /*0760*/  S2UR UR7, SR_CgaCtaId ;  /* 0x00000000000779c3 */ /* 0x002e620000008800 */
        /* <DEDUP_REMOVED lines=12> */
[----:B-1----:R2:W1:Y:S08]  /*0830*/  SYNCS.EXCH.64 URZ, [UR7+0x60], UR8 ;  /* 0x0000600807ff75b2 */ /* 0x0024700008000100 */
[----:B------:R2:W1:Y:S01]  /*0840*/  SYNCS.EXCH.64 URZ, [UR7+0x80], UR4 ;  /* 0x0000800407ff75b2 */ /* 0x0004620008000100 */
[----:B------:R2:W1:Y:S01]  /*0850*/  SYNCS.EXCH.64 URZ, [UR7+0x68], UR8 ;  /* 0x0000680807ff75b2 */ /* 0x0004620008000100 */
[----:B------:R2:W1:Y:S01]  /*0860*/  SYNCS.EXCH.64 URZ, [UR7+0x88], UR4 ;  /* 0x0000880407ff75b2 */ /* 0x0004620008000100 */
[----:B------:R2:W1:Y:S01]  /*0870*/  SYNCS.EXCH.64 URZ, [UR7+0x70], UR8 ;  /* 0x0000700807ff75b2 */ /* 0x0004620008000100 */
[----:B------:R2:W1:Y:S01]  /*0880*/  SYNCS.EXCH.64 URZ, [UR7+0x90], UR4 ;  /* 0x0000900407ff75b2 */ /* 0x0004620008000100 */
[----:B------:R2:W1:Y:S01]  /*0890*/  SYNCS.EXCH.64 URZ, [UR7+0x78], UR8 ;  /* 0x0000780807ff75b2 */ /* 0x0004620008000100 */
[----:B------:R2:W1:Y:S02]  /*08a0*/  SYNCS.EXCH.64 URZ, [UR7+0x98], UR4 ;  /* 0x0000980407ff75b2 */ /* 0x0004640008000100 */
[----:B--2---:R-:W-:Y:S01]  /*08b0*/  NOP ;  /* 0x0000000000007918 */ /* 0x004fe20000000000 */
.L_x_10:
[----:B------:R-:W2:Y:S01]  /*08c0*/  SHFL.IDX PT, R2, R158, RZ, 0x1f ;  /* 0x00001fff9e027589 */ /* 0x000ea200000e0000 */
[----:B------:R-:W-:Y:S01]  /*08d0*/  NOP ;  /* 0x0000000000007918 */ /* 0x000fe20000000000 */
[----:B--2---:R-:W-:-:S13]  /*08e0*/  ISETP.NE.AND P0, PT, R2, 0x3, PT ;  /* 0x000000030200780c */ /* 0x004fda0003f05270 */
[----:B------:R-:W-:Y:S05]  /*08f0*/  @P0 BRA `(.L_x_11) ;  /* 0x0000000000300947 */ /* 0x000fea0003800000 */
[----:B-1----:R-:W1:Y:S01]  /*0900*/  S2UR UR5, SR_CgaCtaId ;  /* 0x00000000000579c3 */ /* 0x002e620000008800 */
[----:B------:R-:W-:Y:S01]  /*0910*/  UMOV UR7, 0x400 ;  /* 0x0000040000077882 */ /* 0x000fe20000000000 */
[----:B------:R-:W-:Y:S01]  /*0920*/  UMOV UR4, 0x20 ;  /* 0x0000002000047882 */ /* 0x000fe20000000000 */
[----:B------:R-:W-:Y:S01]  /*0930*/  ELECT P0, URZ, PT ;  /* 0x0000000000ff782f */ /* 0x000fe20003800000 */
[----:B------:R-:W-:-:S04]  /*0940*/  UIADD3 UR8, UPT, UPT, -UR4, 0x100000, URZ ;  /* 0x0010000004087890 */ /* 0x000fc8000fffe1ff */
[----:B------:R-:W-:Y:S02]  /*0950*/  USHF.L.U32 UR9, UR8, 0xb, URZ ;  /* 0x0000000b08097899 */ /* 0x000fe400080006ff */
[----:B------:R-:W-:Y:S02]  /*0960*/  USHF.L.U32 UR8, UR8, 0x1, URZ ;  /* 0x0000000108087899 */ /* 0x000fe400080006ff */
[----:B-1----:R-:W-:Y:S01]  /*0970*/  ULEA UR5, UR5, UR7, 0x18 ;  /* 0x0000000705057291 */ /* 0x002fe2000f8ec0ff */
[----:B------:R-:W1:Y:S11]  /*0980*/  FENCE.VIEW.ASYNC.S ;  /* 0x00000000000073c6 */ /* 0x000e760000000000 */
[----:B-1----:R2:W1:Y:S01]  /*0990*/  SYNCS.EXCH.64 URZ, [UR5+0xa0], UR8 ;  /* 0x0000a00805ff75b2 */ /* 0x0024620008000100 */
[----:B------:R2:W1:Y:S02]  /*09a0*/  SYNCS.EXCH.64 URZ, [UR5+0xa8], UR8 ;  /* 0x0000a80805ff75b2 */ /* 0x0004640008000100 */
[----:B--2---:R-:W-:Y:S01]  /*09b0*/  NOP ;  /* 0x0000000000007918 */ /* 0x004fe20000000000 */
.L_x_11:
[----:B------:R-:W2:Y:S01]  /*09c0*/  SHFL.IDX PT, R2, R158, RZ, 0x1f ;  /* 0x00001fff9e027589 */ /* 0x000ea200000e0000 */
[----:B------:R-:W-:Y:S01]  /*09d0*/  NOP ;  /* 0x0000000000007918 */ /* 0x000fe20000000000 */
[----:B--2---:R-:W-:-:S13]  /*09e0*/  ISETP.NE.AND P0, PT, R2, 0x4, PT ;  /* 0x000000040200780c */ /* 0x004fda0003f05270 */
[----:B------:R-:W-:Y:S05]  /*09f0*/  @P0 BRA `(.L_x_12) ;  /* 0x00000000004c0947 */ /* 0x000fea0003800000 */
[----:B-1----:R-:W1:Y:S01]  /*0a00*/  S2UR UR5, SR_CgaCtaId ;  /* 0x00000000000579c3 */ /* 0x002e620000008800 */
[----:B------:R-:W-:Y:S01]  /*0a10*/  UMOV UR8, 0x720 ;  /* 0x0000072000087882 */ /* 0x000fe20000000000 */
[----:B------:R-:W-:Y:S01]  /*0a20*/  UMOV UR7, 0x400 ;  /* 0x0000040000077882 */ /* 0x000fe20000000000 */
[----:B------:R-:W-:Y:S01]  /*0a30*/  USEL UR8, UR8, 0x620, UP4 ;  /* 0x0000062008087887 */ /* 0x000fe2000a000000 */
[----:B------:R-:W-:Y:S01]  /*0a40*/  UMOV UR4, 0x1 ;  /* 0x0000000100047882 */ /* 0x000fe20000000000 */
[----:B------:R-:W-:Y:S01]  /*0a50*/  ELECT P0, URZ, PT ;  /* 0x0000000000ff782f */ /* 0x000fe20003800000 */
[----:B------:R-:W-:-:S04]  /*0a60*/  UIADD3 UR10, UPT, UPT, -UR4, 0x100000, URZ ;  /* 0x00100000040a7890 */ /* 0x000fc8000fffe1ff */
[----:B------:R-:W-:Y:S02]  /*0a70*/  USHF.L.U32 UR11, UR10, 0xb, URZ ;  /* 0x0000000b0a0b7899 */ /* 0x000fe400080006ff */
[----:B------:R-:W-:Y:S02]  /*0a80*/  USHF.L.U32 UR10, UR10, 0x1, URZ ;  /* 0x000000010a0a7899 */ /* 0x000fe400080006ff */
[----:B------:R-:W-:-:S04]  /*0a90*/  UIADD3 UR8, UPT, UPT, -UR8, 0x100000, URZ ;  /* 0x0010000008087890 */ /* 0x000fc8000fffe1ff */
[----:B------:R-:W-:Y:S02]  /*0aa0*/  USHF.L.U32 UR9, UR8, 0xb, URZ ;  /* 0x0000000b08097899 */ /* 0x000fe400080006ff */
[----:B------:R-:W-:Y:S02]  /*0ab0*/  USHF.L.U32 UR8, UR8, 0x1, URZ ;  /* 0x0000000108087899 */ /* 0x000fe400080006ff */
[----:B-1----:R-:W-:Y:S01]  /*0ac0*/  ULEA UR5, UR5, UR7, 0x18 ;  /* 0x0000000705057291 */ /* 0x002fe2000f8ec0ff */
[----:B------:R-:W1:Y:S11]  /*0ad0*/  FENCE.VIEW.ASYNC.S ;  /* 0x00000000000073c6 */ /* 0x000e760000000000 */
[----:B-1----:R2:W1:Y:S01]  /*0ae0*/  SYNCS.EXCH.64 URZ, [UR5+0xb0], UR10 ;  /* 0x0000b00a05ff75b2 */ /* 0x0024620008000100 */
[----:B------:R2:W1:Y:S01]  /*0af0*/  SYNCS.EXCH.64 URZ, [UR5+0xc0], UR8 ;  /* 0x0000c00805ff75b2 */ /* 0x0004620008000100 */
[----:B------:R2:W1:Y:S01]  /*0b00*/  SYNCS.EXCH.64 URZ, [UR5+0xb8], UR10 ;  /* 0x0000b80a05ff75b2 */ /* 0x0004620008000100 */
[----:B------:R2:W1:Y:S02]  /*0b10*/  SYNCS.EXCH.64 URZ, [UR5+0xc8], UR8 ;  /* 0x0000c80805ff75b2 */ /* 0x0004640008000100 */
[----:B--2---:R-:W-:Y:S01]  /*0b20*/  NOP ;  /* 0x0000000000007918 */ /* 0x004fe20000000000 */
.L_x_12:
        /* <DEDUP_REMOVED lines=18> */
[----:B------:R2:W1:Y:S02]  /*0c50*/  SYNCS.EXCH.64 URZ, [UR7+0xd8], UR4 ;  /* 0x0000d80407ff75b2 */ /* 0x0004640008000100 */
[----:B--2---:R-:W-:Y:S01]  /*0c60*/  NOP ;  /* 0x0000000000007918 */ /* 0x004fe20000000000 */
.L_x_13:
[----:B------:R-:W2:Y:S01]  /*0c70*/  SHFL.IDX PT, R2, R158, RZ, 0x1f ;  /* 0x00001fff9e027589 */ /* 0x000ea200000e0000 */
[----:B------:R-:W1:Y:S01]  /*0c80*/  S2UR UR45, SR_CgaCtaId ;  /* 0x00000000002d79c3 */ /* 0x000e620000008800 */
[----:B------:R-:W-:Y:S01]  /*0c90*/  ISETP.NE.OR P1, PT, RZ, UR6, !P6 ;  /* 0x00000006ff007c0c */ /* 0x000fe2000f725670 */
[----:B------:R-:W-:Y:S01]  /*0ca0*/  NOP ;  /* 0x0000000000007918 */ /* 0x000fe20000000000 */
[----:B--2---:R-:W-:-:S13]  /*0cb0*/  ISETP.NE.AND P0, PT, R2, 0x3, PT ;  /* 0x000000030200780c */ /* 0x004fda0003f05270 */
[----:B-1----:R-:W-:Y:S05]  /*0cc0*/  @P0 BRA `(.L_x_14) ;  /* 0x0000000000380947 */ /* 0x002fea0003800000 */
[----:B------:R-:W1:Y:S01]  /*0cd0*/  S2UR UR5, SR_CgaCtaId ;  /* 0x00000000000579c3 */ /* 0x000e620000008800 */
        /* <DEDUP_REMOVED lines=8> */
[----:B-1----:R1:W2:Y:S01]  /*0d60*/  SYNCS.EXCH.64 URZ, [UR5+0xe0], UR8 ;  /* 0x0000e00805ff75b2 */ /* 0x0022a20008000100 */
[----:B------:R1:W1:Y:S01]  /*0d70*/  SYNCS.EXCH.64 URZ, [UR5+0xf0], UR8 ;  /* 0x0000f00805ff75b2 */ /* 0x0002620008000100 */
[----:B------:R1:W1:Y:S01]  /*0d80*/  SYNCS.EXCH.64 URZ, [UR5+0xe8], UR8 ;  /* 0x0000e80805ff75b2 */ /* 0x0002620008000100 */
[----:B------:R1:W1:Y:S01]  /*0d90*/  SYNCS.EXCH.64 URZ, [UR5+0xf8], UR8 ;  /* 0x0000f80805ff75b2 */ /* 0x0002620008000100 */
[----:B------:R-:W-:Y:S01]  /*0da0*/  NOP ;  /* 0x0000000000007918 */ /* 0x000fe20000000000 */
.L_x_14:
[----:B------:R-:W-:Y:S01]  /*0db0*/  VOTEU.ALL UP0, P1 ;  /* 0x0000000000ff7886 */ /* 0x000fe20000800000 */
[----:B-1----:R-:W1:Y:S01]  /*0dc0*/  LDCU UR5, c[0x0][0x36c] ;  /* 0x00006d80ff0577ac */ /* 0x002e620008000800 */
[----:B------:R-:W-:Y:S01]  /*0dd0*/  NOP ;  /* 0x0000000000007918 */ /* 0x000fe20000000000 */
[----:B------:R-:W-:Y:S01]  /*0de0*/  ISETP.NE.OR P6, PT, R0, 0x2, !P6 ;  /* 0x000000020000780c */ /* 0x000fe200077c5670 */
[----:B------:R-:W-:Y:S01]  /*0df0*/  UMOV UR8, 0x80 ;  /* 0x0000008000087882 */ /* 0x000fe20000000000 */
[----:B------:R-:W-:Y:S01]  /*0e00*/  @!UP0 UMOV UR4, 0x400 ;  /* 0x0000040000048882 */ /* 0x000fe20000000000 */
[----:B------:R-:W-:-:S04]  /*0e10*/  @!UP0 UIADD3 UR8, UPT, UPT, -UR8, 0x100000, URZ ;  /* 0x0010000008088890 */ /* 0x000fc8000fffe1ff */
[----:B------:R-:W-:Y:S02]  /*0e20*/  @!UP0 USHF.L.U32 UR9, UR8, 0xb, URZ ;  /* 0x0000000b08098899 */ /* 0x000fe400080006ff */
[----:B------:R-:W-:Y:S01]  /*0e30*/  @!UP0 USHF.L.U32 UR8, UR8, 0x1, URZ ;  /* 0x0000000108088899 */ /* 0x000fe200080006ff */
[----:B------:R-:W-:Y:S01]  /*0e40*/  LOP3.LUT R8, R165, 0x1f, RZ, 0xc0, !PT ;  /* 0x0000001fa5087812 */ /* 0x000fe200078ec0ff */
[----:B------:R-:W-:Y:S01]  /*0e50*/  @!UP0 ULEA UR4, UR45, UR4, 0x18 ;  /* 0x000000042d048291 */ /* 0x000fe2000f8ec0ff */
[----:B------:R-:W-:Y:S01]  /*0e60*/  VOTEU.ALL UP0, P1 ;  /* 0x0000000000ff7886 */ /* 0x000fe20000800000 */
[----:B------:R-:W-:Y:S01]  /*0e70*/  UISETP.NE.AND UP3, UPT, UR6, URZ, UPT ;  /* 0x000000ff0600728c */ /* 0x000fe2000bf65270 */
[----:B------:R-:W3:Y:S09]  /*0e80*/  FENCE.VIEW.ASYNC.S ;  /* 0x00000000000073c6 */ /* 0x000ef20000000000 */
[----:B---3--:R3:W2:Y:S01]  /*0e90*/  @!UP0 SYNCS.EXCH.64 URZ, [UR4+0x100], UR8 ;  /* 0x0001000804ff85b2 */ /* 0x0086a20008000100 */
[----:B-1----:R-:W-:-:S09]  /*0ea0*/  UISETP.EQ.U32.AND UP0, UPT, UR5, 0x1, UPT ;  /* 0x000000010500788c */ /* 0x002fd2000bf02070 */
[----:B------:R-:W-:Y:S05]  /*0eb0*/  BRA.U !UP0, `(.L_x_15) ;  /* 0x0000000108087547 */ /* 0x000fea000b800000 */
[----:B--2-4-:R-:W-:Y:S01]  /*0ec0*/  UCGABAR_ARV ;  /* 0x00000000000079c7 */ /* 0x014fe20008000000 */
[----:B------:R-:W-:Y:S05]  /*0ed0*/  BRA `(.L_x_16) ;  /* 0x0000000000047947 */ /* 0x000fea0003800000 */
.L_x_15:
[----:B--2-4-:R-:W-:Y:S01]  /*0ee0*/  NOP ;  /* 0x0000000000007918 */ /* 0x014fe20000000000 */
.L_x_16:
[----:B------:R-:W1:Y:S01]  /*0ef0*/  S2UR UR19, SR_CTAID.X ;  /* 0x00000000001379c3 */ /* 0x000e620000002500 */
[----:B------:R-:W-:-:S05]  /*0f00*/  CS2R.32 R152, SR_CgaSize ;  /* 0x0000000000987805 */ /* 0x000fca0000008a00 */
[----:B------:R-:W-:-:S05]  /*0f10*/  IMAD R152, R152, -0xa0, RZ ;  /* 0xffffff6098987824 */ /* 0x000fca00078e02ff */
[----:B------:R-:W-:-:S14]  /*0f20*/  R2UR UR5, R152 ;  /* 0x00000000980572ca */ /* 0x000fdc00000e0000 */
[----:B------:R-:W2:Y:S01]  /*0f30*/  LDCU UR5, c[0x0][UR5+0x2b0] ;  /* 0x00005600050577ac */ /* 0x000ea20008000800 */
[----:B------:R-:W-:-:S05]  /*0f40*/  CS2R.32 R152, SR_CgaSize ;  /* 0x0000000000987805 */ /* 0x000fca0000008a00 */
[----:B------:R-:W-:-:S05]  /*0f50*/  IMAD R152, R152, -0xa0, RZ ;  /* 0xffffff6098987824 */ /* 0x000fca00078e02ff */
[----:B---3--:R-:W-:-:S14]  /*0f60*/  R2UR UR4, R152 ;  /* 0x00000000980472ca */ /* 0x008fdc00000e0000 */
[----:B------:R-:W3:Y:S01]  /*0f70*/  LDCU UR4, c[0x0][UR4+0x2b4] ;  /* 0x00005680040477ac */ /* 0x000ee20008000800 */
[----:B------:R-:W4:Y:S01]  /*0f80*/  S2UR UR8, SR_CTAID.Y ;  /* 0x00000000000879c3 */ /* 0x000f220000002600 */
[----:B------:R-:W2:Y:S01]  /*0f90*/  LDCU UR7, c[0x0][0xf30] ;  /* 0x0001e600ff0777ac */ /* 0x000ea20008000800 */
[----:B------:R-:W-:Y:S02]  /*0fa0*/  USHF.L.U32 UR18, UR45, 0x5, URZ ;  /* 0x000000052d127899 */ /* 0x000fe400080006ff */
[----:B------:R-:W-:-:S04]  /*0fb0*/  UISETP.NE.AND UP1, UPT, UR6, 0x2, UPT ;  /* 0x000000020600788c */ /* 0x000fc8000bf25270 */
[----:B------:R-:W3:Y:S01]  /*0fc0*/  LDC R11, c[0x0][0xf24] ;  /* 0x0003c900ff0b7b82 */ /* 0x000ee20000000800 */
[----:B------:R-:W-:Y:S01]  /*0fd0*/  ULOP3.LUT UR18, UR18, 0xe0, URZ, 0xc0, !UPT ;  /* 0x000000e012127892 */ /* 0x000fe2000f8ec0ff */
[----:B-1----:R-:W-:Y:S02]  /*0fe0*/  I2FP.F32.U32 R152, UR19 ;  /* 0x0000001300987c45 */ /* 0x002fe40008201000 */
[----:B------:R-:W-:-:S05]  /*0ff0*/  CS2R.32 R5, SR_CgaSize ;  /* 0x0000000000057805 */ /* 0x000fca0000008a00 */
[----:B------:R-:W-:-:S06]  /*1000*/  IMAD R5, R5, -0xa0, RZ ;  /* 0xffffff6005057824 */ /* 0x000fcc00078e02ff */
[----:B------:R-:W1:Y:S01]  /*1010*/  LDC R5, c[0x0][R5+0x2a0] ;  /* 0x0000a80005057b82 */ /* 0x000e620000000800 */
[----:B--2---:R-:W-:Y:S01]  /*1020*/  UISETP.NE.AND UP2, UPT, UR7, 0x1, UPT ;  /* 0x000000010700788c */ /* 0x004fe2000bf45270 */
[----:B------:R-:W-:Y:S01]  /*1030*/  FMUL R152, R152, UR5 ;  /* 0x0000000598987c20 */ /* 0x000fe20008400000 */
[----:B------:R-:W-:Y:S01]  /*1040*/  USHF.L.U32 UR5, UR45, 0xa, URZ ;  /* 0x0000000a2d057899 */ /* 0x000fe200080006ff */
[----:B----4-:R-:W-:Y:S02]  /*1050*/  I2FP.F32.U32 R0, UR8 ;  /* 0x0000000800007c45 */ /* 0x010fe40008201000 */
[----:B------:R-:W-:-:S05]  /*1060*/  CS2R.32 R3, SR_CgaSize ;  /* 0x0000000000037805 */ /* 0x000fca0000008a00 */
[----:B------:R-:W-:-:S06]  /*1070*/  IMAD R3, R3, -0xa0, RZ ;  /* 0xffffff6003037824 */ /* 0x000fcc00078e02ff */
[----:B------:R-:W2:Y:S01]  /*1080*/  LDC R3, c[0x0][R3+0x2a4] ;  /* 0x0000a90003037b82 */ /* 0x000ea20000000800 */
[----:B------:R-:W-:Y:S01]  /*1090*/  MOV R20, UR8 ;  /* 0x0000000800147c02 */ /* 0x000fe20008000f00 */
[----:B------:R-:W4:Y:S01]  /*10a0*/  F2I.U32.TRUNC.NTZ R152, R152 ;  /* 0x0000009800987305 */ /* 0x000f22000020f000 */
[----:B------:R-:W-:Y:S01]  /*10b0*/  ULOP3.LUT UR5, UR5, 0x1c00, URZ, 0xc0, !UPT ;  /* 0x00001c0005057892 */ /* 0x000fe2000f8ec0ff */
[----:B---3--:R-:W-:Y:S01]  /*10c0*/  FMUL R0, R0, UR4 ;  /* 0x0000000400007c20 */ /* 0x008fe20008400000 */
[----:B------:R-:W-:Y:S01]  /*10d0*/  USHF.L.U32 UR4, UR45, 0x6, URZ ;  /* 0x000000062d047899 */ /* 0x000fe200080006ff */
[----:B------:R-:W-:Y:S02]  /*10e0*/  ISETP.GE.AND P0, PT, R11, 0x1, PT ;  /* 0x000000010b00780c */ /* 0x000fe40003f06270 */
[----:B------:R-:W3:Y:S01]  /*10f0*/  LDC R72, c[0x0][0xf24] ;  /* 0x0003c900ff487b82 */ /* 0x000ee20000000800 */
[----:B------:R-:W-:Y:S01]  /*1100*/  ULOP3.LUT UR4, UR4, 0x1c0, URZ, 0xc0, !UPT ;  /* 0x000001c004047892 */ /* 0x000fe2000f8ec0ff */
[----:B------:R-:W1:Y:S06]  /*1110*/  F2I.U32.TRUNC.NTZ R150, R0 ;  /* 0x0000000000967305 */ /* 0x000e6c000020f000 */
[----:B------:R-:W3:Y:S01]  /*1120*/  S2UR UR44, SR_CTAID.Z ;  /* 0x00000000002c79c3 */ /* 0x000ee20000002700 */
[----:B----4-:R-:W-:-:S05]  /*1130*/  IADD3 R152, PT, PT, -R152, RZ, RZ ;  /* 0x000000ff98987210 */ /* 0x010fca0007ffe1ff */
[----:B-1----:R-:W-:Y:S01]  /*1140*/  IMAD R152, R5, R152, UR19 ;  /* 0x0000001305987e24 */ /* 0x002fe2000f8e0298 */
[----:B------:R-:W-:Y:S02]  /*1150*/  IADD3 R150, PT, PT, -R150, RZ, RZ ;  /* 0x000000ff96967210 */ /* 0x000fe40007ffe1ff */
[----:B------:R-:W-:-:S03]  /*1160*/  PRMT R0, RZ, 0x7610, R0 ;  /* 0x00007610ff007816 */ /* 0x000fc60000000000 */
[----:B--2---:R-:W-:Y:S01]  /*1170*/  IMAD R150, R3, R150, UR8 ;  /* 0x0000000803967e24 */ /* 0x004fe2000f8e0296 */
[----:B------:R-:W-:Y:S06]  /*1180*/  BRA.U UP3, `(.L_x_17) ;  /* 0x0000000103747547 */ /* 0x000fec000b800000 */
[C---:B------:R-:W-:Y:S02]  /*1190*/  ISETP.NE.AND P3, PT, R150.reuse, 0x2, PT ;  /* 0x000000029600780c */ /* 0x040fe40003f65270 */
[C---:B------:R-:W-:Y:S02]  /*11a0*/  ISETP.NE.AND P1, PT, R150.reuse, RZ, PT ;  /* 0x000000ff9600720c */ /* 0x040fe40003f25270 */
[----:B------:R-:W-:Y:S02]  /*11b0*/  ISETP.NE.AND P4, PT, R150, 0x1, PT ;  /* 0x000000019600780c */ /* 0x000fe40003f85270 */
[----:B------:R-:W-:Y:S02]  /*11c0*/  SEL R5, RZ, 0x4, P3 ;  /* 0x00000004ff057807 */ /* 0x000fe40001800000 */
[C---:B------:R-:W-:Y:S02]  /*11d0*/  ISETP.EQ.OR P3, PT, R152.reuse, RZ, !P1 ;  /* 0x000000ff9800720c */ /* 0x040fe40004f62670 */
[----:B------:R-:W-:-:S02]  /*11e0*/  ISETP.NE.AND P5, PT, R152, RZ, PT ;  /* 0x000000ff9800720c */ /* 0x000fc40003fa5270 */
[C---:B------:R-:W-:Y:S02]  /*11f0*/  ISETP.NE.AND P2, PT, R150.reuse, 0x3, PT ;  /* 0x000000039600780c */ /* 0x040fe40003f45270 */
[----:B------:R-:W-:Y:S02]  /*1200*/  SEL R0, RZ, 0x2, P4 ;  /* 0x00000002ff007807 */ /* 0x000fe40002000000 */
[----:B------:R-:W-:Y:S02]  /*1210*/  ISETP.NE.AND P1, PT, R150, 0x4, PT ;  /* 0x000000049600780c */ /* 0x000fe40003f25270 */
[----:B------:R-:W-:Y:S02]  /*1220*/  SEL R0, R0, 0x2, P5 ;  /* 0x0000000200007807 */ /* 0x000fe40002800000 */
[----:B------:R-:W-:Y:S02]  /*1230*/  SEL R5, R5, 0x4, P5 ;  /* 0x0000000405057807 */ /* 0x000fe40002800000 */
[----:B------:R-:W-:-:S02]  /*1240*/  SEL R2, RZ, 0x1, !P3 ;  /* 0x00000001ff027807 */ /* 0x000fc40005800000 */
[----:B------:R-:W-:Y:S02]  /*1250*/  SEL R4, RZ, 0x8, P2 ;  /* 0x00000008ff047807 */ /* 0x000fe40001000000 */
[----:B------:R-:W-:Y:S02]  /*1260*/  SEL R3, RZ, 0x10, P1 ;  /* 0x00000010ff037807 */ /* 0x000fe40000800000 */
[C---:B------:R-:W-:Y:S02]  /*1270*/  ISETP.NE.AND P3, PT, R150.reuse, 0x5, PT ;  /* 0x000000059600780c */ /* 0x040fe40003f65270 */
[----:B------:R-:W-:Y:S02]  /*1280*/  ISETP.NE.AND P2, PT, R150, 0x6, PT ;  /* 0x000000069600780c */ /* 0x000fe40003f45270 */
[----:B------:R-:W-:Y:S02]  /*1290*/  IADD3 R5, PT, PT, R5, R0, R2 ;  /* 0x0000000005057210 */ /* 0x000fe40007ffe002 */
[----:B------:R-:W-:-:S02]  /*12a0*/  SEL R4, R4, 0x8, P5 ;  /* 0x0000000804047807 */ /* 0x000fc40002800000 */
[----:B------:R-:W-:Y:S02]  /*12b0*/  SEL R3, R3, 0x10, P5 ;  /* 0x0000001003037807 */ /* 0x000fe40002800000 */
[----:B------:R-:W-:Y:S02]  /*12c0*/  ISETP.NE.AND P1, PT, R150, 0x7, PT ;  /* 0x000000079600780c */ /* 0x000fe40003f25270 */
[----:B------:R-:W-:Y:S02]  /*12d0*/  SEL R2, RZ, 0x20, P3 ;  /* 0x00000020ff027807 */ /* 0x000fe40001800000 */
[----:B------:R-:W-:Y:S02]  /*12e0*/  SEL R0, RZ, 0x40, P2 ;  /* 0x00000040ff007807 */ /* 0x000fe40001000000 */
[----:B------:R-:W-:Y:S02]  /*12f0*/  IADD3 R4, PT, PT, R3, R4, R5 ;  /* 0x0000000403047210 */ /* 0x000fe40007ffe005 */
[----:B------:R-:W-:-:S02]  /*1300*/  SEL R3, RZ, 0x80, P1 ;  /* 0x00000080ff037807 */ /* 0x000fc40000800000 */
[----:B------:R-:W-:Y:S02]  /*1310*/  SEL R5, R2, 0x20, P5 ;  /* 0x0000002002057807 */ /* 0x000fe40002800000 */
[----:B------:R-:W-:Y:S02]  /*1320*/  SEL R0, R0, 0x40, P5 ;  /* 0x0000004000007807 */ /* 0x000fe40002800000 */
[----:B------:R-:W-:Y:S02]  /*1330*/  SEL R3, R3, 0x80, P5 ;  /* 0x0000008003037807 */ /* 0x000fe40002800000 */
[----:B------:R-:W-:-:S05]  /*1340*/  IADD3 R0, PT, PT, R0, R5, R4 ;  /* 0x0000000500007210 */ /* 0x000fca0007ffe004 */
[----:B------:R-:W-:Y:S02]  /*1350*/  IMAD.IADD R0, R0, 0x1, R3 ;  /* 0x0000000100007824 */ /* 0x000fe400078e0203 */
.L_x_17:
[----:B------:R-:W-:Y:S05]  /*1360*/  @!P0 BRA `(.L_x_18) ;  /* 0x0000000000c08947 */ /* 0x000fea0003800000 */
[----:B------:R-:W1:Y:S01]  /*1370*/  LDC.64 R4, c[0x0][0xf18] ;  /* 0x0003c600ff047b82 */ /* 0x000e620000000a00 */
[----:B------:R-:W-:-:S07]  /*1380*/  ISETP.NE.AND P0, PT, R11, 0x1, PT ;  /* 0x000000010b00780c */ /* 0x000fce0003f05270 */
[----:B------:R-:W2:Y:S08]  /*1390*/  LDC R10, c[0x0][0xf0c] ;  /* 0x0003c300ff0a7b82 */ /* 0x000eb00000000800 */
[----:B------:R-:W4:Y:S08]  /*13a0*/  LDC R13, c[0x0][0x370] ;  /* 0x0000dc00ff0d7b82 */ /* 0x000f300000000800 */
[----:B------:R-:W3:Y:S01]  /*13b0*/  LDC R12, c[0x0][0x374] ;  /* 0x0000dd00ff0c7b82 */ /* 0x000ee20000000800 */
[----:B-1----:R-:W-:Y:S01]  /*13c0*/  ISETP.NE.AND P1, PT, R4, 0x1, PT ;  /* 0x000000010400780c */ /* 0x002fe20003f25270 */
[----:B------:R-:W-:-:S06]  /*13d0*/  IMAD.HI.U32 R18, R20, R5, RZ ;  /* 0x0000000514127227 */ /* 0x000fcc00078e00ff */
[----:B------:R-:W4:Y:S01]  /*13e0*/  LDC.64 R6, c[0x0][0xf10] ;  /* 0x0003c400ff067b82 */ /* 0x000f220000000a00 */
[----:B--2---:R-:W-:-:S07]  /*13f0*/  ISETP.NE.AND P2, PT, R10, 0x1, PT ;  /* 0x000000010a00780c */ /* 0x004fce0003f45270 */
[----:B------:R-:W1:Y:S08]  /*1400*/  LDC R9, c[0x0][0xf20] ;  /* 0x0003c800ff097b82 */ /* 0x000e700000000800 */
[----:B------:R-:W2:Y:S01]  /*1410*/  LDC.64 R2, c[0x0][0xf28] ;  /* 0x0003ca00ff027b82 */ /* 0x000ea20000000a00 */
[----:B---3--:R-:W-:-:S04]  /*1420*/  IMAD.HI.U32 R14, R12, R5, RZ ;  /* 0x000000050c0e7227 */ /* 0x008fc800078e00ff */
[----:B------:R-:W-:Y:S02]  /*1430*/  IMAD.U32 R5, RZ, RZ, UR19 ;  /* 0x00000013ff057e24 */ /* 0x000fe4000f8e00ff */
[----:B----4-:R-:W-:-:S04]  /*1440*/  IMAD.HI.U32 R16, R13, R6, RZ ;  /* 0x000000060d107227 */ /* 0x010fc800078e00ff */
[----:B------:R-:W-:Y:S01]  /*1450*/  IMAD.HI.U32 R6, R6, UR19, RZ ;  /* 0x0000001306067c27 */ /* 0x000fe2000f8e00ff */
[----:B------:R-:W-:Y:S02]  /*1460*/  @P2 SHF.R.U32.HI R13, RZ, R7, R16 ;  /* 0x00000007ff0d2219 */ /* 0x000fe40000011610 */
[-C--:B-1----:R-:W-:Y:S02]  /*1470*/  @P1 SHF.R.U32.HI R12, RZ, R9.reuse, R14 ;  /* 0x00000009ff0c1219 */ /* 0x082fe4000001160e */
[----:B------:R-:W-:Y:S02]  /*1480*/  SHF.R.U32.HI R9, RZ, R9, R18 ;  /* 0x00000009ff097219 */ /* 0x000fe40000011612 */
[----:B------:R-:W-:Y:S02]  /*1490*/  SHF.R.U32.HI R6, RZ, R7, R6 ;  /* 0x00000007ff067219 */ /* 0x000fe40000011606 */
[----:B------:R-:W-:Y:S01]  /*14a0*/  SEL R9, R20, R9, !P1 ;  /* 0x0000000914097207 */ /* 0x000fe20004800000 */
[----:B--2---:R-:W-:Y:S01]  /*14b0*/  IMAD.HI.U32 R14, R12, R2, RZ ;  /* 0x000000020c0e7227 */ /* 0x004fe200078e00ff */
[----:B------:R-:W-:-:S03]  /*14c0*/  SEL R5, R5, R6, !P2 ;  /* 0x0000000605057207 */ /* 0x000fc60005000000 */
[----:B------:R-:W-:Y:S01]  /*14d0*/  IMAD.HI.U32 R16, R13, R2, RZ ;  /* 0x000000020d107227 */ /* 0x000fe200078e00ff */
[----:B------:R-:W-:-:S03]  /*14e0*/  @P0 SHF.R.U32.HI R12, RZ, R3, R14 ;  /* 0x00000003ff0c0219 */ /* 0x000fc6000001160e */
[----:B------:R-:W-:Y:S01]  /*14f0*/  IMAD.MOV R7, RZ, RZ, -R5 ;  /* 0x000000ffff077224 */ /* 0x000fe200078e0a05 */
[----:B------:R-:W-:Y:S01]  /*1500*/  @P0 SHF.R.U32.HI R13, RZ, R3, R16 ;  /* 0x00000003ff0d0219 */ /* 0x000fe20000011610 */
[----:B------:R-:W-:Y:S02]  /*1510*/  IMAD R12, R12, R11, RZ ;  /* 0x0000000b0c0c7224 */ /* 0x000fe400078e02ff */
[----:B------:R-:W-:Y:S02]  /*1520*/  IMAD R7, R10, R7, UR19 ;  /* 0x000000130a077e24 */ /* 0x000fe4000f8e0207 */
[----:B------:R-:W-:Y:S01]  /*1530*/  IMAD R6, R13, R11, RZ ;  /* 0x0000000b0d067224 */ /* 0x000fe200078e02ff */
[----:B------:R-:W-:-:S04]  /*1540*/  ISETP.GE.AND P1, PT, R9, R12, PT ;  /* 0x0000000c0900720c */ /* 0x000fc80003f26270 */
[----:B------:R-:W-:Y:S01]  /*1550*/  ISETP.GE.OR P1, PT, R5, R6, P1 ;  /* 0x000000060500720c */ /* 0x000fe20000f26670 */
[----:B------:R-:W-:-:S05]  /*1560*/  IMAD.HI.U32 R6, R9, R2, RZ ;  /* 0x0000000209067227 */ /* 0x000fca00078e00ff */
[----:B------:R-:W-:-:S04]  /*1570*/  SHF.R.U32.HI R6, RZ, R3, R6 ;  /* 0x00000003ff067219 */ /* 0x000fc80000011606 */
[----:B------:R-:W-:-:S03]  /*1580*/  SEL R6, R9, R6, !P0 ;  /* 0x0000000609067207 */ /* 0x000fc60004000000 */
[----:B------:R-:W-:-:S04]  /*1590*/  @!P1 IMAD.HI.U32 R12, R5, R2, RZ ;  /* 0x00000002050c9227 */ /* 0x000fc800078e00ff */
[----:B------:R-:W-:Y:S01]  /*15a0*/  IMAD.MOV R2, RZ, RZ, -R6 ;  /* 0x000000ffff027224 */ /* 0x000fe200078e0a06 */
[----:B------:R-:W-:-:S03]  /*15b0*/  @!P1 SHF.R.U32.HI R12, RZ, R3, R12 ;  /* 0x00000003ff0c9219 */ /* 0x000fc6000001160c */
[----:B------:R-:W-:Y:S01]  /*15c0*/  IMAD R2, R11, R2, R9 ;  /* 0x000000020b027224 */ /* 0x000fe200078e0209 */
[----:B------:R-:W-:-:S04]  /*15d0*/  @!P1 SEL R3, R5, R12, !P0 ;  /* 0x0000000c05039207 */ /* 0x000fc80004000000 */
[----:B------:R-:W-:Y:S01]  /*15e0*/  @!P1 IADD3 R6, PT, PT, R6, -R3, RZ ;  /* 0x8000000306069210 */ /* 0x000fe20007ffe0ff */
[----:B------:R-:W-:Y:S01]  /*15f0*/  @!P1 IMAD R2, R2, R13, R3 ;  /* 0x0000000d02029224 */ /* 0x000fe200078e0203 */
[----:B------:R-:W-:-:S03]  /*1600*/  IADD3 R3, PT, PT, -R9, RZ, RZ ;  /* 0x000000ff09037210 */ /* 0x000fc60007ffe1ff */
[----:B------:R-:W-:Y:S01]  /*1610*/  @!P1 IMAD R9, R6, R11, R5 ;  /* 0x0000000b06099224 */ /* 0x000fe200078e0205 */
[----:B------:R-:W-:Y:S01]  /*1620*/  @!P1 MOV R5, R2 ;  /* 0x0000000200059202 */ /* 0x000fe20000000f00 */
[----:B------:R-:W-:-:S04]  /*1630*/  IMAD R3, R4, R3, R20 ;  /* 0x0000000304037224 */ /* 0x000fc800078e0214 */
[----:B------:R-:W-:Y:S02]  /*1640*/  IMAD R7, R5, R10, R7 ;  /* 0x0000000a05077224 */ /* 0x000fe400078e0207 */
[----:B------:R-:W-:-:S03]  /*1650*/  IMAD R20, R9, R4, R3 ;  /* 0x0000000409147224 */ /* 0x000fc600078e0203 */
[----:B------:R-:W-:-:S15]  /*1660*/  R2UR UR19, R7 ;  /* 0x00000000071372ca */ /* 0x000fde00000e0000 */
.L_x_18:
[----:B------:R-:W-:Y:S05]  /*1670*/  BRA.U UP2, `(.L_x_19) ;  /* 0x0000000102487547 */ /* 0x000fea000b800000 */
[----:B------:R-:W1:Y:S08]  /*1680*/  LDC.64 R4, c[0x0][0xf10] ;  /* 0x0003c400ff047b82 */ /* 0x000e700000000a00 */
[----:B------:R-:W2:Y:S08]  /*1690*/  LDC.64 R2, c[0x0][0xf18] ;  /* 0x0003c600ff027b82 */ /* 0x000eb00000000a00 */
[----:B------:R-:W4:Y:S08]  /*16a0*/  LDC R6, c[0x0][0xf20] ;  /* 0x0003c800ff067b82 */ /* 0x000f300000000800 */
[----:B------:R-:W3:Y:S01]  /*16b0*/  LDC R7, c[0x0][0xf0c] ;  /* 0x0003c300ff077b82 */ /* 0x000ee20000000800 */
[----:B-1----:R-:W-:-:S05]  /*16c0*/  IMAD.HI.U32 R4, R4, UR19, RZ ;  /* 0x0000001304047c27 */ /* 0x002fca000f8e00ff */
[----:B------:R-:W-:Y:S01]  /*16d0*/  SHF.R.U32.HI R4, RZ, R5, R4 ;  /* 0x00000005ff047219 */ /* 0x000fe20000011604 */
[----:B--2---:R-:W-:Y:S01]  /*16e0*/  IMAD.HI.U32 R3, R20, R3, RZ ;  /* 0x0000000314037227 */ /* 0x004fe200078e00ff */
[----:B------:R-:W-:-:S04]  /*16f0*/  ISETP.NE.AND P0, PT, R2, 0x1, PT ;  /* 0x000000010200780c */ /* 0x000fc80003f05270 */
[----:B----4-:R-:W-:Y:S01]  /*1700*/  SHF.R.U32.HI R5, RZ, R6, R3 ;  /* 0x00000006ff057219 */ /* 0x010fe20000011603 */
[----:B------:R-:W-:Y:S01]  /*1710*/  IMAD.U32 R3, RZ, RZ, UR19 ;  /* 0x00000013ff037e24 */ /* 0x000fe2000f8e00ff */
[----:B---3--:R-:W-:-:S04]  /*1720*/  ISETP.NE.AND P1, PT, R7, 0x1, PT ;  /* 0x000000010700780c */ /* 0x008fc80003f25270 */
[----:B------:R-:W-:Y:S02]  /*1730*/  SEL R3, R3, R4, !P1 ;  /* 0x0000000403037207 */ /* 0x000fe40004800000 */
[----:B------:R-:W-:-:S05]  /*1740*/  SEL R4, R20, R5, !P0 ;  /* 0x0000000514047207 */ /* 0x000fca0004000000 */
[----:B------:R-:W-:Y:S02]  /*1750*/  IMAD.IADD R6, R4, 0x1, -R3 ;  /* 0x0000000104067824 */ /* 0x000fe400078e0a03 */
[----:B------:R-:W-:Y:S02]  /*1760*/  IMAD.IADD R3, R3, 0x1, -R4 ;  /* 0x0000000103037824 */ /* 0x000fe400078e0a04 */
[----:B------:R-:W-:Y:S02]  /*1770*/  IMAD R6, R6, R7, UR19 ;  /* 0x0000001306067e24 */ /* 0x000fe4000f8e0207 */
[----:B------:R-:W-:-:S03]  /*1780*/  IMAD R20, R3, R2, R20 ;  /* 0x0000000203147224 */ /* 0x000fc600078e0214 */
[----:B------:R-:W-:-:S15]  /*1790*/  R2UR UR19, R6 ;  /* 0x00000000061372ca */ /* 0x000fde00000e0000 */
.L_x_19:
[----:B------:R-:W-:Y:S05]  /*17a0*/  BRA.U !UP0, `(.L_x_20) ;  /* 0x00000001080c7547 */ /* 0x000fea000b800000 */
[----:B------:R-:W-:Y:S01]  /*17b0*/  UCGABAR_WAIT ;  /* 0x0000000000007dc7 */ /* 0x000fe20008000000 */
[----:B------:R-:W-:Y:S01]  /*17c0*/  CCTL.IVALL ;  /* 0x00000000ff00798f */ /* 0x000fe20002000000 */
[----:B------:R-:W-:Y:S05]  /*17d0*/  BRA `(.L_x_21) ;  /* 0x0000000000047947 */ /* 0x000fea0003800000 */
.L_x_20:
[----:B------:R-:W-:Y:S06]  /*17e0*/  BAR.SYNC.DEFER_BLOCKING 0x0 ;  /* 0x0000000000007b1d */ /* 0x000fec0000010000 */
.L_x_21:
[----:B------:R-:W-:Y:S05]  /*17f0*/  BRA.U UP1, `(.L_x_22) ;  /* 0x00000015017c7547 */ /* 0x000fea000b800000 */
[----:B------:R-:W1:Y:S01]  /*1800*/  LDCU UR31, c[0x0][0x38c] ;  /* 0x00007180ff1f77ac */ /* 0x000e620008000800 */
[----:B------:R-:W2:Y:S01]  /*1810*/  LDC R9, c[0x0][0x370] ;  /* 0x0000dc00ff097b82 */ /* 0x000ea20000000800 */
[----:B------:R-:W-:Y:S01]  /*1820*/  PLOP3.LUT P1, PT, PT, PT, UP4, 0x80, 0x8 ;  /* 0x000000000008781c */ /* 0x000fe20003f2f048 */
[----:B------:R-:W-:Y:S01]  /*1830*/  HFMA2 R12, -RZ, RZ, 0, 0 ;  /* 0x00000000ff0c7431 */ /* 0x000fe200000001ff */
[----:B------:R-:W-:Y:S01]  /*1840*/  UISETP.NE.AND UP1, UPT, UR6, URZ, UPT ;  /* 0x000000ff0600728c */ /* 0x000fe2000bf25270 */
[----:B------:R-:W-:Y:S01]  /*1850*/  ISETP.EQ.OR P4, PT, R8, RZ, P6 ;  /* 0x000000ff0800720c */ /* 0x000fe20003782670 */
[----:B------:R-:W-:Y:S01]  /*1860*/  UMOV UR7, 0x400 ;  /* 0x0000040000077882 */ /* 0x000fe20000000000 */
[----:B------:R-:W-:Y:S01]  /*1870*/  USHF.L.U32 UR22, UR45, 0x4, URZ ;  /* 0x000000042d167899 */ /* 0x000fe200080006ff */
[----:B------:R-:W-:Y:S01]  /*1880*/  PLOP3.LUT P1, PT, P1, PT, PT, 0x8, 0x80 ;  /* 0x000000000080781c */ /* 0x000fe20000f2e170 */
[----:B------:R-:W4:Y:S01]  /*1890*/  LDC R0, c[0x0][0x374] ;  /* 0x0000dd00ff007b82 */ /* 0x000f220000000800 */
[----:B------:R-:W-:Y:S01]  /*18a0*/  IMAD.MOV.U32 R15, RZ, RZ, 0x1 ;  /* 0x00000001ff0f7424 */ /* 0x000fe200078e00ff */
[----:B------:R-:W-:Y:S01]  /*18b0*/  MOV R8, 0x1 ;  /* 0x0000000100087802 */ /* 0x000fe20000000f00 */
[----:B------:R-:W-:Y:S01]  /*18c0*/  IMAD.MOV.U32 R14, RZ, RZ, RZ ;  /* 0x000000ffff0e7224 */ /* 0x000fe200078e00ff */
[----:B------:R-:W2:Y:S01]  /*18d0*/  LDCU.64 UR46, c[0x0][0x348] ;  /* 0x00006900ff2e77ac */ /* 0x000ea20008000a00 */
[----:B------:R-:W-:Y:S01]  /*18e0*/  IMAD.MOV.U32 R10, RZ, RZ, RZ ;  /* 0x000000ffff0a7224 */ /* 0x000fe200078e00ff */
[----:B------:R-:W-:-:S02]  /*18f0*/  ULOP3.LUT UR22, UR22, 0x70, URZ, 0xe2, !UPT ;  /* 0x0000007016167892 */ /* 0x000fc4000f8ee2ff */
[----:B-1----:R-:W-:Y:S02]  /*1900*/  UIADD3 UR8, UPT, UPT, UR31, 0x7f, URZ ;  /* 0x0000007f1f087890 */ /* 0x002fe4000fffe0ff */
[----:B------:R-:W-:Y:S02]  /*1910*/  UIADD3 UR6, UPT, UPT, UR31, -0x1, URZ ;  /* 0xffffffff1f067890 */ /* 0x000fe4000fffe0ff */
[----:B------:R-:W-:Y:S02]  /*1920*/  USHF.R.S32.HI UR38, URZ, 0x1f, UR8 ;  /* 0x0000001fff267899 */ /* 0x000fe40008011408 */
[----:B------:R-:W-:Y:S02]  /*1930*/  UISETP.GE.U32.AND UP2, UPT, UR6, -0xff, UPT ;  /* 0xffffff010600788c */ /* 0x000fe4000bf46070 */
[----:B------:R-:W-:Y:S02]  /*1940*/  ULEA.HI UR38, UR38, UR8, URZ, 0x7 ;  /* 0x0000000826267291 */ /* 0x000fe4000f8f38ff */
[----:B------:R-:W-:-:S02]  /*1950*/  ULEA UR6, UR45, UR7, 0x18 ;  /* 0x000000072d067291 */ /* 0x000fc4000f8ec0ff */
[----:B------:R-:W-:Y:S02]  /*1960*/  USHF.R.S32.HI UR38, URZ, 0x7, UR38 ;  /* 0x00000007ff267899 */ /* 0x000fe40008011426 */
[----:B------:R-:W-:Y:S02]  /*1970*/  UIADD3 UR31, UPT, UPT, UR31, 0xfe, URZ ;  /* 0x000000fe1f1f7890 */ /* 0x000fe4000fffe0ff */
[----:B------:R-:W-:Y:S02]  /*1980*/  UISETP.LT.U32.AND UP0, UPT, UR38, 0x6, UPT ;  /* 0x000000062600788c */ /* 0x000fe4000bf01070 */
[----:B------:R-:W-:Y:S02]  /*1990*/  USEL UR14, UR14, 0x2, UP1 ;  /* 0x000000020e0e7887 */ /* 0x000fe40008800000 */
[----:B------:R-:W-:Y:S02]  /*19a0*/  USEL UR37, UR38, 0x6, UP0 ;  /* 0x0000000626257887 */ /* 0x000fe40008000000 */
[----:B------:R-:W-:-:S02]  /*19b0*/  UIADD3 UR30, UPT, UPT, UR6, 0x34800, UR4 ;  /* 0x00034800061e7890 */ /* 0x000fc4000fffe004 */
[----:B------:R-:W-:Y:S02]  /*19c0*/  UIADD3 UR7, UPT, UPT, UR37, -0x1, URZ ;  /* 0xffffffff25077890 */ /* 0x000fe4000fffe0ff */
[----:B------:R-:W-:Y:S02]  /*19d0*/  @UP2 UIADD3 UR7, UPT, UPT, UR37, URZ, URZ ;  /* 0x000000ff25072290 */ /* 0x000fe4000fffe0ff */
[----:B------:R-:W-:Y:S02]  /*19e0*/  UIADD3 UR23, UPT, UPT, UR38, -UR37, URZ ;  /* 0x8000002526177290 */ /* 0x000fe4000fffe0ff */
[----:B------:R-:W-:Y:S01]  /*19f0*/  UIADD3 UR7, UPT, UPT, UR7, 0x1, URZ ;  /* 0x0000000107077890 */ /* 0x000fe2000fffe0ff */
[----:B--2---:R-:W-:-:S11]  /*1a00*/  UMOV UR15, URZ ;  /* 0x000000ff000f7c82 */ /* 0x004fd60008000000 */
.L_x_46:
[----:B------:R-:W-:-:S09]  /*1a10*/  UISETP.NE.AND UP0, UPT, UR45, URZ, UPT ;  /* 0x000000ff2d00728c */ /* 0x000fd2000bf05270 */
[----:B------:R-:W-:Y:S05]  /*1a20*/  BRA.U UP0, `(.L_x_23) ;  /* 0x0000000100287547 */ /* 0x000fea000b800000 */
[----:B------:R-:W-:Y:S02]  /*1a30*/  LEA R2, R10, UR6, 0x3 ;  /* 0x000000060a027c11 */ /* 0x000fe4000f8e18ff */
[----:B------:R-:W-:-:S04]  /*1a40*/  SHF.L.U32 R3, R8, 0x1f, RZ ;  /* 0x0000001f08037819 */ /* 0x000fc800000006ff */
[----:B------:R-:W1:Y:S02]  /*1a50*/  SYNCS.PHASECHK.TRANS64.TRYWAIT P0, [R2+URZ+0xf0], R3 ;  /* 0x0000f003020075a7 */ /* 0x000e6400080011ff */
[----:B-1----:R-:W-:Y:S05]  /*1a60*/  @!P0 BRA `(.L_x_24) ;  /* 0x000000a000ec8947 */ /* 0x002fea0003800000 */
.L_x_145:
[----:B------:R2:W-:Y:S01]  /*1a70*/  SYNCS.ARRIVE.TRANS64.A1T0 RZ, [R2+URZ+0xe0], RZ ;  /* 0x0000e0ff02ff79a7 */ /* 0x0005e200081000ff */
[----:B------:R-:W-:-:S05]  /*1a80*/  VIADD R10, R10, 0x1 ;  /* 0x000000010a0a7836 */ /* 0x000fca0000000000 */
[----:B------:R-:W-:-:S04]  /*1a90*/  ISETP.NE.AND P0, PT, R10, 0x2, PT ;  /* 0x000000020a00780c */ /* 0x000fc80003f05270 */
[----:B-1----:R-:W-:Y:S02]  /*1aa0*/  SEL R3, RZ, 0x1, P0 ;  /* 0x00000001ff037807 */ /* 0x002fe40000000000 */
[----:B------:R-:W-:Y:S02]  /*1ab0*/  SEL R10, R10, RZ, P0 ;  /* 0x000000ff0a0a7207 */ /* 0x000fe40000000000 */
[----:B------:R-:W-:Y:S02]  /*1ac0*/  LOP3.LUT R8, R8, R3, RZ, 0x3c, !PT ;  /* 0x0000000308087212 */ /* 0x000fe400078e3cff */
.L_x_23:
[----:B------:R-:W-:Y:S01]  /*1ad0*/  ULEA UR8, UR15, UR6, 0x3 ;  /* 0x000000060f087291 */ /* 0x000fe2000f8e18ff */
[----:B--2---:R-:W-:Y:S01]  /*1ae0*/  SHF.L.U32 R2, R15, 0x1f, RZ ;  /* 0x0000001f0f027819 */ /* 0x004fe200000006ff */
[----:B------:R-:W-:Y:S01]  /*1af0*/  UISETP.GE.U32.AND UP0, UPT, UR31, 0xff, UPT ;  /* 0x000000ff1f00788c */ /* 0x000fe2000bf06070 */
[----:B------:R-:W-:Y:S01]  /*1b00*/  R2UR UR11, R20 ;  /* 0x00000000140b72ca */ /* 0x000fe200000e0000 */
[----:B------:R-:W-:Y:S01]  /*1b10*/  ULEA UR43, UR19, UR22, 0x7 ;  /* 0x00000016132b7291 */ /* 0x000fe2000f8e38ff */
[----:B------:R-:W-:-:S04]  /*1b20*/  UMOV UR28, URZ ;  /* 0x000000ff001c7c82 */ /* 0x000fc80008000000 */
[----:B------:R1:W2:Y:S07]  /*1b30*/  SYNCS.PHASECHK.TRANS64.TRYWAIT P2, [UR8+0x30], R2 ;  /* 0x00003002ff0075a7 */ /* 0x0002ae0008041108 */
[----:B------:R-:W-:Y:S02]  /*1b40*/  USHF.L.U32 UR35, UR11, 0x8, URZ ;  /* 0x000000080b237899 */ /* 0x000fe400080006ff */
[----:B------:R-:W-:Y:S01]  /*1b50*/  USHF.L.U32 UR11, UR11, 0x1, URZ ;  /* 0x000000010b0b7899 */ /* 0x000fe200080006ff */
[----:B------:R-:W-:Y:S11]  /*1b60*/  BRA.U !UP0, `(.L_x_25) ;  /* 0x0000000508107547 */ /* 0x000ff6000b800000 */
[----:B------:R-:W-:Y:S01]  /*1b70*/  UMOV UR24, UR15 ;  /* 0x0000000f00187c82 */ /* 0x000fe20008000000 */
[----:B------:R-:W-:-:S05]  /*1b80*/  UMOV UR20, URZ ;  /* 0x000000ff00147c82 */ /* 0x000fca0008000000 */
.L_x_33:
[----:B------:R-:W-:Y:S01]  /*1b90*/  ULEA UR41, UR24, UR6, 0x3 ;  /* 0x0000000618297291 */ /* 0x000fe2000f8e18ff */
[----:B--2---:R-:W-:Y:S01]  /*1ba0*/  @!P6 MOV R3, 0x6600 ;  /* 0x000066000003e802 */ /* 0x004fe20000000f00 */
[----:B--23--:R-:W-:Y:S10]  /*1bb0*/  @P2 BRA `(.L_x_26) ;  /* 0x00000000000c2947 */ /* 0x00cff40003800000 */
[----:B------:R-:W-:-:S04]  /*1bc0*/  SHF.L.U32 R5, R15, 0x1f, RZ ;  /* 0x0000001f0f057819 */ /* 0x000fc800000006ff */
[----:B------:R-:W2:Y:S02]  /*1bd0*/  SYNCS.PHASECHK.TRANS64.TRYWAIT P0, [UR41+0x30], R5 ;  /* 0x00003005ff0075a7 */ /* 0x000ea40008001129 */
[----:B--2---:R-:W-:Y:S05]  /*1be0*/  @!P0 BRA `(.L_x_27) ;  /* 0x000000a000a08947 */ /* 0x004fea0003800000 */
.L_x_26:
[----:B------:R2:W-:Y:S01]  /*1bf0*/  @!P6 SYNCS.ARRIVE.TRANS64 RZ, [UR41], R3 ;  /* 0x00000003ffffe9a7 */ /* 0x0005e20008000029 */
[----:B------:R-:W-:-:S04]  /*1c00*/  ULOP3.LUT UR8, UR14, 0x2, URZ, 0xfc, !UPT ;  /* 0x000000020e087892 */ /* 0x000fc8000f8efcff */
[----:B------:R-:W-:-:S09]  /*1c10*/  UISETP.NE.AND UP0, UPT, UR8, 0x2, UPT ;  /* 0x000000020800788c */ /* 0x000fd2000bf05270 */
[----:B------:R-:W-:Y:S05]  /*1c20*/  BRA.U UP0, `(.L_x_28) ;  /* 0x0000000100047547 */ /* 0x000fea000b800000 */
[----:B---3--:R-:W-:Y:S05]  /*1c30*/  BPT.TRAP 0x1 ;  /* 0x000000040000795c */ /* 0x008fea0000300000 */
.L_x_28:
[----:B------:R-:W-:Y:S04]  /*1c40*/  BSSY.RECONVERGENT B0, `(.L_x_29) ;  /* 0x0000003000007945 */ /* 0x000fe80003800200 */
[----:B------:R-:W-:Y:S05]  /*1c50*/  @P4 BRA `(.L_x_30) ;  /* 0x0000000000044947 */ /* 0x000fea0003800000 */
[----:B---3--:R-:W-:Y:S05]  /*1c60*/  BPT.TRAP 0x1 ;  /* 0x000000040000795c */ /* 0x008fea0000300000 */
.L_x_30:
[----:B---3--:R-:W-:Y:S05]  /*1c70*/  BSYNC.RECONVERGENT B0 ;  /* 0x0000000000007941 */ /* 0x008fea0003800200 */
.L_x_29:
[----:B------:R-:W-:Y:S01]  /*1c80*/  UIADD3 UR15, UPT, UPT, UR24, 0x1, URZ ;  /* 0x00000001180f7890 */ /* 0x000fe2000fffe0ff */
[----:B------:R-:W-:Y:S01]  /*1c90*/  BSSY.RECONVERGENT B0, `(.L_x_31) ;  /* 0x000002c000007945 */ /* 0x000fe20003800200 */
[----:B------:R-:W-:Y:S02]  /*1ca0*/  ELECT P0, URZ, PT ;  /* 0x0000000000ff782f */ /* 0x000fe40003800000 */
[----:B------:R-:W-:-:S04]  /*1cb0*/  UISETP.NE.AND UP0, UPT, UR15, 0x6, UPT ;  /* 0x000000060f00788c */ /* 0x000fc8000bf05270 */
[----:B------:R-:W-:Y:S02]  /*1cc0*/  USEL UR9, URZ, 0x1, UP0 ;  /* 0x00000001ff097887 */ /* 0x000fe40008000000 */
[----:B------:R-:W-:-:S04]  /*1cd0*/  USEL UR15, UR15, URZ, UP0 ;  /* 0x000000ff0f0f7287 */ /* 0x000fc80008000000 */
[----:B------:R-:W-:Y:S01]  /*1ce0*/  ULEA UR8, UR15, UR6, 0x3 ;  /* 0x000000060f087291 */ /* 0x000fe2000f8e18ff */
[----:B------:R-:W-:-:S04]  /*1cf0*/  LOP3.LUT R15, R15, UR9, RZ, 0x3c, !PT ;  /* 0x000000090f0f7c12 */ /* 0x000fc8000f8e3cff */
[----:B-1----:R-:W-:-:S04]  /*1d00*/  SHF.L.U32 R2, R15, 0x1f, RZ ;  /* 0x0000001f0f027819 */ /* 0x002fc800000006ff */
[----:B------:R1:W3:Y:S01]  /*1d10*/  SYNCS.PHASECHK.TRANS64.TRYWAIT P2, [UR8+0x30], R2 ;  /* 0x00003002ff0075a7 */ /* 0x0002e20008041108 */
[----:B------:R-:W-:Y:S05]  /*1d20*/  @!P0 BRA `(.L_x_32) ;  /* 0x0000000000888947 */ /* 0x000fea0003800000 */
[----:B------:R-:W-:Y:S02]  /*1d30*/  ULEA UR40, UR24, UR5, 0xd ;  /* 0x0000000518287291 */ /* 0x000fe4000f8e68ff */
[----:B------:R-:W-:Y:S02]  /*1d40*/  UIADD3 UR52, UP3, UPT, UR46, 0x80, URZ ;  /* 0x000000802e347890 */ /* 0x000fe4000ff7e0ff */
[----:B------:R-:W-:Y:S02]  /*1d50*/  ULEA UR32, UR24, UR6, 0xe ;  /* 0x0000000618207291 */ /* 0x000fe4000f8e70ff */
[----:B------:R-:W-:Y:S02]  /*1d60*/  UIADD3 UR50, UP2, UPT, UR46, 0x180, URZ ;  /* 0x000001802e327890 */ /* 0x000fe4000ff5e0ff */
[----:B------:R-:W-:Y:S02]  /*1d70*/  ULEA UR16, UR24, UR4, 0x9 ;  /* 0x0000000418107291 */ /* 0x000fe4000f8e48ff */
[----:B------:R-:W-:-:S02]  /*1d80*/  UIADD3 UR48, UP1, UPT, UR46, 0x280, URZ ;  /* 0x000002802e307890 */ /* 0x000fc4000ff3e0ff */
[----:B------:R-:W-:Y:S02]  /*1d90*/  ULEA UR8, UR24, UR6, 0xa ;  /* 0x0000000618087291 */ /* 0x000fe4000f8e50ff */
[----:B------:R-:W-:Y:S02]  /*1da0*/  UIADD3 UR28, UP0, UPT, UR46, 0x380, URZ ;  /* 0x000003802e1c7890 */ /* 0x000fe4000ff1e0ff */
[----:B------:R-:W-:Y:S02]  /*1db0*/  USHF.L.U32 UR42, UR20, 0x7, URZ ;  /* 0x00000007142a7899 */ /* 0x000fe400080006ff */
[----:B------:R-:W-:Y:S02]  /*1dc0*/  UIADD3.X UR53, UPT, UPT, URZ, UR47, URZ, UP3, !UPT ;  /* 0x0000002fff357290 */ /* 0x000fe40009ffe4ff */
[----:B------:R-:W-:Y:S02]  /*1dd0*/  UIADD3 UR40, UPT, UPT, UR6, 0x10800, UR40 ;  /* 0x0001080006287890 */ /* 0x000fe4000fffe028 */
[----:B------:R-:W-:-:S02]  /*1de0*/  UIADD3.X UR51, UPT, UPT, URZ, UR47, URZ, UP2, !UPT ;  /* 0x0000002fff337290 */ /* 0x000fc400097fe4ff */
[----:B------:R-:W-:Y:S02]  /*1df0*/  UIADD3 UR32, UPT, UPT, UR32, 0x1c800, URZ ;  /* 0x0001c80020207890 */ /* 0x000fe4000fffe0ff */
[----:B------:R-:W-:Y:S02]  /*1e00*/  UIADD3.X UR49, UPT, UPT, URZ, UR47, URZ, UP1, !UPT ;  /* 0x0000002fff317290 */ /* 0x000fe40008ffe4ff */
[----:B------:R-:W-:Y:S02]  /*1e10*/  UIADD3 UR16, UPT, UPT, UR6, 0x34800, UR16 ;  /* 0x0003480006107890 */ /* 0x000fe4000fffe010 */
[----:B------:R-:W-:Y:S02]  /*1e20*/  UIADD3.X UR29, UPT, UPT, URZ, UR47, URZ, UP0, !UPT ;  /* 0x0000002fff1d7290 */ /* 0x000fe400087fe4ff */
[----:B------:R-:W-:Y:S01]  /*1e30*/  UIADD3 UR8, UPT, UPT, UR8, 0x35400, URZ ;  /* 0x0003540008087890 */ /* 0x000fe2000fffe0ff */
[----:B------:R-:W-:Y:S01]  /*1e40*/  UMOV UR25, 0xff0000 ;  /* 0x00ff000000197882 */ /* 0x000fe20000000000 */
[----:B------:R-:W-:Y:S01]  /*1e50*/  UMOV UR26, 0x0 ;  /* 0x00000000001a7882 */ /* 0x000fe20000000000 */
[----:B------:R-:W-:Y:S01]  /*1e60*/  UMOV UR27, 0x10000000 ;  /* 0x10000000001b7882 */ /* 0x000fe20000000000 */
[----:B------:R-:W-:Y:S01]  /*1e70*/  UMOV UR33, UR41 ;  /* 0x0000002900217c82 */ /* 0x000fe20008000000 */
[----:B------:R-:W-:Y:S01]  /*1e80*/  UMOV UR36, UR44 ;  /* 0x0000002c00247c82 */ /* 0x000fe20008000000 */
[----:B------:R-:W-:Y:S01]  /*1e90*/  UMOV UR34, UR42 ;  /* 0x0000002a00227c82 */ /* 0x000fe20008000000 */
[----:B------:R-:W-:Y:S01]  /*1ea0*/  UMOV UR17, UR41 ;  /* 0x0000002900117c82 */ /* 0x000fe20008000000 */
[----:B------:R-:W-:Y:S01]  /*1eb0*/  UMOV UR21, UR44 ;  /* 0x0000002c00157c82 */ /* 0x000fe20008000000 */
[----:B------:R1:W-:Y:S01]  /*1ec0*/  UTMALDG.3D.MULTICAST [UR40], [UR52], UR25, desc[UR26] ;  /* 0x00001a28340073b4 */ /* 0x0003e20008011819 */
[----:B------:R-:W-:Y:S01]  /*1ed0*/  UMOV UR10, URZ ;  /* 0x000000ff000a7c82 */ /* 0x000fe20008000000 */
[----:B------:R-:W-:Y:S01]  /*1ee0*/  UMOV UR9, UR41 ;  /* 0x0000002900097c82 */ /* 0x000fe20008000000 */
[----:B------:R-:W-:Y:S01]  /*1ef0*/  UMOV UR12, UR20 ;  /* 0x00000014000c7c82 */ /* 0x000fe20008000000 */
[----:B------:R-:W-:Y:S01]  /*1f00*/  UMOV UR13, UR44 ;  /* 0x0000002c000d7c82 */ /* 0x000fe20008000000 */
[----:B------:R1:W-:Y:S01]  /*1f10*/  UTMALDG.3D [UR32], [UR50], desc[UR26] ;  /* 0x00001a20320075b4 */ /* 0x0003e20008011000 */
[----:B------:R1:W-:Y:S01]  /*1f20*/  UTMALDG.4D.MULTICAST [UR16], [UR48], UR25, desc[UR26] ;  /* 0x00001a10300073b4 */ /* 0x0003e20008019819 */
[----:B------:R1:W-:Y:S02]  /*1f30*/  UTMALDG.4D [UR8], [UR28], desc[UR26] ;  /* 0x00001a081c0075b4 */ /* 0x0003e40008019000 */
[----:B-1----:R-:W-:Y:S01]  /*1f40*/  NOP ;  /* 0x0000000000007918 */ /* 0x002fe20000000000 */
.L_x_32:
[----:B------:R-:W-:Y:S05]  /*1f50*/  BSYNC.RECONVERGENT B0 ;  /* 0x0000000000007941 */ /* 0x000fea0003800200 */
.L_x_31:
[----:B------:R-:W-:Y:S01]  /*1f60*/  UIADD3 UR20, UPT, UPT, UR20, 0x1, URZ ;  /* 0x0000000114147890 */ /* 0x000fe2000fffe0ff */
[----:B------:R-:W-:Y:S01]  /*1f70*/  UMOV UR24, UR15 ;  /* 0x0000000f00187c82 */ /* 0x000fe20008000000 */
[----:B------:R-:W-:Y:S02]  /*1f80*/  UMOV UR28, UR7 ;  /* 0x00000007001c7c82 */ /* 0x000fe40008000000 */
[----:B------:R-:W-:-:S09]  /*1f90*/  UISETP.NE.AND UP0, UPT, UR20, UR7, UPT ;  /* 0x000000071400728c */ /* 0x000fd2000bf05270 */
[----:B------:R-:W-:Y:S05]  /*1fa0*/  BRA.U UP0, `(.L_x_33) ;  /* 0xfffffff900f87547 */ /* 0x000fea000b83ffff */
.L_x_25:
[----:B------:R-:W-:Y:S01]  /*1fb0*/  ULEA UR8, UR15, UR6, 0x3 ;  /* 0x000000060f087291 */ /* 0x000fe2000f8e18ff */
[----:B-1----:R-:W-:Y:S01]  /*1fc0*/  SHF.L.U32 R2, R15, 0x1f, RZ ;  /* 0x0000001f0f027819 */ /* 0x002fe200000006ff */
[----:B------:R-:W-:Y:S01]  /*1fd0*/  @!P1 SYNCS.ARRIVE.TRANS64.A1T0 RZ, [UR6+0xa8], RZ ;  /* 0x0000a8ffffff99a7 */ /* 0x000fe20008100006 */
[----:B------:R-:W-:-:S06]  /*1fe0*/  UISETP.GT.AND UP0, UPT, UR38, UR37, UPT ;  /* 0x000000252600728c */ /* 0x000fcc000bf04270 */
[----:B------:R1:W1:Y:S03]  /*1ff0*/  SYNCS.PHASECHK.TRANS64.TRYWAIT P1, [UR8+0x30], R2 ;  /* 0x00003002ff0075a7 */ /* 0x0002660008021108 */
[----:B------:R-:W-:Y:S05]  /*2000*/  BRA.U !UP0, `(.L_x_34) ;  /* 0x0000000508107547 */ /* 0x000fea000b800000 */
[----:B------:R-:W-:Y:S01]  /*2010*/  UIADD3 UR17, UPT, UPT, UR23, UR28, URZ ;  /* 0x0000001c17117290 */ /* 0x000fe2000fffe0ff */
[----:B------:R-:W-:-:S11]  /*2020*/  UMOV UR20, UR15 ;  /* 0x0000000f00147c82 */ /* 0x000fd60008000000 */
.L_x_42:
[----:B------:R-:W-:Y:S01]  /*2030*/  ULEA UR41, UR20, UR6, 0x3 ;  /* 0x0000000614297291 */ /* 0x000fe2000f8e18ff */
[----:B--2---:R-:W-:Y:S01]  /*2040*/  @!P6 MOV R3, 0x6600 ;  /* 0x000066000003e802 */ /* 0x004fe20000000f00 */
[----:B-1-3--:R-:W-:Y:S10]  /*2050*/  @P1 BRA `(.L_x_35) ;  /* 0x00000000000c1947 */ /* 0x00aff40003800000 */
[----:B------:R-:W-:-:S04]  /*2060*/  SHF.L.U32 R5, R15, 0x1f, RZ ;  /* 0x0000001f0f057819 */ /* 0x000fc800000006ff */
[----:B------:R-:W1:Y:S02]  /*2070*/  SYNCS.PHASECHK.TRANS64.TRYWAIT P0, [UR41+0x30], R5 ;  /* 0x00003005ff0075a7 */ /* 0x000e640008001129 */
[----:B-1----:R-:W-:Y:S05]  /*2080*/  @!P0 BRA `(.L_x_36) ;  /* 0x0000009c00908947 */ /* 0x002fea0003800000 */
.L_x_35:
[----:B------:R2:W-:Y:S01]  /*2090*/  @!P6 SYNCS.ARRIVE.TRANS64 RZ, [UR41], R3 ;  /* 0x00000003ffffe9a7 */ /* 0x0005e20008000029 */
[----:B------:R-:W-:-:S04]  /*20a0*/  ULOP3.LUT UR8, UR14, 0x2, URZ, 0xfc, !UPT ;  /* 0x000000020e087892 */ /* 0x000fc8000f8efcff */
[----:B------:R-:W-:-:S09]  /*20b0*/  UISETP.NE.AND UP0, UPT, UR8, 0x2, UPT ;  /* 0x000000020800788c */ /* 0x000fd2000bf05270 */
[----:B------:R-:W-:Y:S05]  /*20c0*/  BRA.U UP0, `(.L_x_37) ;  /* 0x0000000100047547 */ /* 0x000fea000b800000 */
[----:B---3--:R-:W-:Y:S05]  /*20d0*/  BPT.TRAP 0x1 ;  /* 0x000000040000795c */ /* 0x008fea0000300000 */
.L_x_37:
[----:B------:R-:W-:Y:S04]  /*20e0*/  BSSY.RECONVERGENT B0, `(.L_x_38) ;  /* 0x0000003000007945 */ /* 0x000fe80003800200 */
[----:B------:R-:W-:Y:S05]  /*20f0*/  @P4 BRA `(.L_x_39) ;  /* 0x0000000000044947 */ /* 0x000fea0003800000 */
[----:B---3--:R-:W-:Y:S05]  /*2100*/  BPT.TRAP 0x1 ;  /* 0x000000040000795c */ /* 0x008fea0000300000 */
.L_x_39:
[----:B---3--:R-:W-:Y:S05]  /*2110*/  BSYNC.RECONVERGENT B0 ;  /* 0x0000000000007941 */ /* 0x008fea0003800200 */
.L_x_38:
        /* <DEDUP_REMOVED lines=15> */
[----:B------:R-:W-:Y:S02]  /*2210*/  UIADD3 UR52, UP1, UPT, UR46, 0x280, URZ ;  /* 0x000002802e347890 */ /* 0x000fe4000ff3e0ff */
[----:B------:R-:W-:-:S02]  /*2220*/  ULEA UR8, UR20, UR6, 0xa ;  /* 0x0000000614087291 */ /* 0x000fc4000f8e50ff */
[----:B------:R-:W-:Y:S02]  /*2230*/  UIADD3 UR50, UP0, UPT, UR46, 0x380, URZ ;  /* 0x000003802e327890 */ /* 0x000fe4000ff1e0ff */
[----:B------:R-:W-:Y:S02]  /*2240*/  USHF.L.U32 UR42, UR28, 0x7, URZ ;  /* 0x000000071c2a7899 */ /* 0x000fe400080006ff */
[----:B------:R-:W-:Y:S02]  /*2250*/  UIADD3.X UR57, UPT, UPT, URZ, UR47, URZ, UP3, !UPT ;  /* 0x0000002fff397290 */ /* 0x000fe40009ffe4ff */
[----:B------:R-:W-:Y:S02]  /*2260*/  UIADD3 UR40, UPT, UPT, UR6, 0x10800, UR40 ;  /* 0x0001080006287890 */ /* 0x000fe4000fffe028 */
[----:B------:R-:W-:Y:S02]  /*2270*/  UIADD3 UR32, UPT, UPT, UR32, 0x1c800, URZ ;  /* 0x0001c80020207890 */ /* 0x000fe4000fffe0ff */
[----:B------:R-:W-:-:S02]  /*2280*/  UIADD3.X UR55, UPT, UPT, URZ, UR47, URZ, UP2, !UPT ;  /* 0x0000002fff377290 */ /* 0x000fc400097fe4ff */
[----:B------:R-:W-:Y:S02]  /*2290*/  ULEA UR24, UR20, UR30, 0x9 ;  /* 0x0000001e14187291 */ /* 0x000fe4000f8e48ff */
[----:B------:R-:W-:Y:S02]  /*22a0*/  UIADD3.X UR53, UPT, UPT, URZ, UR47, URZ, UP1, !UPT ;  /* 0x0000002fff357290 */ /* 0x000fe40008ffe4ff */
[----:B------:R-:W-:Y:S02]  /*22b0*/  UIADD3 UR8, UPT, UPT, UR8, 0x35400, URZ ;  /* 0x0003540008087890 */ /* 0x000fe4000fffe0ff */
[----:B------:R-:W-:Y:S01]  /*22c0*/  UIADD3.X UR51, UPT, UPT, URZ, UR47, URZ, UP0, !UPT ;  /* 0x0000002fff337290 */ /* 0x000fe200087fe4ff */
        /* <DEDUP_REMOVED lines=19> */
.L_x_41:
[----:B------:R-:W-:Y:S05]  /*2400*/  BSYNC.RECONVERGENT B0 ;  /* 0x0000000000007941 */ /* 0x000fea0003800200 */
.L_x_40:
[----:B------:R-:W-:Y:S01]  /*2410*/  UIADD3 UR28, UPT, UPT, UR28, 0x1, URZ ;  /* 0x000000011c1c7890 */ /* 0x000fe2000fffe0ff */
[----:B------:R-:W-:-:S03]  /*2420*/  UMOV UR20, UR15 ;  /* 0x0000000f00147c82 */ /* 0x000fc60008000000 */
[----:B------:R-:W-:-:S09]  /*2430*/  UISETP.NE.AND UP0, UPT, UR28, UR17, UPT ;  /* 0x000000111c00728c */ /* 0x000fd2000bf05270 */
[----:B------:R-:W-:Y:S05]  /*2440*/  BRA.U UP0, `(.L_x_42) ;  /* 0xfffffff900f87547 */ /* 0x000fea000b83ffff */
.L_x_34:
[----:B-1----:R-:W-:Y:S01]  /*2450*/  LEA R2, R14, UR6, 0x3 ;  /* 0x000000060e027c11 */ /* 0x002fe2000f8e18ff */
[----:B------:R-:W-:Y:S01]  /*2460*/  NOP ;  /* 0x0000000000007918 */ /* 0x000fe20000000000 */
[----:B--2---:R-:W-:Y:S02]  /*2470*/  SHF.L.U32 R3, R12, 0x1f, RZ ;  /* 0x0000001f0c037819 */ /* 0x004fe400000006ff */
[----:B------:R-:W-:Y:S02]  /*2480*/  LEA R4, R14, UR6, 0x4 ;  /* 0x000000060e047c11 */ /* 0x000fe4000f8e20ff */
[----:B------:R-:W1:Y:S02]  /*2490*/  SYNCS.PHASECHK.TRANS64.TRYWAIT P0, [R2+URZ+0xb0], R3 ;  /* 0x0000b003020075a7 */ /* 0x000e6400080011ff */
[----:B-1----:R-:W-:Y:S05]  /*24a0*/  @!P0 BRA `(.L_x_43) ;  /* 0x0000009800a08947 */ /* 0x002fea0003800000 */
.L_x_148:
[----:B------:R-:W2:Y:S01]  /*24b0*/  LDS.128 R4, [R4+0x110] ;  /* 0x0001100004047984 */ /* 0x000ea20000000c00 */
[----:B---3--:R-:W-:Y:S01]  /*24c0*/  ISETP.GE.AND P0, PT, R72, 0x1, PT ;  /* 0x000000014800780c */ /* 0x008fe20003f06270 */
[----:B-1----:R-:W-:Y:S01]  /*24d0*/  VIADD R2, R2, 0xc0 ;  /* 0x000000c002027836 */ /* 0x002fe20000000000 */
[----:B------:R-:W-:Y:S01]  /*24e0*/  @!PT LDS RZ, [RZ] ;  /* 0x00000000fffff984 */ /* 0x000fe20000000800 */
[----:B------:R-:W-:Y:S01]  /*24f0*/  @!PT LDS RZ, [RZ] ;  /* 0x00000000fffff984 */ /* 0x000fe20000000800 */
[----:B------:R-:W-:Y:S01]  /*2500*/  @!PT LDS RZ, [RZ] ;  /* 0x00000000fffff984 */ /* 0x000fe20000000800 */
[----:B------:R-:W-:Y:S01]  /*2510*/  @!PT LDS RZ, [RZ] ;  /* 0x00000000fffff984 */ /* 0x000fe20000000800 */
[----:B------:R1:W-:Y:S06]  /*2520*/  MEMBAR.ALL.CTA ;  /* 0x0000000000007992 */ /* 0x0003ec0000008000 */
[----:B-1----:R-:W1:Y:S01]  /*2530*/  FENCE.VIEW.ASYNC.S ;  /* 0x00000000000073c6 */ /* 0x002e620000000000 */
[----:B------:R-:W-:-:S04]  /*2540*/  PRMT R2, RZ, 0x654, R2 ;  /* 0x00000654ff027816 */ /* 0x000fc80000000002 */
[----:B-1----:R1:W-:Y:S01]  /*2550*/  SYNCS.ARRIVE.TRANS64.RED.A1T0 RZ, [R2+URZ], RZ ;  /* 0x000000ff02ff79a7 */ /* 0x0023e200081004ff */
[----:B--2---:R-:W-:-:S13]  /*2560*/  LOP3.LUT P2, RZ, R6, 0x1, RZ, 0xc0, !PT ;  /* 0x0000000106ff7812 */ /* 0x004fda000784c0ff */
[----:B------:R-:W-:Y:S01]  /*2570*/  @P2 SHF.R.U32.HI R3, RZ, 0x10, R5 ;  /* 0x00000010ff032819 */ /* 0x000fe20000011605 */
[----:B------:R-:W-:Y:S01]  /*2580*/  VOTEU.ANY UP0, P2 ;  /* 0x0000000000ff7886 */ /* 0x000fe20001000100 */
[----:B------:R-:W-:Y:S02]  /*2590*/  @P2 MOV R13, R4 ;  /* 0x00000004000d2202 */ /* 0x000fe40000000f00 */
[----:B------:R-:W-:Y:S02]  /*25a0*/  @P2 R2UR.BROADCAST UR8, R3 ;  /* 0x00000000030822ca */ /* 0x000fe400008e0000 */
[----:B------:R-:W-:-:S11]  /*25b0*/  @P2 LOP3.LUT R11, R5, 0xffff, RZ, 0xc0, !PT ;  /* 0x0000ffff050b2812 */ /* 0x000fd600078ec0ff */
[----:B------:R-:W-:Y:S01]  /*25c0*/  @UP0 UMOV UR44, UR8 ;  /* 0x00000008002c0c82 */ /* 0x000fe20008000000 */
[----:B-1----:R-:W-:Y:S05]  /*25d0*/  @!P0 BRA `(.L_x_44) ;  /* 0x0000000000b88947 */ /* 0x002fea0003800000 */
[----:B------:R-:W4:Y:S01]  /*25e0*/  LDC.64 R4, c[0x0][0xf18] ;  /* 0x0003c600ff047b82 */ /* 0x000f220000000a00 */
[----:B------:R-:W-:-:S07]  /*25f0*/  ISETP.NE.AND P3, PT, R72, 0x1, PT ;  /* 0x000000014800780c */ /* 0x000fce0003f65270 */
[----:B------:R-:W1:Y:S08]  /*2600*/  LDC.64 R6, c[0x0][0xf10] ;  /* 0x0003c400ff067b82 */ /* 0x000e700000000a00 */
[----:B------:R-:W2:Y:S08]  /*2610*/  LDC R16, c[0x0][0xf20] ;  /* 0x0003c800ff107b82 */ /* 0x000eb00000000800 */
[----:B------:R-:W3:Y:S01]  /*2620*/  LDC R18, c[0x0][0xf0c] ;  /* 0x0003c300ff127b82 */ /* 0x000ee20000000800 */
[----:B----4-:R-:W-:Y:S01]  /*2630*/  IMAD.HI.U32 R17, R0, R5, RZ ;  /* 0x0000000500117227 */ /* 0x010fe200078e00ff */
[----:B------:R-:W-:-:S03]  /*2640*/  ISETP.NE.AND P0, PT, R4, 0x1, PT ;  /* 0x000000010400780c */ /* 0x000fc60003f05270 */
[----:B------:R-:W-:-:S03]  /*2650*/  IMAD.HI.U32 R5, R11, R5, RZ ;  /* 0x000000050b057227 */ /* 0x000fc600078e00ff */
[----:B------:R-:W4:Y:S01]  /*2660*/  LDC.64 R2, c[0x0][0xf28] ;  /* 0x0003ca00ff027b82 */ /* 0x000f220000000a00 */
[----:B-1----:R-:W-:-:S04]  /*2670*/  IMAD.HI.U32 R20, R9, R6, RZ ;  /* 0x0000000609147227 */ /* 0x002fc800078e00ff */
[----:B------:R-:W-:Y:S01]  /*2680*/  IMAD.HI.U32 R22, R13, R6, RZ ;  /* 0x000000060d167227 */ /* 0x000fe200078e00ff */
[----:B------:R-:W-:Y:S02]  /*2690*/  SHF.R.U32.HI R20, RZ, R7, R20 ;  /* 0x00000007ff147219 */ /* 0x000fe40000011614 */
[-C--:B--2---:R-:W-:Y:S02]  /*26a0*/  SHF.R.U32.HI R17, RZ, R16.reuse, R17 ;  /* 0x00000010ff117219 */ /* 0x084fe40000011611 */
[----:B------:R-:W-:Y:S02]  /*26b0*/  SHF.R.U32.HI R16, RZ, R16, R5 ;  /* 0x00000010ff107219 */ /* 0x000fe40000011605 */
[----:B------:R-:W-:Y:S02]  /*26c0*/  SEL R17, R0, R17, !P0 ;  /* 0x0000001100117207 */ /* 0x000fe40004000000 */
[----:B------:R-:W-:Y:S02]  /*26d0*/  SHF.R.U32.HI R22, RZ, R7, R22 ;  /* 0x00000007ff167219 */ /* 0x000fe40000011616 */
[----:B---3--:R-:W-:-:S02]  /*26e0*/  ISETP.NE.AND P1, PT, R18, 0x1, PT ;  /* 0x000000011200780c */ /* 0x008fc40003f25270 */
[----:B------:R-:W-:Y:S02]  /*26f0*/  SEL R5, R11, R16, !P0 ;  /* 0x000000100b057207 */ /* 0x000fe40004000000 */
[----:B------:R-:W-:Y:S02]  /*2700*/  SEL R19, R9, R20, !P1 ;  /* 0x0000001409137207 */ /* 0x000fe40004800000 */
[----:B------:R-:W-:Y:S01]  /*2710*/  SEL R7, R13, R22, !P1 ;  /* 0x000000160d077207 */ /* 0x000fe20004800000 */
[----:B----4-:R-:W-:-:S04]  /*2720*/  IMAD.HI.U32 R20, R17, R2, RZ ;  /* 0x0000000211147227 */ /* 0x010fc800078e00ff */
[----:B------:R-:W-:Y:S01]  /*2730*/  IMAD.HI.U32 R6, R19, R2, RZ ;  /* 0x0000000213067227 */ /* 0x000fe200078e00ff */
[----:B------:R-:W-:-:S04]  /*2740*/  @P3 SHF.R.U32.HI R17, RZ, R3, R20 ;  /* 0x00000003ff113219 */ /* 0x000fc80000011614 */
[----:B------:R-:W-:Y:S01]  /*2750*/  @P3 SHF.R.U32.HI R19, RZ, R3, R6 ;  /* 0x00000003ff133219 */ /* 0x000fe20000011606 */
[----:B------:R-:W-:-:S04]  /*2760*/  IMAD R17, R72, R17, RZ ;  /* 0x0000001148117224 */ /* 0x000fc800078e02ff */
        /* <DEDUP_REMOVED lines=10> */
[----:B------:R-:W-:Y:S02]  /*2810*/  @!P0 SEL R3, R7, R16, !P3 ;  /* 0x0000001007038207 */ /* 0x000fe40005800000 */
[----:B------:R-:W-:-:S03]  /*2820*/  IADD3 R16, PT, PT, -R5, RZ, RZ ;  /* 0x000000ff05107210 */ /* 0x000fc60007ffe1ff */
[--C-:B------:R-:W-:Y:S02]  /*2830*/  @!P0 IMAD.IADD R6, R6, 0x1, -R3.reuse ;  /* 0x0000000106068824 */ /* 0x100fe400078e0a03 */
[----:B------:R-:W-:Y:S01]  /*2840*/  @!P0 IMAD R3, R2, R19, R3 ;  /* 0x0000001302038224 */ /* 0x000fe200078e0203 */
[----:B------:R-:W-:Y:S01]  /*2850*/  IADD3 R2, PT, PT, -R7, RZ, RZ ;  /* 0x000000ff07027210 */ /* 0x000fe20007ffe1ff */
[----:B------:R-:W-:Y:S02]  /*2860*/  @!P0 IMAD R5, R72, R6, R7 ;  /* 0x0000000648058224 */ /* 0x000fe400078e0207 */
[----:B------:R-:W-:Y:S02]  /*2870*/  IMAD R11, R4, R16, R11 ;  /* 0x00000010040b7224 */ /* 0x000fe400078e020b */
[----:B------:R-:W-:Y:S02]  /*2880*/  @!P0 IMAD.MOV.U32 R7, RZ, RZ, R3 ;  /* 0x000000ffff078224 */ /* 0x000fe400078e0003 */
[----:B------:R-:W-:-:S02]  /*2890*/  IMAD R2, R18, R2, R13 ;  /* 0x0000000212027224 */ /* 0x000fc400078e020d */
[----:B------:R-:W-:Y:S02]  /*28a0*/  IMAD R11, R5, R4, R11 ;  /* 0x00000004050b7224 */ /* 0x000fe400078e020b */
[----:B------:R-:W-:Y:S02]  /*28b0*/  IMAD R13, R7, R18, R2 ;  /* 0x00000012070d7224 */ /* 0x000fe400078e0202 */
.L_x_44:
[----:B------:R-:W1:Y:S02]  /*28c0*/  LDCU UR8, c[0x0][0xf30] ;  /* 0x0001e600ff0877ac */ /* 0x000e640008000800 */
[----:B-1----:R-:W-:-:S09]  /*28d0*/  UISETP.NE.AND UP0, UPT, UR8, 0x1, UPT ;  /* 0x000000010800788c */ /* 0x002fd2000bf05270 */
[----:B------:R-:W-:Y:S05]  /*28e0*/  BRA.U UP0, `(.L_x_45) ;  /* 0x0000000100407547 */ /* 0x000fea000b800000 */
[----:B------:R-:W1:Y:S08]  /*28f0*/  LDC.64 R4, c[0x0][0xf10] ;  /* 0x0003c400ff047b82 */ /* 0x000e700000000a00 */
[----:B------:R-:W2:Y:S08]  /*2900*/  LDC.64 R2, c[0x0][0xf18] ;  /* 0x0003c600ff027b82 */ /* 0x000eb00000000a00 */
[----:B------:R-:W3:Y:S08]  /*2910*/  LDC R6, c[0x0][0xf20] ;  /* 0x0003c800ff067b82 */ /* 0x000ef00000000800 */
[----:B------:R-:W4:Y:S01]  /*2920*/  LDC R16, c[0x0][0xf0c] ;  /* 0x0003c300ff107b82 */ /* 0x000f220000000800 */
[----:B-1----:R-:W-:-:S05]  /*2930*/  IMAD.HI.U32 R4, R13, R4, RZ ;  /* 0x000000040d047227 */ /* 0x002fca00078e00ff */
[----:B------:R-:W-:Y:S01]  /*2940*/  SHF.R.U32.HI R4, RZ, R5, R4 ;  /* 0x00000005ff047219 */ /* 0x000fe20000011604 */
[----:B--2---:R-:W-:Y:S01]  /*2950*/  IMAD.HI.U32 R3, R11, R3, RZ ;  /* 0x000000030b037227 */ /* 0x004fe200078e00ff */
[----:B------:R-:W-:-:S04]  /*2960*/  ISETP.NE.AND P0, PT, R2, 0x1, PT ;  /* 0x000000010200780c */ /* 0x000fc80003f05270 */
[----:B---3--:R-:W-:-:S04]  /*2970*/  SHF.R.U32.HI R6, RZ, R6, R3 ;  /* 0x00000006ff067219 */ /* 0x008fc80000011603 */
[----:B------:R-:W-:Y:S02]  /*2980*/  SEL R3, R11, R6, !P0 ;  /* 0x000000060b037207 */ /* 0x000fe40004000000 */
[----:B----4-:R-:W-:-:S04]  /*2990*/  ISETP.NE.AND P1, PT, R16, 0x1, PT ;  /* 0x000000011000780c */ /* 0x010fc80003f25270 */
[----:B------:R-:W-:-:S05]  /*29a0*/  SEL R4, R13, R4, !P1 ;  /* 0x000000040d047207 */ /* 0x000fca0004800000 */
[----:B------:R-:W-:Y:S02]  /*29b0*/  IMAD.IADD R5, R3, 0x1, -R4 ;  /* 0x0000000103057824 */ /* 0x000fe400078e0a04 */
[----:B------:R-:W-:Y:S02]  /*29c0*/  IMAD.IADD R3, R4, 0x1, -R3 ;  /* 0x0000000104037824 */ /* 0x000fe400078e0a03 */
[----:B------:R-:W-:Y:S02]  /*29d0*/  IMAD R13, R5, R16, R13 ;  /* 0x00000010050d7224 */ /* 0x000fe400078e020d */
[----:B------:R-:W-:-:S07]  /*29e0*/  IMAD R11, R3, R2, R11 ;  /* 0x00000002030b7224 */ /* 0x000fce00078e020b */
.L_x_45:
[----:B------:R-:W-:Y:S01]  /*29f0*/  VIADD R14, R14, 0x1 ;  /* 0x000000010e0e7836 */ /* 0x000fe20000000000 */
[----:B------:R-:W-:Y:S01]  /*2a00*/  PLOP3.LUT P1, PT, PT, PT, PT, 0x80, 0x8 ;  /* 0x000000000008781c */ /* 0x000fe20003f2f070 */
[----:B------:R-:W-:Y:S02]  /*2a10*/  IMAD.IADD R2, R13, 0x1, R152 ;  /* 0x000000010d027824 */ /* 0x000fe400078e0298 */
[----:B------:R-:W-:Y:S01]  /*2a20*/  IMAD.IADD R20, R11, 0x1, R150 ;  /* 0x000000010b147824 */ /* 0x000fe200078e0296 */
[----:B------:R-:W-:Y:S02]  /*2a30*/  ISETP.NE.AND P0, PT, R14, 0x2, PT ;  /* 0x000000020e00780c */ /* 0x000fe40003f05270 */
[----:B------:R-:W-:Y:S02]  /*2a40*/  R2UR UR19, R2 ;  /* 0x00000000021372ca */ /* 0x000fe400000e0000 */
[----:B------:R-:W-:Y:S02]  /*2a50*/  SEL R3, RZ, 0x1, P0 ;  /* 0x00000001ff037807 */ /* 0x000fe40000000000 */
[----:B------:R-:W-:-:S02]  /*2a60*/  SEL R14, R14, RZ, P0 ;  /* 0x000000ff0e0e7207 */ /* 0x000fc40000000000 */
[----:B------:R-:W-:Y:S01]  /*2a70*/  LOP3.LUT R12, R12, R3, RZ, 0x3c, !PT ;  /* 0x000000030c0c7212 */ /* 0x000fe200078e3cff */
[----:B------:R-:W-:Y:S08]  /*2a80*/  @P2 BRA `(.L_x_46) ;  /* 0xffffffec00e02947 */ /* 0x000ff0000383ffff */
[----:B------:R-:W-:Y:S01]  /*2a90*/  UIADD3 UR6, UPT, UPT, UR6, 0x30, URZ ;  /* 0x0000003006067890 */ /* 0x000fe2000fffe0ff */
[----:B------:R-:W-:-:S03]  /*2aa0*/  SHF.L.U32 R3, R15, 0x1f, RZ ;  /* 0x0000001f0f037819 */ /* 0x000fc600000006ff */
[----:B------:R-:W-:-:S09]  /*2ab0*/  ULEA UR4, UR15, UR6, 0x3 ;  /* 0x000000060f047291 */ /* 0x000fd2000f8e18ff */
[----:B------:R-:W1:Y:S02]  /*2ac0*/  SYNCS.PHASECHK.TRANS64.TRYWAIT P0, [UR4], R3 ;  /* 0x00000003ff0075a7 */ /* 0x000e640008001104 */
[----:B-1----:R-:W-:Y:S05]  /*2ad0*/  @!P0 BRA `(.L_x_47) ;  /* 0x0000009400288947 */ /* 0x002fea0003800000 */
.L_x_150:
[----:B------:R-:W-:-:S04]  /*2ae0*/  UIADD3 UR5, UPT, UPT, UR15, 0x1, URZ ;  /* 0x000000010f057890 */ /* 0x000fc8000fffe0ff */
[----:B------:R-:W-:-:S04]  /*2af0*/  UISETP.NE.AND UP0, UPT, UR5, 0x6, UPT ;  /* 0x000000060500788c */ /* 0x000fc8000bf05270 */
[----:B------:R-:W-:Y:S02]  /*2b00*/  USEL UR7, URZ, 0x1, UP0 ;  /* 0x00000001ff077887 */ /* 0x000fe40008000000 */
[----:B------:R-:W-:-:S04]  /*2b10*/  USEL UR5, UR5, URZ, UP0 ;  /* 0x000000ff05057287 */ /* 0x000fc80008000000 */
[----:B------:R-:W-:Y:S01]  /*2b20*/  ULEA UR4, UR5, UR6, 0x3 ;  /* 0x0000000605047291 */ /* 0x000fe2000f8e18ff */
[----:B------:R-:W-:-:S04]  /*2b30*/  LOP3.LUT R2, R15, UR7, RZ, 0x3c, !PT ;  /* 0x000000070f027c12 */ /* 0x000fc8000f8e3cff */
[----:B-1----:R-:W-:-:S04]  /*2b40*/  SHF.L.U32 R3, R2, 0x1f, RZ ;  /* 0x0000001f02037819 */ /* 0x002fc800000006ff */
[----:B------:R-:W1:Y:S02]  /*2b50*/  SYNCS.PHASECHK.TRANS64.TRYWAIT P0, [UR4], R3 ;  /* 0x00000003ff0075a7 */ /* 0x000e640008001104 */
[----:B-1----:R-:W-:Y:S05]  /*2b60*/  @!P0 BRA `(.L_x_48) ;  /* 0x00000094001c8947 */ /* 0x002fea0003800000 */
.L_x_152:
        /* <DEDUP_REMOVED lines=9> */
.L_x_154:
        /* <DEDUP_REMOVED lines=9> */
.L_x_156:
        /* <DEDUP_REMOVED lines=9> */
.L_x_158:
[----:B------:R-:W-:-:S04]  /*2d20*/  UIADD3 UR5, UPT, UPT, UR5, 0x1, URZ ;  /* 0x0000000105057890 */ /* 0x000fc8000fffe0ff */
[----:B------:R-:W-:-:S04]  /*2d30*/  UISETP.NE.AND UP0, UPT, UR5, 0x6, UPT ;  /* 0x000000060500788c */ /* 0x000fc8000bf05270 */
[----:B------:R-:W-:Y:S02]  /*2d40*/  USEL UR4, URZ, 0x1, UP0 ;  /* 0x00000001ff047887 */ /* 0x000fe40008000000 */
[----:B------:R-:W-:-:S04]  /*2d50*/  USEL UR5, UR5, URZ, UP0 ;  /* 0x000000ff05057287 */ /* 0x000fc80008000000 */
[----:B------:R-:W-:Y:S01]  /*2d60*/  ULEA UR5, UR5, UR6, 0x3 ;  /* 0x0000000605057291 */ /* 0x000fe2000f8e18ff */
[----:B-1----:R-:W-:-:S04]  /*2d70*/  LOP3.LUT R3, R2, UR4, RZ, 0x3c, !PT ;  /* 0x0000000402037c12 */ /* 0x002fc8000f8e3cff */
[----:B------:R-:W-:Y:S01]  /*2d80*/  SHF.L.U32 R3, R3, 0x1f, RZ ;  /* 0x0000001f03037819 */ /* 0x000fe200000006ff */
[----:B----4-:R-:W-:-:S07]  /*2d90*/  IMAD.U32 R0, RZ, RZ, UR5 ;  /* 0x00000005ff007e24 */ /* 0x010fce000f8e00ff */
.L_x_52:
[----:B-1----:R1:W2:Y:S02]  /*2da0*/  SYNCS.PHASECHK.TRANS64.TRYWAIT P0, [R0+URZ], R3 ;  /* 0x00000003000075a7 */ /* 0x0022a400080011ff */
[----:B--2---:R-:W-:Y:S05]  /*2db0*/  @!P0 NANOSLEEP.SYNCS 0x989680 ;  /* 0x009896800000895d */ /* 0x004fea0003900000 */
[----:B------:R-:W2:Y:S02]  /*2dc0*/  @!P0 SYNCS.PHASECHK.TRANS64 P0, [R0+URZ], R3 ;  /* 0x00000003000085a7 */ /* 0x000ea400080010ff */
[----:B--2---:R-:W-:Y:S05]  /*2dd0*/  @P0 EXIT ;  /* 0x000000000000094d */ /* 0x004fea0003800000 */
[----:B------:R-:W-:Y:S05]  /*2de0*/  BRA `(.L_x_52) ;  /* 0xfffffffc00ec7947 */ /* 0x000fea000383ffff */
.L_x_22:
[----:B------:R-:W-:-:S04]  /*2df0*/  UISETP.NE.AND UP0, UPT, UR45, URZ, UPT ;  /* 0x000000ff2d00728c */ /* 0x000fc8000bf05270 */
[----:B------:R-:W-:-:S09]  /*2e00*/  UISETP.NE.OR UP0, UPT, UR6, 0x1, UP0 ;  /* 0x000000010600788c */ /* 0x000fd20008705670 */
[----:B------:R-:W-:Y:S05]  /*2e10*/  BRA.U UP0, `(.L_x_53) ;  /* 0x00000005004c7547 */ /* 0x000fea000b800000 */
[----:B------:R-:W-:Y:S01]  /*2e20*/  HFMA2 R3, -RZ, RZ, 0, 0 ;  /* 0x00000000ff037431 */ /* 0x000fe200000001ff */
[----:B------:R-:W-:Y:S01]  /*2e30*/  ISETP.GE.U32.AND P2, PT, R8, 0x8, PT ;  /* 0x000000080800780c */ /* 0x000fe20003f46070 */
[----:B------:R-:W-:Y:S01]  /*2e40*/  IMAD.MOV.U32 R12, RZ, RZ, 0x1 ;  /* 0x00000001ff0c7424 */ /* 0x000fe200078e00ff */
[----:B------:R-:W-:Y:S01]  /*2e50*/  CS2R R10, SRZ ;  /* 0x00000000000a7805 */ /* 0x000fe2000001ff00 */
[----:B------:R-:W-:Y:S01]  /*2e60*/  IMAD.MOV.U32 R9, RZ, RZ, RZ ;  /* 0x000000ffff097224 */ /* 0x000fe200078e00ff */
[----:B------:R-:W-:Y:S01]  /*2e70*/  UMOV UR4, 0x400 ;  /* 0x0000040000047882 */ /* 0x000fe20000000000 */
[----:B------:R-:W-:Y:S01]  /*2e80*/  UMOV UR6, URZ ;  /* 0x000000ff00067c82 */ /* 0x000fe20008000000 */
[----:B------:R-:W-:-:S12]  /*2e90*/  ULEA UR45, UR45, UR4, 0x18 ;  /* 0x000000042d2d7291 */ /* 0x000fd8000f8ec0ff */
.L_x_57:
[----:B------:R-:W-:Y:S02]  /*2ea0*/  LEA R0, R3, UR45, 0x3 ;  /* 0x0000002d03007c11 */ /* 0x000fe4000f8e18ff */
[----:B------:R-:W-:-:S03]  /*2eb0*/  SHF.L.U32 R5, R9, 0x1f, RZ ;  /* 0x0000001f09057819 */ /* 0x000fc600000006ff */
[----:B------:R-:W-:Y:S01]  /*2ec0*/  VIADD R4, R0, 0xf0 ;  /* 0x000000f000047836 */ /* 0x000fe20000000000 */
[----:B------:R-:W1:Y:S02]  /*2ed0*/  SYNCS.PHASECHK.TRANS64.TRYWAIT P0, [R0+URZ+0xe0], R5 ;  /* 0x0000e005000075a7 */ /* 0x000e6400080011ff */
[----:B-1----:R-:W-:Y:S05]  /*2ee0*/  @!P0 BRA `(.L_x_54) ;  /* 0x00000090009c8947 */ /* 0x002fea0003800000 */
.L_x_159:
[----:B------:R-:W-:Y:S01]  /*2ef0*/  ULEA UR5, UR6, UR45, 0x3 ;  /* 0x0000002d06057291 */ /* 0x000fe2000f8e18ff */
[----:B------:R-:W-:Y:S01]  /*2f00*/  PRMT R4, RZ, 0x654, R4 ;  /* 0x00000654ff047816 */ /* 0x000fe20000000004 */
[----:B-1----:R-:W-:Y:S01]  /*2f10*/  @!P2 IMAD.MOV.U32 R5, RZ, RZ, 0x10 ;  /* 0x00000010ff05a424 */ /* 0x002fe200078e00ff */
[----:B------:R-:W-:Y:S01]  /*2f20*/  SHF.L.U32 R7, R12, 0x1f, RZ ;  /* 0x0000001f0c077819 */ /* 0x000fe200000006ff */
[----:B------:R-:W-:Y:S01]  /*2f30*/  UIADD3 UR4, UPT, UPT, UR5, 0xb0, URZ ;  /* 0x000000b005047890 */ /* 0x000fe2000fffe0ff */
[----:B------:R1:W-:Y:S05]  /*2f40*/  SYNCS.ARRIVE.TRANS64.RED.A1T0 RZ, [R4+URZ], RZ ;  /* 0x000000ff04ff79a7 */ /* 0x0003ea00081004ff */
[----:B------:R-:W-:Y:S01]  /*2f50*/  IMAD.U32 R13, RZ, RZ, UR4 ;  /* 0x00000004ff0d7e24 */ /* 0x000fe2000f8e00ff */
[----:B------:R-:W2:Y:S04]  /*2f60*/  SYNCS.PHASECHK.TRANS64.TRYWAIT P0, [UR5+0xc0], R7 ;  /* 0x0000c007ff0075a7 */ /* 0x000ea80008001105 */
[----:B------:R-:W-:Y:S01]  /*2f70*/  PRMT R13, R8, 0x654, R13 ;  /* 0x00000654080d7816 */ /* 0x000fe2000000000d */
[----:B-12---:R-:W-:Y:S06]  /*2f80*/  @!P0 BRA `(.L_x_55) ;  /* 0x0000009000888947 */ /* 0x006fec0003800000 */
.L_x_161:
[----:B------:R-:W-:Y:S01]  /*2f90*/  ULEA UR4, UR6, UR45, 0x4 ;  /* 0x0000002d06047291 */ /* 0x000fe2000f8e20ff */
[----:B------:R-:W-:Y:S01]  /*2fa0*/  SEL R2, R13, R2, !P2 ;  /* 0x000000020d027207 */ /* 0x000fe20005000000 */
[----:B------:R-:W-:Y:S01]  /*2fb0*/  UIADD3 UR5, UPT, UPT, UR5, 0xb0, URZ ;  /* 0x000000b005057890 */ /* 0x000fe2000fffe0ff */
[----:B-1----:R-:W-:Y:S01]  /*2fc0*/  LEA R0, R11, UR45, 0x3 ;  /* 0x0000002d0b007c11 */ /* 0x002fe2000f8e18ff */
[----:B------:R-:W-:Y:S01]  /*2fd0*/  UIADD3 UR4, UPT, UPT, UR4, 0x110, URZ ;  /* 0x0000011004047890 */ /* 0x000fe2000fffe0ff */
[----:B------:R1:W-:Y:S01]  /*2fe0*/  @!P2 SYNCS.ARRIVE.TRANS64.RED RZ, [R2+URZ], R5 ;  /* 0x0000000502ffa9a7 */ /* 0x0003e200080004ff */
[----:B------:R-:W-:Y:S01]  /*2ff0*/  UIADD3 UR6, UPT, UPT, UR6, 0x1, URZ ;  /* 0x0000000106067890 */ /* 0x000fe2000fffe0ff */
[----:B------:R-:W-:-:S03]  /*3000*/  VIADD R3, R3, 0x1 ;  /* 0x0000000103037836 */ /* 0x000fc60000000000 */
[----:B------:R-:W-:Y:S02]  /*3010*/  UISETP.NE.AND UP0, UPT, UR6, 0x2, UPT ;  /* 0x000000020600788c */ /* 0x000fe4000bf05270 */
[----:B------:R-:W-:Y:S01]  /*3020*/  ISETP.NE.AND P0, PT, R3, 0x2, PT ;  /* 0x000000020300780c */ /* 0x000fe20003f05270 */
[----:B------:R-:W-:Y:S06]  /*3030*/  UGETNEXTWORKID.BROADCAST [UR4], [UR5] ;  /* 0x00000000040073ca */ /* 0x000fec0008000100 */
[----:B------:R-:W-:Y:S02]  /*3040*/  USEL UR4, URZ, 0x1, UP0 ;  /* 0x00000001ff047887 */ /* 0x000fe40008000000 */
[----:B------:R-:W-:-:S04]  /*3050*/  USEL UR6, UR6, URZ, UP0 ;  /* 0x000000ff06067287 */ /* 0x000fc80008000000 */
[----:B------:R-:W-:Y:S02]  /*3060*/  LOP3.LUT R12, R12, UR4, RZ, 0x3c, !PT ;  /* 0x000000040c0c7c12 */ /* 0x000fe4000f8e3cff */
[----:B-1----:R-:W-:-:S04]  /*3070*/  SHF.L.U32 R5, R10, 0x1f, RZ ;  /* 0x0000001f0a057819 */ /* 0x002fc800000006ff */
[----:B------:R-:W1:Y:S02]  /*3080*/  SYNCS.PHASECHK.TRANS64.TRYWAIT P1, [R0+URZ+0xb0], R5 ;  /* 0x0000b005000075a7 */ /* 0x000e6400080211ff */
[----:B-1----:R-:W-:Y:S05]  /*3090*/  @!P1 BRA `(.L_x_56) ;  /* 0x00000090005c9947 */ /* 0x002fea0003800000 */
.L_x_162:
[----:B------:R-:W-:Y:S01]  /*30a0*/  LEA R4, R11, UR45, 0x4 ;  /* 0x0000002d0b047c11 */ /* 0x000fe2000f8e20ff */
[----:B-1----:R-:W-:Y:S01]  /*30b0*/  VIADD R0, R0, 0xc0 ;  /* 0x000000c000007836 */ /* 0x002fe20000000000 */
[----:B------:R-:W-:Y:S01]  /*30c0*/  SEL R3, R3, RZ, P0 ;  /* 0x000000ff03037207 */ /* 0x000fe20000000000 */
[----:B------:R-:W-:-:S03]  /*30d0*/  VIADD R11, R11, 0x1 ;  /* 0x000000010b0b7836 */ /* 0x000fc60000000000 */
[----:B------:R-:W1:Y:S01]  /*30e0*/  LDS.128 R4, [R4+0x110] ;  /* 0x0001100004047984 */ /* 0x000e620000000c00 */
[----:B------:R-:W-:Y:S02]  /*30f0*/  PRMT R0, RZ, 0x654, R0 ;  /* 0x00000654ff007816 */ /* 0x000fe40000000000 */
[C---:B------:R-:W-:Y:S01]  /*3100*/  ISETP.NE.AND P1, PT, R11.reuse, 0x2, PT ;  /* 0x000000020b00780c */ /* 0x040fe20003f25270 */
[----:B------:R-:W-:Y:S01]  /*3110*/  @!PT LDS RZ, [RZ] ;  /* 0x00000000fffff984 */ /* 0x000fe20000000800 */
[----:B------:R-:W-:Y:S01]  /*3120*/  @!PT LDS RZ, [RZ] ;  /* 0x00000000fffff984 */ /* 0x000fe20000000800 */
[----:B------:R-:W-:Y:S01]  /*3130*/  @!PT LDS RZ, [RZ] ;  /* 0x00000000fffff984 */ /* 0x000fe20000000800 */
[----:B------:R-:W-:Y:S01]  /*3140*/  @!PT LDS RZ, [RZ] ;  /* 0x00000000fffff984 */ /* 0x000fe20000000800 */
[----:B------:R2:W-:Y:S06]  /*3150*/  MEMBAR.ALL.CTA ;  /* 0x0000000000007992 */ /* 0x0005ec0000008000 */
[----:B--2---:R-:W2:Y:S01]  /*3160*/  FENCE.VIEW.ASYNC.S ;  /* 0x00000000000073c6 */ /* 0x004ea20000000000 */
[----:B------:R-:W-:Y:S01]  /*3170*/  SEL R11, R11, RZ, P1 ;  /* 0x000000ff0b0b7207 */ /* 0x000fe20000800000 */
[----:B--2---:R2:W-:Y:S01]  /*3180*/  SYNCS.ARRIVE.TRANS64.RED.A1T0 RZ, [R0+URZ], RZ ;  /* 0x000000ff00ff79a7 */ /* 0x0045e200081004ff */
[----:B-1----:R-:W-:-:S02]  /*3190*/  LOP3.LUT P3, RZ, R6, 0x1, RZ, 0xc0, !PT ;  /* 0x0000000106ff7812 */ /* 0x002fc4000786c0ff */
[----:B------:R-:W-:-:S04]  /*31a0*/  SEL R5, RZ, 0x1, P1 ;  /* 0x00000001ff057807 */ /* 0x000fc80000800000 */
[----:B------:R-:W-:Y:S02]  /*31b0*/  LOP3.LUT R10, R10, R5, RZ, 0x3c, !PT ;  /* 0x000000050a0a7212 */ /* 0x000fe400078e3cff */
[----:B--2---:R-:W-:-:S04]  /*31c0*/  SEL R0, RZ, 0x1, P0 ;  /* 0x00000001ff007807 */ /* 0x004fc80000000000 */
[----:B------:R-:W-:Y:S01]  /*31d0*/  LOP3.LUT R9, R9, R0, RZ, 0x3c, !PT ;  /* 0x0000000009097212 */ /* 0x000fe200078e3cff */
[----:B------:R-:W-:Y:S06]  /*31e0*/  @P3 BRA `(.L_x_57) ;  /* 0xfffffffc002c3947 */ /* 0x000fec000383ffff */
[----:B------:R-:W-:Y:S01]  /*31f0*/  ULEA UR5, UR6, UR45, 0x3 ;  /* 0x0000002d06057291 */ /* 0x000fe2000f8e18ff */
[----:B------:R-:W-:-:S08]  /*3200*/  SHF.L.U32 R3, R12, 0x1f, RZ ;  /* 0x0000001f0c037819 */ /* 0x000fd000000006ff */
[----:B------:R-:W1:Y:S02]  /*3210*/  SYNCS.PHASECHK.TRANS64 P0, [UR5+0xc0], R3 ;  /* 0x0000c003ff0075a7 */ /* 0x000e640008001005 */
[----:B-1----:R-:W-:Y:S05]  /*3220*/  @P0 BRA `(.L_x_58) ;  /* 0x0000000000080947 */ /* 0x002fea0003800000 */
[----:B------:R-:W1:Y:S02]  /*3230*/  SYNCS.PHASECHK.TRANS64.TRYWAIT P0, [UR5+0xc0], R3 ;  /* 0x0000c003ff0075a7 */ /* 0x000e640008001105 */
[----:B-1----:R-:W-:Y:S05]  /*3240*/  @!P0 BRA `(.L_x_59) ;  /* 0x0000009000048947 */ /* 0x002fea0003800000 */
.L_x_58:
[----:B------:R-:W-:-:S04]  /*3250*/  UIADD3 UR4, UPT, UPT, UR6, 0x1, URZ ;  /* 0x0000000106047890 */ /* 0x000fc8000fffe0ff */
[----:B------:R-:W-:-:S04]  /*3260*/  UISETP.NE.AND UP0, UPT, UR4, 0x2, UPT ;  /* 0x000000020400788c */ /* 0x000fc8000bf05270 */
[----:B------:R-:W-:Y:S02]  /*3270*/  USEL UR7, URZ, 0x1, UP0 ;  /* 0x00000001ff077887 */ /* 0x000fe40008000000 */
[----:B------:R-:W-:-:S04]  /*3280*/  USEL UR4, UR4, URZ, UP0 ;  /* 0x000000ff04047287 */ /* 0x000fc80008000000 */
[----:B------:R-:W-:Y:S01]  /*3290*/  ULEA UR4, UR4, UR45, 0x3 ;  /* 0x0000002d04047291 */ /* 0x000fe2000f8e18ff */
[----:B-1----:R-:W-:-:S04]  /*32a0*/  LOP3.LUT R3, R12, UR7, RZ, 0x3c, !PT ;  /* 0x000000070c037c12 */ /* 0x002fc8000f8e3cff */
[----:B------:R-:W-:-:S04]  /*32b0*/  SHF.L.U32 R0, R3, 0x1f, RZ ;  /* 0x0000001f03007819 */ /* 0x000fc800000006ff */
[----:B------:R-:W1:Y:S02]  /*32c0*/  SYNCS.PHASECHK.TRANS64 P0, [UR4+0xc0], R0 ;  /* 0x0000c000ff0075a7 */ /* 0x000e640008001004 */
[----:B-1-3--:R-:W-:Y:S05]  /*32d0*/  @P0 EXIT ;  /* 0x000000000000094d */ /* 0x00afea0003800000 */
[----:B------:R-:W-:Y:S02]  /*32e0*/  SHF.L.U32 R3, R3, 0x1f, RZ ;  /* 0x0000001f03037819 */ /* 0x000fe400000006ff */
[----:B------:R-:W-:-:S07]  /*32f0*/  MOV R0, UR4 ;  /* 0x0000000400007c02 */ /* 0x000fce0008000f00 */
.L_x_60:
[----:B-1----:R1:W2:Y:S02]  /*3300*/  SYNCS.PHASECHK.TRANS64.TRYWAIT P0, [R0+URZ+0xc0], R3 ;  /* 0x0000c003000075a7 */ /* 0x0022a400080011ff */
[----:B--2---:R-:W-:Y:S05]  /*3310*/  @!P0 NANOSLEEP.SYNCS 0x989680 ;  /* 0x009896800000895d */ /* 0x004fea0003900000 */
[----:B------:R-:W2:Y:S02]  /*3320*/  @!P0 SYNCS.PHASECHK.TRANS64 P0, [R0+URZ+0xc0], R3 ;  /* 0x0000c003000085a7 */ /* 0x000ea400080010ff */
[----:B--2---:R-:W-:Y:S05]  /*3330*/  @P0 EXIT ;  /* 0x000000000000094d */ /* 0x004fea0003800000 */
[----:B------:R-:W-:Y:S05]  /*3340*/  BRA `(.L_x_60) ;  /* 0xfffffffc00ec7947 */ /* 0x000fea000383ffff */
.L_x_53:
[----:B------:R-:W-:Y:S05]  /*3350*/  BRA.U UP3, `(.L_x_61) ;  /* 0x00000015034c7547 */ /* 0x000fea000b800000 */
[----:B------:R-:W-:Y:S01]  /*3360*/  UMOV UR4, 0x40 ;  /* 0x0000004000047882 */ /* 0x000fe20000000000 */
[----:B------:R-:W-:Y:S01]  /*3370*/  NOP ;  /* 0x0000000000007918 */ /* 0x000fe20000000000 */
[----:B------:R-:W-:Y:S01]  /*3380*/  ULEA UR4, UR45, UR4, 0x18 ;  /* 0x000000042d047291 */ /* 0x000fe2000f8ec0ff */
[----:B------:R-:W-:Y:S02]  /*3390*/  UMOV UR5, 0x400 ;  /* 0x0000040000057882 */ /* 0x000fe40000000000 */
[----:B------:R-:W-:-:S06]  /*33a0*/  ULEA UR45, UR45, UR5, 0x18 ;  /* 0x000000052d2d7291 */ /* 0x000fcc000f8ec0ff */
[----:B------:R-:W1:Y:S02]  /*33b0*/  LDS.U8 R2, [UR4+0x1c] ;  /* 0x00001c04ff027984 */ /* 0x000e640008000000 */
[----:B-1----:R-:W-:-:S13]  /*33c0*/  ISETP.NE.AND P0, PT, R2, RZ, PT ;  /* 0x000000ff0200720c */ /* 0x002fda0003f05270 */
[----:B------:R-:W-:Y:S05]  /*33d0*/  @P0 BRA `(.L_x_62) ;  /* 0x0000000000580947 */ /* 0x000fea0003800000 */
[----:B------:R-:W-:-:S13]  /*33e0*/  ELECT P0, URZ, PT ;  /* 0x0000000000ff782f */ /* 0x000fda0003800000 */
[----:B------:R-:W-:Y:S05]  /*33f0*/  @!P0 BRA `(.L_x_63) ;  /* 0x0000000000608947 */ /* 0x000fea0003800000 */
[----:B------:R-:W-:Y:S01]  /*3400*/  UMOV UR5, 0x10 ;  /* 0x0000001000057882 */ /* 0x000fe20000000000 */
[----:B------:R-:W-:Y:S01]  /*3410*/  HFMA2 R2, -RZ, RZ, 0, 5.9604644775390625e-08 ;  /* 0x00000001ff027431 */ /* 0x000fe200000001ff */
[----:B------:R-:W-:-:S03]  /*3420*/  MOV R3, 0xffff ;  /* 0x0000ffff00037802 */ /* 0x000fc60000000f00 */
[----:B------:R-:W-:Y:S04]  /*3430*/  DEPBAR.LE SB1, 0x36 ;  /* 0x00009d800000791a */ /* 0x000fe80000000000 */
[----:B------:R-:W1:Y:S02]  /*3440*/  UTCATOMSWS.FIND_AND_SET.ALIGN UP0, UR5, UR5 ;  /* 0x00000005000575e3 */ /* 0x000e640008000800 */
[----:B-1----:R-:W-:Y:S01]  /*3450*/  MOV R4, UR5 ;  /* 0x0000000500047c02 */ /* 0x002fe20008000f00 */
[----:B------:R-:W-:Y:S06]  /*3460*/  BRA.U UP0, `(.L_x_64) ;  /* 0x0000000100187547 */ /* 0x000fec000b800000 */
.L_x_65:
[----:B------:R-:W-:Y:S05]  /*3470*/  NANOSLEEP 0x64 ;  /* 0x000000640000795d */ /* 0x000fea0003800000 */
[----:B------:R-:W-:-:S05]  /*3480*/  UMOV UR5, 0x10 ;  /* 0x0000001000057882 */ /* 0x000fca0000000000 */
[----:B------:R-:W-:Y:S04]  /*3490*/  DEPBAR.LE SB1, 0x36 ;  /* 0x00009d800000791a */ /* 0x000fe80000000000 */
[----:B------:R-:W1:Y:S02]  /*34a0*/  UTCATOMSWS.FIND_AND_SET.ALIGN UP0, UR5, UR5 ;  /* 0x00000005000575e3 */ /* 0x000e640008000800 */
[----:B-1----:R-:W-:Y:S01]  /*34b0*/  MOV R4, UR5 ;  /* 0x0000000500047c02 */ /* 0x002fe20008000f00 */
[----:B------:R-:W-:Y:S05]  /*34c0*/  BRA.U !UP0, `(.L_x_65) ;  /* 0xfffffffd08e87547 */ /* 0x000fea000b83ffff */
.L_x_64:
[-C--:B------:R-:W-:Y:S02]  /*34d0*/  SHF.L.U32 R3, R3, R4.reuse, RZ ;  /* 0x0000000403037219 */ /* 0x080fe400000006ff */
[----:B------:R-:W-:Y:S01]  /*34e0*/  SHF.L.U32 R2, R2, R4, RZ ;  /* 0x0000000402027219 */ /* 0x000fe200000006ff */
[----:B------:R-:W-:Y:S02]  /*34f0*/  IMAD.SHL.U32 R4, R4, 0x20, RZ ;  /* 0x0000002004047824 */ /* 0x000fe400078e00ff */
[----:B------:R1:W-:Y:S04]  /*3500*/  ATOMS.OR RZ, [UR4+0x14], R3 ;  /* 0x00001403ffff798c */ /* 0x0003e8000b000004 */
[----:B------:R1:W-:Y:S04]  /*3510*/  ATOMS.OR RZ, [UR4+0x18], R2 ;  /* 0x00001802ffff798c */ /* 0x0003e8000b000004 */
[----:B------:R1:W-:Y:S01]  /*3520*/  STS [UR45+0x130], R4 ;  /* 0x00013004ff007988 */ /* 0x0003e2000800082d */
[----:B------:R-:W-:Y:S05]  /*3530*/  BRA `(.L_x_63) ;  /* 0x0000000000107947 */ /* 0x000fea0003800000 */
.L_x_62:
[----:B------:R-:W-:-:S05]  /*3540*/  MOV R2, 0xffffffff ;  /* 0xffffffff00027802 */ /* 0x000fca0000000f00 */
[----:B------:R1:W-:Y:S02]  /*3550*/  STS [UR45+0x130], R2 ;  /* 0x00013002ff007988 */ /* 0x0003e4000800082d */
[----:B-1----:R-:W-:Y:S02]  /*3560*/  MOV R2, 0x3580 ;  /* 0x0000358000027802 */ /* 0x002fe40000000f00 */
[----:B---3-5:R-:W-:Y:S05]  /*3570*/  CALL.REL.NOINC `($__internal_1_$__cuda_sm10x_tcgen05_guardrail_trap_phase_invalid_during_alloc) ;  /* 0x0000009400147944 */ /* 0x028fea0003c00000 */
.L_x_63:
[----:B------:R-:W-:Y:S05]  /*3580*/  WARPSYNC.ALL ;  /* 0x0000000000007948 */ /* 0x000fea0003800000 */
[----:B-1----:R-:W1:Y:S01]  /*3590*/  S2R R3, SR_CgaCtaId ;  /* 0x0000000000037919 */ /* 0x002e620000008800 */
[----:B------:R-:W-:Y:S01]  /*35a0*/  MOV R2, 0x400 ;  /* 0x0000040000027802 */ /* 0x000fe20000000f00 */
[----:B------:R-:W-:Y:S01]  /*35b0*/  NOP ;  /* 0x0000000000007918 */ /* 0x000fe20000000000 */
[----:B------:R-:W-:Y:S08]  /*35c0*/  BAR.ARV 0x6, 0xa0 ;  /* 0x0182800000007b1d */ /* 0x000ff00000002000 */
[----:B------:R-:W2:Y:S01]  /*35d0*/  LDC R5, c[0x0][0x38c] ;  /* 0x0000e300ff057b82 */ /* 0x000ea20000000800 */
[----:B------:R-:W-:Y:S01]  /*35e0*/  IMAD.MOV.U32 R18, RZ, RZ, RZ ;  /* 0x000000ffff127224 */ /* 0x000fe200078e00ff */
[----:B------:R-:W-:Y:S01]  /*35f0*/  CS2R R12, SRZ ;  /* 0x00000000000c7805 */ /* 0x000fe2000001ff00 */
[----:B------:R-:W-:Y:S01]  /*3600*/  IMAD.MOV.U32 R14, RZ, RZ, RZ ;  /* 0x000000ffff0e7224 */ /* 0x000fe200078e00ff */
[----:B------:R-:W-:Y:S01]  /*3610*/  UMOV UR8, 0x1 ;  /* 0x0000000100087882 */ /* 0x000fe20000000000 */
[----:B------:R-:W-:Y:S01]  /*3620*/  UMOV UR22, URZ ;  /* 0x000000ff00167c82 */ /* 0x000fe20008000000 */
[----:B------:R-:W-:Y:S01]  /*3630*/  UMOV UR20, URZ ;  /* 0x000000ff00147c82 */ /* 0x000fe20008000000 */
[----:B-1----:R-:W-:-:S05]  /*3640*/  LEA R3, R3, R2, 0x18 ;  /* 0x0000000203037211 */ /* 0x002fca00078ec0ff */
[----:B------:R-:W1:Y:S01]  /*3650*/  LDS R2, [R3+0x130] ;  /* 0x0001300003027984 */ /* 0x000e620000000800 */
[----:B--2---:R-:W-:Y:S02]  /*3660*/  VIADD R5, R5, 0x7f ;  /* 0x0000007f05057836 */ /* 0x004fe40000000000 */
[C---:B------:R-:W-:Y:S02]  /*3670*/  VIADD R8, R3.reuse, 0x10800 ;  /* 0x0001080003087836 */ /* 0x040fe40000000000 */
[C---:B------:R-:W-:Y:S02]  /*3680*/  VIADD R9, R3.reuse, 0x1c800 ;  /* 0x0001c80003097836 */ /* 0x040fe40000000000 */
[C---:B------:R-:W-:Y:S01]  /*3690*/  VIADD R10, R3.reuse, 0x34800 ;  /* 0x00034800030a7836 */ /* 0x040fe20000000000 */
[----:B------:R-:W-:Y:S01]  /*36a0*/  SHF.R.U32.HI R8, RZ, 0x4, R8 ;  /* 0x00000004ff087819 */ /* 0x000fe20000011608 */
[----:B------:R-:W-:Y:S01]  /*36b0*/  VIADD R11, R3, 0x35400 ;  /* 0x00035400030b7836 */ /* 0x000fe20000000000 */
[----:B------:R-:W-:-:S02]  /*36c0*/  SHF.R.U32.HI R9, RZ, 0x4, R9 ;  /* 0x00000004ff097819 */ /* 0x000fc40000011609 */
[----:B------:R-:W-:Y:S02]  /*36d0*/  SHF.R.U32.HI R10, RZ, 0x4, R10 ;  /* 0x00000004ff0a7819 */ /* 0x000fe4000001160a */
[----:B------:R-:W-:Y:S02]  /*36e0*/  SHF.R.U32.HI R11, RZ, 0x4, R11 ;  /* 0x00000004ff0b7819 */ /* 0x000fe4000001160b */
[----:B------:R-:W-:Y:S02]  /*36f0*/  LOP3.LUT R8, R8, 0x3fff, RZ, 0xc0, !PT ;  /* 0x00003fff08087812 */ /* 0x000fe400078ec0ff */
[----:B------:R-:W-:Y:S02]  /*3700*/  LOP3.LUT R9, R9, 0x3fff, RZ, 0xc0, !PT ;  /* 0x00003fff09097812 */ /* 0x000fe400078ec0ff */
[----:B------:R-:W-:Y:S02]  /*3710*/  LOP3.LUT R10, R10, 0x3fff, RZ, 0xc0, !PT ;  /* 0x00003fff0a0a7812 */ /* 0x000fe400078ec0ff */
[----:B------:R-:W-:-:S02]  /*3720*/  LOP3.LUT R11, R11, 0x3fff, RZ, 0xc0, !PT ;  /* 0x00003fff0b0b7812 */ /* 0x000fc400078ec0ff */
[----:B------:R-:W-:Y:S02]  /*3730*/  LOP3.LUT R8, R8, 0x10000, RZ, 0xfc, !PT ;  /* 0x0001000008087812 */ /* 0x000fe400078efcff */
[----:B------:R-:W-:Y:S02]  /*3740*/  LOP3.LUT R9, R9, 0x10000, RZ, 0xfc, !PT ;  /* 0x0001000009097812 */ /* 0x000fe400078efcff */
[----:B------:R-:W-:Y:S02]  /*3750*/  LOP3.LUT R10, R10, 0x10000, RZ, 0xfc, !PT ;  /* 0x000100000a0a7812 */ /* 0x000fe400078efcff */
[----:B------:R-:W-:Y:S02]  /*3760*/  LOP3.LUT R11, R11, 0x10000, RZ, 0xfc, !PT ;  /* 0x000100000b0b7812 */ /* 0x000fe400078efcff */
[----:B-1----:R-:W-:Y:S02]  /*3770*/  R2UR UR18, R2 ;  /* 0x00000000021272ca */ /* 0x002fe400000e0000 */
[----:B------:R-:W-:-:S04]  /*3780*/  SHF.R.S32.HI R2, RZ, 0x1f, R5 ;  /* 0x0000001fff027819 */ /* 0x000fc80000011405 */
[----:B------:R-:W-:-:S04]  /*3790*/  LEA.HI R2, R2, R5, RZ, 0x7 ;  /* 0x0000000502027211 */ /* 0x000fc800078f38ff */
[----:B------:R-:W-:-:S03]  /*37a0*/  SHF.R.S32.HI R2, RZ, 0x7, R2 ;  /* 0x00000007ff027819 */ /* 0x000fc60000011402 */
[----:B------:R-:W-:Y:S02]  /*37b0*/  UIADD3 UR6, UPT, UPT, UR18, 0x1c0, URZ ;  /* 0x000001c012067890 */ /* 0x000fe4000fffe0ff */
[----:B------:R-:W-:Y:S01]  /*37c0*/  UIADD3 UR7, UPT, UPT, UR18, 0x1c4, URZ ;  /* 0x000001c412077890 */ /* 0x000fe2000fffe0ff */
[----:B------:R-:W-:Y:S01]  /*37d0*/  VIADD R15, R2, 0xffffffff ;  /* 0xffffffff020f7836 */ /* 0x000fe20000000000 */
[----:B------:R-:W-:Y:S02]  /*37e0*/  UIADD3 UR4, UPT, UPT, UR18, -0x7ffffe40, URZ ;  /* 0x800001c012047890 */ /* 0x000fe4000fffe0ff */
[----:B------:R-:W-:Y:S02]  /*37f0*/  UIADD3 UR5, UPT, UPT, UR18, -0x7ffffe3c, URZ ;  /* 0x800001c412057890 */ /* 0x000fe4000fffe0ff */
[----:B------:R-:W-:Y:S02]  /*3800*/  USHF.R.U32.HI UR27, URZ, 0x11, UR6 ;  /* 0x00000011ff1b7899 */ /* 0x000fe40008011606 */
[----:B------:R-:W-:-:S02]  /*3810*/  USHF.R.U32.HI UR26, URZ, 0x1a, UR7 ;  /* 0x0000001aff1a7899 */ /* 0x000fc40008011607 */
[----:B------:R-:W-:Y:S02]  /*3820*/  USHF.R.U32.HI UR25, URZ, 0x11, UR4 ;  /* 0x00000011ff197899 */ /* 0x000fe40008011604 */
[----:B------:R-:W-:Y:S02]  /*3830*/  USHF.R.U32.HI UR24, URZ, 0x1a, UR5 ;  /* 0x0000001aff187899 */ /* 0x000fe40008011605 */
[----:B------:R-:W-:Y:S02]  /*3840*/  ULOP3.LUT UR27, UR27, 0x6000, URZ, 0xc0, !UPT ;  /* 0x000060001b1b7892 */ /* 0x000fe4000f8ec0ff */
[----:B------:R-:W-:Y:S02]  /*3850*/  ULOP3.LUT UR26, UR26, 0x30, URZ, 0xc0, !UPT ;  /* 0x000000301a1a7892 */ /* 0x000fe4000f8ec0ff */
[----:B------:R-:W-:Y:S02]  /*3860*/  ULOP3.LUT UR25, UR25, 0x6000, URZ, 0xc0, !UPT ;  /* 0x0000600019197892 */ /* 0x000fe4000f8ec0ff */
[----:B------:R-:W-:-:S02]  /*3870*/  ULOP3.LUT UR24, UR24, 0x30, URZ, 0xc0, !UPT ;  /* 0x0000003018187892 */ /* 0x000fc4000f8ec0ff */
[----:B------:R-:W-:Y:S02]  /*3880*/  ULOP3.LUT UR27, UR27, 0x8c0, URZ, 0xfc, !UPT ;  /* 0x000008c01b1b7892 */ /* 0x000fe4000f8efcff */
[----:B------:R-:W-:Y:S02]  /*3890*/  ULOP3.LUT UR26, UR26, 0x480, URZ, 0xfc, !UPT ;  /* 0x000004801a1a7892 */ /* 0x000fe4000f8efcff */
[----:B------:R-:W-:Y:S02]  /*38a0*/  ULOP3.LUT UR25, UR25, 0x8c0, URZ, 0xfc, !UPT ;  /* 0x000008c019197892 */ /* 0x000fe4000f8efcff */
[----:B------:R-:W-:Y:S02]  /*38b0*/  ULOP3.LUT UR24, UR24, 0x480, URZ, 0xfc, !UPT ;  /* 0x0000048018187892 */ /* 0x000fe4000f8efcff */
[----:B------:R-:W-:Y:S02]  /*38c0*/  UPRMT UR27, UR26, 0x5410, UR27 ;  /* 0x000054101a1b7896 */ /* 0x000fe4000800001b */
[----:B------:R-:W-:Y:S01]  /*38d0*/  UPRMT UR25, UR24, 0x5410, UR25 ;  /* 0x0000541018197896 */ /* 0x000fe20008000019 */
[----:B------:R-:W-:-:S02]  /*38e0*/  UMOV UR26, URZ ;  /* 0x000000ff001a7c82 */ /* 0x000fc40008000000 */
[----:B------:R-:W-:Y:S02]  /*38f0*/  UMOV UR24, URZ ;  /* 0x000000ff00187c82 */ /* 0x000fe40008000000 */
[----:B------:R-:W-:Y:S02]  /*3900*/  UMOV UR23, UR27 ;  /* 0x0000001b00177c82 */ /* 0x000fe40008000000 */
[----:B------:R-:W-:-:S05]  /*3910*/  UMOV UR21, UR25 ;  /* 0x0000001900157c82 */ /* 0x000fca0008000000 */
.L_x_75:
[C---:B------:R-:W-:Y:S01]  /*3920*/  IMAD R16, R18.reuse, 0x8, R3 ;  /* 0x0000000812107824 */ /* 0x040fe200078e0203 */
[----:B------:R-:W-:Y:S02]  /*3930*/  SHF.L.U32 R5, R13, 0x1f, RZ ;  /* 0x0000001f0d057819 */ /* 0x000fe400000006ff */
[----:B------:R-:W-:Y:S02]  /*3940*/  LEA R4, R18, R3, 0x4 ;  /* 0x0000000312047211 */ /* 0x000fe400078e20ff */
[----:B-1----:R-:W1:Y:S02]  /*3950*/  SYNCS.PHASECHK.TRANS64.TRYWAIT P0, [R16+URZ+0xb0], R5 ;  /* 0x0000b005100075a7 */ /* 0x002e6400080011ff */
[----:B-1----:R-:W-:Y:S05]  /*3960*/  @!P0 BRA `(.L_x_66) ;  /* 0x0000008800548947 */ /* 0x002fea0003800000 */
.L_x_164:
[----:B-1----:R-:W1:Y:S01]  /*3970*/  LDS.128 R4, [R4+0x110] ;  /* 0x0001100004047984 */ /* 0x002e620000000c00 */
[----:B------:R-:W2:Y:S01]  /*3980*/  LDC R17, c[0x0][0x38c] ;  /* 0x0000e300ff117b82 */ /* 0x000ea20000000800 */
[----:B------:R-:W-:Y:S01]  /*3990*/  VIADD R16, R16, 0xc0 ;  /* 0x000000c010107836 */ /* 0x000fe20000000000 */
[----:B------:R-:W-:Y:S01]  /*39a0*/  ULOP3.LUT UR15, UR8, 0x1, URZ, 0x3c, !UPT ;  /* 0x00000001080f7892 */ /* 0x000fe2000f8e3cff */
[----:B------:R-:W-:Y:S01]  /*39b0*/  @!PT LDS RZ, [RZ] ;  /* 0x00000000fffff984 */ /* 0x000fe20000000800 */
[----:B------:R-:W-:Y:S01]  /*39c0*/  @!PT LDS RZ, [RZ] ;  /* 0x00000000fffff984 */ /* 0x000fe20000000800 */
[----:B------:R-:W-:Y:S01]  /*39d0*/  @!PT LDS RZ, [RZ] ;  /* 0x00000000fffff984 */ /* 0x000fe20000000800 */
[----:B------:R-:W-:Y:S01]  /*39e0*/  @!PT LDS RZ, [RZ] ;  /* 0x00000000fffff984 */ /* 0x000fe20000000800 */
[----:B------:R4:W-:Y:S06]  /*39f0*/  MEMBAR.ALL.CTA ;  /* 0x0000000000007992 */ /* 0x0009ec0000008000 */
[----:B----4-:R-:W4:Y:S01]  /*3a00*/  FENCE.VIEW.ASYNC.S ;  /* 0x00000000000073c6 */ /* 0x010f220000000000 */
[----:B------:R-:W-:Y:S01]  /*3a10*/  UMOV UR17, URZ ;  /* 0x000000ff00117c82 */ /* 0x000fe20008000000 */
[----:B------:R-:W-:Y:S01]  /*3a20*/  PRMT R16, RZ, 0x654, R16 ;  /* 0x00000654ff107816 */ /* 0x000fe20000000010 */
[----:B------:R-:W-:Y:S01]  /*3a30*/  UIMAD UR14, UR15, 0xc0, UR18 ;  /* 0x000000c00f0e78a4 */ /* 0x000fe2000f8e0212 */
[----:B--2---:R-:W-:-:S02]  /*3a40*/  ISETP.GE.AND P1, PT, R17, 0x1, PT ;  /* 0x000000011100780c */ /* 0x004fc40003f26270 */
[----:B----4-:R2:W-:Y:S01]  /*3a50*/  SYNCS.ARRIVE.TRANS64.RED.A1T0 RZ, [R16+URZ], RZ ;  /* 0x000000ff10ff79a7 */ /* 0x0105e200081004ff */
[----:B-1----:R-:W-:Y:S01]  /*3a60*/  LOP3.LUT P0, RZ, R6, 0x1, RZ, 0xc0, !PT ;  /* 0x0000000106ff7812 */ /* 0x002fe2000780c0ff */
[----:B------:R-:W-:Y:S02]  /*3a70*/  HFMA2 R4, -RZ, RZ, 0, 5.9604644775390625e-08 ;  /* 0x00000001ff047431 */ /* 0x000fe400000001ff */
[----:B------:R-:W-:Y:S02]  /*3a80*/  IMAD.MOV.U32 R5, RZ, RZ, R2 ;  /* 0x000000ffff057224 */ /* 0x000fe400078e0002 */
[----:B--2---:R-:W-:-:S05]  /*3a90*/  VIADD R16, R18, 0x1 ;  /* 0x0000000112107836 */ /* 0x004fca0000000000 */
[----:B------:R-:W-:Y:S05]  /*3aa0*/  @!P1 BRA `(.L_x_67) ;  /* 0x0000000400449947 */ /* 0x000fea0003800000 */
[----:B------:R-:W-:Y:S02]  /*3ab0*/  LEA R4, R14, R3, 0x3 ;  /* 0x000000030e047211 */ /* 0x000fe400078e18ff */
[----:B------:R-:W-:-:S04]  /*3ac0*/  SHF.L.U32 R5, R12, 0x1f, RZ ;  /* 0x0000001f0c057819 */ /* 0x000fc800000006ff */
[----:B------:R-:W1:Y:S02]  /*3ad0*/  SYNCS.PHASECHK.TRANS64.TRYWAIT P1, [R4+URZ], R5 ;  /* 0x00000005040075a7 */ /* 0x000e6400080211ff */
[----:B-1----:R-:W-:Y:S05]  /*3ae0*/  @P1 BRA `(.L_x_68) ;  /* 0x0000000000081947 */ /* 0x002fea0003800000 */
[----:B------:R-:W1:Y:S02]  /*3af0*/  SYNCS.PHASECHK.TRANS64.TRYWAIT P1, [R4+URZ], R5 ;  /* 0x00000005040075a7 */ /* 0x000e6400080211ff */
[----:B-1----:R-:W-:Y:S05]  /*3b00*/  @!P1 BRA `(.L_x_69) ;  /* 0x0000008800009947 */ /* 0x002fea0003800000 */
.L_x_68:
[----:B------:R-:W-:Y:S02]  /*3b10*/  ELECT P3, URZ, PT ;  /* 0x0000000000ff782f */ /* 0x000fe40003860000 */
[----:B------:R-:W-:-:S11]  /*3b20*/  ISETP.GE.U32.AND P1, PT, R17, 0x81, PT ;  /* 0x000000811100780c */ /* 0x000fd60003f26070 */
[C---:B-1----:R-:W-:Y:S02]  /*3b30*/  @P3 IMAD R5, R14.reuse, 0x20, R10 ;  /* 0x000000200e053824 */ /* 0x042fe400078e020a */
[----:B------:R-:W-:Y:S02]  /*3b40*/  @P3 IMAD R6, R14, 0x40, R11 ;  /* 0x000000400e063824 */ /* 0x000fe400078e020b */
[----:B------:R-:W-:Y:S01]  /*3b50*/  @P3 IMAD.MOV.U32 R7, RZ, RZ, 0x4008 ;  /* 0x00004008ff073424 */ /* 0x000fe200078e00ff */
[----:B------:R-:W-:Y:S01]  /*3b60*/  @P3 R2UR UR11, R5 ;  /* 0x00000000050b32ca */ /* 0x000fe200000e0000 */
[C---:B------:R-:W-:Y:S01]  /*3b70*/  @P3 VIADD R5, R6.reuse, 0x20 ;  /* 0x0000002006053836 */ /* 0x040fe20000000000 */
[----:B------:R-:W-:Y:S01]  /*3b80*/  @P3 R2UR UR9, R6 ;  /* 0x00000000060932ca */ /* 0x000fe200000e0000 */
[----:B------:R-:W-:Y:S01]  /*3b90*/  @P3 IMAD.MOV.U32 R19, RZ, RZ, 0x4008 ;  /* 0x00004008ff133424 */ /* 0x000fe200078e00ff */
[----:B------:R-:W-:Y:S01]  /*3ba0*/  @P3 R2UR UR17, R7 ;  /* 0x00000000071132ca */ /* 0x000fe200000e0000 */
[----:B------:R-:W-:Y:S01]  /*3bb0*/  @P3 IMAD.MOV.U32 R21, RZ, RZ, 0x4008 ;  /* 0x00004008ff153424 */ /* 0x000fe200078e00ff */
[----:B------:R-:W-:Y:S01]  /*3bc0*/  @P3 R2UR UR10, R5 ;  /* 0x00000000050a32ca */ /* 0x000fe200000e0000 */
[----:B------:R-:W-:-:S03]  /*3bd0*/  VIADD R5, R14, 0x1 ;  /* 0x000000010e057836 */ /* 0x000fc60000000000 */
[----:B------:R-:W-:Y:S02]  /*3be0*/  @P3 R2UR UR13, R21 ;  /* 0x00000000150d32ca */ /* 0x000fe400000e0000 */
[----:B------:R-:W-:Y:S01]  /*3bf0*/  ISETP.NE.AND P2, PT, R5, 0x6, PT ;  /* 0x000000060500780c */ /* 0x000fe20003f45270 */
[----:B------:R-:W-:Y:S01]  /*3c00*/  IMAD.U32 R6, RZ, RZ, UR11 ;  /* 0x0000000bff067e24 */ /* 0x000fe2000f8e00ff */
[----:B------:R-:W-:Y:S01]  /*3c10*/  @P3 R2UR UR11, R19 ;  /* 0x00000000130b32ca */ /* 0x000fe200000e0000 */
[----:B------:R-:W-:Y:S01]  /*3c20*/  IMAD.U32 R18, RZ, RZ, UR9 ;  /* 0x00000009ff127e24 */ /* 0x000fe2000f8e00ff */
[----:B------:R-:W-:Y:S02]  /*3c30*/  SEL R7, RZ, 0x1, P2 ;  /* 0x00000001ff077807 */ /* 0x000fe40001000000 */
[----:B------:R-:W-:Y:S01]  /*3c40*/  @P3 R2UR UR16, R6 ;  /* 0x00000000061032ca */ /* 0x000fe200000e0000 */
[----:B------:R-:W-:Y:S01]  /*3c50*/  IMAD.U32 R20, RZ, RZ, UR10 ;  /* 0x0000000aff147e24 */ /* 0x000fe2000f8e00ff */
[----:B------:R-:W-:-:S02]  /*3c60*/  @P3 R2UR UR10, R18 ;  /* 0x00000000120a32ca */ /* 0x000fc400000e0000 */
[----:B------:R-:W-:Y:S01]  /*3c70*/  SEL R6, R5, RZ, P2 ;  /* 0x000000ff05067207 */ /* 0x000fe20001000000 */
[----:B------:R-:W-:Y:S01]  /*3c80*/  IMAD.U32 R5, RZ, RZ, UR8 ;  /* 0x00000008ff057e24 */ /* 0x000fe2000f8e00ff */
[----:B------:R-:W-:Y:S02]  /*3c90*/  @P3 R2UR UR12, R20 ;  /* 0x00000000140c32ca */ /* 0x000fe400000e0000 */
[----:B------:R-:W-:Y:S01]  /*3ca0*/  LOP3.LUT R12, R12, R7, RZ, 0x3c, !PT ;  /* 0x000000070c0c7212 */ /* 0x000fe200078e3cff */
[----:B------:R-:W-:Y:S01]  /*3cb0*/  @P1 IMAD R18, R6, 0x8, R3 ;  /* 0x0000000806121824 */ /* 0x000fe200078e0203 */
[----:B------:R-:W-:Y:S01]  /*3cc0*/  SHF.L.U32 R20, R5, 0x1f, RZ ;  /* 0x0000001f05147819 */ /* 0x000fe200000006ff */
[----:B------:R-:W-:Y:S01]  /*3cd0*/  IMAD R5, R14, 0x400, R9 ;  /* 0x000004000e057824 */ /* 0x000fe200078e0209 */
[----:B------:R-:W-:Y:S01]  /*3ce0*/  @P1 SHF.L.U32 R7, R12, 0x1f, RZ ;  /* 0x0000001f0c071819 */ /* 0x000fe200000006ff */
[----:B------:R-:W-:-:S03]  /*3cf0*/  IMAD R14, R14, 0x200, R8 ;  /* 0x000002000e0e7824 */ /* 0x000fc600078e0208 */
[----:B------:R1:W2:Y:S01]  /*3d00*/  @P1 SYNCS.PHASECHK.TRANS64.TRYWAIT P5, [R18+URZ], R7 ;  /* 0x00000007120015a7 */ /* 0x0002a200080a11ff */
[----:B------:R1:W-:Y:S01]  /*3d10*/  UTCCP.T.S.4x32dp128bit tmem[UR18+0x1c0], gdesc[UR16] ;  /* 0x0001c010120079e7 */ /* 0x0003e20009100000 */
[----:B------:R1:W-:Y:S01]  /*3d20*/  UTCCP.T.S.4x32dp128bit tmem[UR18+0x1c4], gdesc[UR10] ;  /* 0x0001c40a120079e7 */ /* 0x0003e20009100000 */
[----:B------:R1:W-:Y:S01]  /*3d30*/  UTCCP.T.S.4x32dp128bit tmem[UR18+0x1c8], gdesc[UR12] ;  /* 0x0001c80c120079e7 */ /* 0x0003e20009100000 */
[----:B------:R-:W4:Y:S02]  /*3d40*/  SYNCS.PHASECHK.TRANS64.TRYWAIT P2, [R3+URZ+0xd8], R20 ;  /* 0x0000d814030075a7 */ /* 0x000f2400080411ff */
[----:B-12-4-:R-:W-:Y:S05]  /*3d50*/  @!P2 BRA `(.L_x_70) ;  /* 0x000000840080a947 */ /* 0x016fea0003800000 */
.L_x_165:
[----:B------:R-:W-:Y:S02]  /*3d60*/  ELECT P2, URZ, PT ;  /* 0x0000000000ff782f */ /* 0x000fe40003840000 */
[C---:B------:R-:W-:Y:S02]  /*3d70*/  R2UR UR11, R5.reuse ;  /* 0x00000000050b72ca */ /* 0x040fe400000e0000 */
[----:B------:R-:W-:Y:S02]  /*3d80*/  ELECT P4, URZ, PT ;  /* 0x0000000000ff782f */ /* 0x000fe40003880000 */
[C---:B------:R-:W-:Y:S01]  /*3d90*/  R2UR UR10, R14.reuse ;  /* 0x000000000e0a72ca */ /* 0x040fe200000e0000 */
[----:B------:R-:W-:Y:S01]  /*3da0*/  VIADD R5, R5, 0x2 ;  /* 0x0000000205057836 */ /* 0x000fe20000000000 */
[----:B------:R-:W-:Y:S01]  /*3db0*/  ELECT P3, URZ, PT ;  /* 0x0000000000ff782f */ /* 0x000fe20003860000 */
[----:B------:R-:W-:Y:S01]  /*3dc0*/  VIADD R14, R14, 0x2 ;  /* 0x000000020e0e7836 */ /* 0x000fe20000000000 */
[----:B------:R-:W-:-:S02]  /*3dd0*/  UMOV UR17, 0x1 ;  /* 0x0000000100117882 */ /* 0x000fc40000000000 */
[----:B------:R-:W-:Y:S02]  /*3de0*/  R2UR UR9, R5 ;  /* 0x00000000050972ca */ /* 0x000fe400000e0000 */
[----:B------:R-:W-:Y:S01]  /*3df0*/  R2UR UR8, R14 ;  /* 0x000000000e0872ca */ /* 0x000fe200000e0000 */
[----:B------:R-:W-:Y:S02]  /*3e00*/  IMAD.MOV.U32 R14, RZ, RZ, R6 ;  /* 0x000000ffff0e7224 */ /* 0x000fe400078e0006 */
[----:B------:R-:W-:Y:S02]  /*3e10*/  @P2 VIADD R4, R4, 0x30 ;  /* 0x0000003004042836 */ /* 0x000fe40000000000 */
[----:B------:R-:W-:Y:S02]  /*3e20*/  IMAD.U32 R18, RZ, RZ, UR11 ;  /* 0x0000000bff127e24 */ /* 0x000fe4000f8e00ff */
[----:B------:R-:W-:Y:S01]  /*3e30*/  @P4 IMAD.MOV.U32 R19, RZ, RZ, -0x7fffbfe0 ;  /* 0x80004020ff134424 */ /* 0x000fe200078e00ff */
[----:B------:R-:W-:Y:S01]  /*3e40*/  @P2 R2UR UR11, R4 ;  /* 0x00000000040b22ca */ /* 0x000fe200000e0000 */
[----:B------:R-:W-:Y:S01]  /*3e50*/  IMAD.U32 R4, RZ, RZ, UR10 ;  /* 0x0000000aff047e24 */ /* 0x000fe2000f8e00ff */
[----:B------:R-:W-:Y:S01]  /*3e60*/  @P4 R2UR UR12, R18 ;  /* 0x00000000120c42ca */ /* 0x000fe200000e0000 */
[----:B------:R-:W-:Y:S01]  /*3e70*/  @P4 IMAD.MOV.U32 R5, RZ, RZ, -0x7fffbfe0 ;  /* 0x80004020ff054424 */ /* 0x000fe200078e00ff */
[----:B------:R-:W-:Y:S01]  /*3e80*/  @P4 R2UR UR13, R19 ;  /* 0x00000000130d42ca */ /* 0x000fe200000e0000 */
[----:B-1----:R-:W-:Y:S01]  /*3e90*/  IMAD.U32 R20, RZ, RZ, UR9 ;  /* 0x00000009ff147e24 */ /* 0x002fe2000f8e00ff */
[----:B------:R-:W-:Y:S01]  /*3ea0*/  @P4 R2UR UR32, R4 ;  /* 0x00000000042042ca */ /* 0x000fe200000e0000 */
[----:B------:R-:W-:Y:S01]  /*3eb0*/  IMAD.U32 R18, RZ, RZ, UR8 ;  /* 0x00000008ff127e24 */ /* 0x000fe2000f8e00ff */
[----:B------:R-:W-:Y:S01]  /*3ec0*/  @P2 LOP3.LUT R4, R0, 0xffff, RZ, 0xc0, !PT ;  /* 0x0000ffff00042812 */ /* 0x000fe200078ec0ff */
[----:B------:R-:W-:Y:S01]  /*3ed0*/  @P3 IMAD.MOV.U32 R21, RZ, RZ, -0x7fffbfe0 ;  /* 0x80004020ff153424 */ /* 0x000fe200078e00ff */
[----:B------:R-:W-:Y:S01]  /*3ee0*/  @P4 R2UR UR33, R5 ;  /* 0x00000000052142ca */ /* 0x000fe200000e0000 */
[----:B------:R-:W-:Y:S01]  /*3ef0*/  @P3 IMAD.MOV.U32 R19, RZ, RZ, -0x7fffbfe0 ;  /* 0x80004020ff133424 */ /* 0x000fe200078e00ff */
[----:B------:R-:W-:Y:S01]  /*3f00*/  @P3 R2UR UR30, R20 ;  /* 0x00000000141e32ca */ /* 0x000fe200000e0000 */
[----:B------:R-:W-:Y:S01]  /*3f10*/  IMAD.MOV.U32 R5, RZ, RZ, R15 ;  /* 0x000000ffff057224 */ /* 0x000fe200078e000f */
[----:B------:R-:W-:-:S02]  /*3f20*/  @P3 R2UR UR31, R21 ;  /* 0x00000000151f32ca */ /* 0x000fc400000e0000 */
[----:B------:R-:W-:Y:S02]  /*3f30*/  @P3 R2UR UR28, R18 ;  /* 0x00000000121c32ca */ /* 0x000fe400000e0000 */
[----:B------:R-:W-:Y:S02]  /*3f40*/  @P3 R2UR UR29, R19 ;  /* 0x00000000131d32ca */ /* 0x000fe400000e0000 */
[----:B------:R-:W-:Y:S01]  /*3f50*/  @P2 R2UR UR8, R4 ;  /* 0x00000000040822ca */ /* 0x000fe200000e0000 */
[----:B------:R-:W-:Y:S01]  /*3f60*/  IMAD.MOV.U32 R4, RZ, RZ, 0x1 ;  /* 0x00000001ff047424 */ /* 0x000fe200078e00ff */
[----:B------:R-:W-:Y:S01]  /*3f70*/  @P1 SEL R4, RZ, 0x1, !P5 ;  /* 0x00000001ff041807 */ /* 0x000fe20006800000 */
[----:B------:R1:W-:Y:S08]  /*3f80*/  UTCOMMA gdesc[UR32], gdesc[UR12], tmem[UR14], tmem[UR26], idesc[UR27], tmem[UR6], !UPT ;  /* 0xc0061a0c200075ea */ /* 0x0003f0000f80000e */
[----:B------:R1:W-:Y:S02]  /*3f90*/  UTCOMMA gdesc[UR28], gdesc[UR30], tmem[UR14], tmem[UR24], idesc[UR25], tmem[UR4], UPT ;  /* 0xc004181e1c0075ea */ /* 0x0003e4000b80000e */
[----:B------:R1:W-:Y:S01]  /*3fa0*/  UTCBAR.MULTICAST [UR11], URZ, UR8 ;  /* 0x000000ff0b0073e9 */ /* 0x0003e20008000808 */
[----:B------:R-:W-:Y:S01]  /*3fb0*/  NOP ;  /* 0x0000000000007918 */ /* 0x000fe20000000000 */
.L_x_67:
[----:B------:R-:W-:-:S13]  /*3fc0*/  ISETP.GE.AND P1, PT, R5, 0x1, PT ;  /* 0x000000010500780c */ /* 0x000fda0003f26270 */
[----:B------:R-:W-:Y:S05]  /*3fd0*/  @!P1 BRA `(.L_x_71) ;  /* 0x0000000400489947 */ /* 0x000fea0003800000 */
[----:B------:R-:W-:Y:S02]  /*3fe0*/  IADD3 R17, PT, PT, R5, -0x1, RZ ;  /* 0xffffffff05117810 */ /* 0x000fe40007ffe0ff */
[----:B------:R-:W-:-:S07]  /*3ff0*/  MOV R18, R14 ;  /* 0x0000000e00127202 */ /* 0x000fce0000000f00 */
.L_x_74:
[----:B------:R-:W-:Y:S01]  /*4000*/  ISETP.NE.AND P3, PT, R4, RZ, PT ;  /* 0x000000ff0400720c */ /* 0x000fe20003f65270 */
[C---:B------:R-:W-:Y:S01]  /*4010*/  VIADD R14, R18.reuse, 0x1 ;  /* 0x00000001120e7836 */ /* 0x040fe20000000000 */
[----:B------:R-:W-:Y:S01]  /*4020*/  ISETP.NE.AND P1, PT, R17, RZ, PT ;  /* 0x000000ff1100720c */ /* 0x000fe20003f25270 */
[----:B------:R-:W-:Y:S03]  /*4030*/  IMAD R7, R18, 0x8, R3 ;  /* 0x0000000812077824 */ /* 0x000fe600078e0203 */
[C---:B------:R-:W-:Y:S04]  /*4040*/  ISETP.NE.AND P2, PT, R14.reuse, 0x6, PT ;  /* 0x000000060e00780c */ /* 0x040fe80003f45270 */
[----:B------:R-:W-:Y:S02]  /*4050*/  SEL R14, R14, RZ, P2 ;  /* 0x000000ff0e0e7207 */ /* 0x000fe40001000000 */
[----:B------:R-:W-:Y:S01]  /*4060*/  SEL R5, RZ, 0x1, P2 ;  /* 0x00000001ff057807 */ /* 0x000fe20001000000 */
[----:B--2---:R-:W-:Y:S06]  /*4070*/  @P3 BRA `(.L_x_72) ;  /* 0x00000000000c3947 */ /* 0x004fec0003800000 */
[----:B------:R-:W-:Y:S04]  /*4080*/  SHF.L.U32 R4, R12, 0x1f, RZ ;  /* 0x0000001f0c047819 */ /* 0x000fe800000006ff */
[----:B------:R-:W2:Y:S02]  /*4090*/  SYNCS.PHASECHK.TRANS64.TRYWAIT P2, [R7+URZ], R4 ;  /* 0x00000004070075a7 */ /* 0x000ea400080411ff */
[----:B--2---:R-:W-:Y:S05]  /*40a0*/  @!P2 BRA `(.L_x_73) ;  /* 0x0000008000c0a947 */ /* 0x004fea0003800000 */
.L_x_72:
[----:B------:R-:W-:Y:S01]  /*40b0*/  LOP3.LUT R12, R12, R5, RZ, 0x3c, !PT ;  /* 0x000000050c0c7212 */ /* 0x000fe200078e3cff */
[----:B------:R-:W-:Y:S01]  /*40c0*/  @P1 IMAD R20, R14, 0x8, R3 ;  /* 0x000000080e141824 */ /* 0x000fe200078e0203 */
[----:B------:R-:W-:Y:S01]  /*40d0*/  UISETP.NE.U32.AND UP0, UPT, UR17, URZ, UPT ;  /* 0x000000ff1100728c */ /* 0x000fe2000bf05070 */
[----:B------:R-:W-:Y:S01]  /*40e0*/  IMAD R6, R18, 0x200, R8 ;  /* 0x0000020012067824 */ /* 0x000fe200078e0208 */
[----:B------:R-:W-:Y:S02]  /*40f0*/  @P1 SHF.L.U32 R19, R12, 0x1f, RZ ;  /* 0x0000001f0c131819 */ /* 0x000fe400000006ff */
[----:B------:R-:W-:Y:S01]  /*4100*/  ELECT P5, URZ, PT ;  /* 0x0000000000ff782f */ /* 0x000fe200038a0000 */
[----:B------:R-:W-:Y:S01]  /*4110*/  IMAD R5, R18, 0x400, R9 ;  /* 0x0000040012057824 */ /* 0x000fe200078e0209 */
[----:B------:R-:W-:Y:S02]  /*4120*/  ELECT P2, URZ, PT ;  /* 0x0000000000ff782f */ /* 0x000fe40003840000 */
[C---:B------:R-:W-:Y:S01]  /*4130*/  R2UR UR10, R6.reuse ;  /* 0x00000000060a72ca */ /* 0x040fe200000e0000 */
[----:B------:R-:W4:Y:S01]  /*4140*/  @P1 SYNCS.PHASECHK.TRANS64.TRYWAIT P6, [R20+URZ], R19 ;  /* 0x00000013140015a7 */ /* 0x000f2200080c11ff */
[----:B------:R-:W-:Y:S02]  /*4150*/  ELECT P4, URZ, PT ;  /* 0x0000000000ff782f */ /* 0x000fe40003880000 */
[C---:B-1----:R-:W-:Y:S01]  /*4160*/  R2UR UR11, R5.reuse ;  /* 0x00000000050b72ca */ /* 0x042fe200000e0000 */
[----:B--2---:R-:W-:Y:S01]  /*4170*/  VIADD R4, R5, 0x2 ;  /* 0x0000000205047836 */ /* 0x004fe20000000000 */
[----:B------:R-:W-:Y:S01]  /*4180*/  ELECT P3, URZ, PT ;  /* 0x0000000000ff782f */ /* 0x000fe20003860000 */
[----:B------:R-:W-:Y:S01]  /*4190*/  VIADD R5, R6, 0x2 ;  /* 0x0000000206057836 */ /* 0x000fe20000000000 */
[----:B------:R-:W-:Y:S02]  /*41a0*/  UMOV UR17, 0x1 ;  /* 0x0000000100117882 */ /* 0x000fe40000000000 */
[----:B------:R-:W-:Y:S01]  /*41b0*/  R2UR UR9, R4 ;  /* 0x00000000040972ca */ /* 0x000fe200000e0000 */
[C---:B------:R-:W-:Y:S01]  /*41c0*/  @P5 IMAD R4, R18.reuse, 0x20, R10 ;  /* 0x0000002012045824 */ /* 0x040fe200078e020a */
[----:B------:R-:W-:Y:S01]  /*41d0*/  R2UR UR8, R5 ;  /* 0x00000000050872ca */ /* 0x000fe200000e0000 */
[----:B------:R-:W-:Y:S02]  /*41e0*/  @P5 IMAD R5, R18, 0x40, R11 ;  /* 0x0000004012055824 */ /* 0x000fe400078e020b */
[----:B------:R-:W-:Y:S01]  /*41f0*/  @P2 VIADD R7, R7, 0x30 ;  /* 0x0000003007072836 */ /* 0x000fe20000000000 */
[----:B------:R-:W-:Y:S01]  /*4200*/  @P5 R2UR UR13, R4 ;  /* 0x00000000040d52ca */ /* 0x000fe200000e0000 */
[----:B------:R-:W-:Y:S01]  /*4210*/  IMAD.U32 R6, RZ, RZ, UR11 ;  /* 0x0000000bff067e24 */ /* 0x000fe2000f8e00ff */
[C---:B------:R-:W-:Y:S01]  /*4220*/  @P5 R2UR UR12, R5.reuse ;  /* 0x00000000050c52ca */ /* 0x040fe200000e0000 */
[----:B------:R-:W-:Y:S01]  /*4230*/  @P5 VIADD R5, R5, 0x20 ;  /* 0x0000002005055836 */ /* 0x000fe20000000000 */
[----:B------:R-:W-:Y:S01]  /*4240*/  @P2 LOP3.LUT R4, R0, 0xffff, RZ, 0xc0, !PT ;  /* 0x0000ffff00042812 */ /* 0x000fe200078ec0ff */
[----:B------:R-:W-:Y:S01]  /*4250*/  IMAD.U32 R22, RZ, RZ, UR10 ;  /* 0x0000000aff167e24 */ /* 0x000fe2000f8e00ff */
[----:B------:R-:W-:Y:S01]  /*4260*/  @P2 R2UR UR16, R7 ;  /* 0x00000000071022ca */ /* 0x000fe200000e0000 */
[----:B------:R-:W-:Y:S01]  /*4270*/  @P4 IMAD.MOV.U32 R7, RZ, RZ, -0x7fffbfe0 ;  /* 0x80004020ff074424 */ /* 0x000fe200078e00ff */
[----:B------:R-:W-:Y:S01]  /*4280*/  @P5 R2UR UR11, R5 ;  /* 0x00000000050b52ca */ /* 0x000fe200000e0000 */
[----:B------:R-:W-:Y:S01]  /*4290*/  @P3 IMAD.MOV.U32 R5, RZ, RZ, -0x7fffbfe0 ;  /* 0x80004020ff053424 */ /* 0x000fe200078e00ff */
[----:B------:R-:W-:Y:S01]  /*42a0*/  @P2 R2UR UR10, R4 ;  /* 0x00000000040a22ca */ /* 0x000fe200000e0000 */
[----:B------:R-:W-:Y:S01]  /*42b0*/  IMAD.U32 R4, RZ, RZ, UR9 ;  /* 0x00000009ff047e24 */ /* 0x000fe2000f8e00ff */
[----:B------:R-:W-:Y:S01]  /*42c0*/  @P4 R2UR UR28, R6 ;  /* 0x00000000061c42ca */ /* 0x000fe200000e0000 */
[----:B------:R-:W-:Y:S01]  /*42d0*/  @P4 IMAD.MOV.U32 R23, RZ, RZ, -0x7fffbfe0 ;  /* 0x80004020ff174424 */ /* 0x000fe200078e00ff */
[----:B------:R-:W-:Y:S01]  /*42e0*/  @P4 R2UR UR29, R7 ;  /* 0x00000000071d42ca */ /* 0x000fe200000e0000 */
[----:B------:R-:W-:Y:S01]  /*42f0*/  IMAD.U32 R6, RZ, RZ, UR13 ;  /* 0x0000000dff067e24 */ /* 0x000fe2000f8e00ff */
[----:B------:R-:W-:Y:S01]  /*4300*/  @P3 R2UR UR30, R4 ;  /* 0x00000000041e32ca */ /* 0x000fe200000e0000 */
[----:B------:R-:W-:Y:S01]  /*4310*/  @P5 IMAD.MOV.U32 R7, RZ, RZ, 0x4008 ;  /* 0x00004008ff075424 */ /* 0x000fe200078e00ff */
        /* <DEDUP_REMOVED lines=11> */
[----:B------:R-:W-:Y:S01]  /*43d0*/  @P3 IMAD.MOV.U32 R7, RZ, RZ, -0x7fffbfe0 ;  /* 0x80004020ff073424 */ /* 0x000fe200078e00ff */
[----:B------:R-:W-:Y:S01]  /*43e0*/  @P5 R2UR UR35, R5 ;  /* 0x00000000052352ca */ /* 0x000fe200000e0000 */
[C---:B------:R-:W-:Y:S01]  /*43f0*/  VIADD R4, R17.reuse, 0x1 ;  /* 0x0000000111047836 */ /* 0x040fe20000000000 */
[----:B------:R-:W-:Y:S01]  /*4400*/  @P5 R2UR UR36, R22 ;  /* 0x00000000162452ca */ /* 0x000fe200000e0000 */
[----:B------:R-:W-:Y:S01]  /*4410*/  VIADD R17, R17, 0xffffffff ;  /* 0xffffffff11117836 */ /* 0x000fe20000000000 */
[----:B------:R-:W-:Y:S01]  /*4420*/  @P5 R2UR UR37, R23 ;  /* 0x00000000172552ca */ /* 0x000fe200000e0000 */
[----:B------:R-:W-:Y:S01]  /*4430*/  IMAD.MOV.U32 R18, RZ, RZ, R14 ;  /* 0x000000ffff127224 */ /* 0x000fe200078e000e */
[----:B------:R-:W-:Y:S02]  /*4440*/  @P3 R2UR UR8, R6 ;  /* 0x00000000060832ca */ /* 0x000fe400000e0000 */
[----:B------:R-:W-:Y:S01]  /*4450*/  @P3 R2UR UR9, R7 ;  /* 0x00000000070932ca */ /* 0x000fe200000e0000 */
[----:B------:R2:W-:Y:S01]  /*4460*/  UTCCP.T.S.4x32dp128bit tmem[UR18+0x1c0], gdesc[UR12] ;  /* 0x0001c00c120079e7 */ /* 0x0005e20009100000 */
[----:B------:R-:W-:Y:S01]  /*4470*/  ISETP.GT.U32.AND P2, PT, R4, 0x1, PT ;  /* 0x000000010400780c */ /* 0x000fe20003f44070 */
[----:B------:R-:W-:Y:S02]  /*4480*/  IMAD.MOV.U32 R4, RZ, RZ, 0x1 ;  /* 0x00000001ff047424 */ /* 0x000fe400078e00ff */
[----:B------:R2:W-:Y:S04]  /*4490*/  UTCCP.T.S.4x32dp128bit tmem[UR18+0x1c4], gdesc[UR34] ;  /* 0x0001c422120079e7 */ /* 0x0005e80009100000 */
[----:B------:R2:W-:Y:S01]  /*44a0*/  UTCCP.T.S.4x32dp128bit tmem[UR18+0x1c8], gdesc[UR36] ;  /* 0x0001c824120079e7 */ /* 0x0005e20009100000 */
[----:B------:R2:W-:Y:S03]  /*44b0*/  UTCOMMA gdesc[UR32], gdesc[UR28], tmem[UR14], tmem[UR22], idesc[UR23], tmem[UR6], UP0 ;  /* 0xc006161c200075ea */ /* 0x0005e6000800000e */
[----:B------:R2:W-:Y:S01]  /*44c0*/  UTCOMMA gdesc[UR8], gdesc[UR30], tmem[UR14], tmem[UR20], idesc[UR21], tmem[UR4], UPT ;  /* 0xc004141e080075ea */ /* 0x0005e2000b80000e */
[----:B------:R2:W-:Y:S01]  /*44d0*/  UTCBAR.MULTICAST [UR16], URZ, UR10 ;  /* 0x000000ff100073e9 */ /* 0x0005e2000800080a */
[----:B----4-:R-:W-:Y:S01]  /*44e0*/  @P1 SEL R4, RZ, 0x1, !P6 ;  /* 0x00000001ff041807 */ /* 0x010fe20007000000 */
[----:B------:R-:W-:Y:S06]  /*44f0*/  @P2 BRA `(.L_x_74) ;  /* 0xfffffff800c02947 */ /* 0x000fec000383ffff */
.L_x_71:
[----:B------:R-:W-:Y:S01]  /*4500*/  ELECT P1, URZ, PT ;  /* 0x0000000000ff782f */ /* 0x000fe20003820000 */
[----:B-12---:R-:W-:-:S12]  /*4510*/  UMOV UR8, UR15 ;  /* 0x0000000f00087c82 */ /* 0x006fd80008000000 */
[----:B------:R-:W-:-:S05]  /*4520*/  @P1 VIADD R4, R3, 0xd0 ;  /* 0x000000d003041836 */ /* 0x000fca0000000000 */
[----:B------:R-:W-:Y:S02]  /*4530*/  @P1 R2UR UR9, R4 ;  /* 0x00000000040912ca */ /* 0x000fe400000e0000 */
[----:B------:R-:W-:-:S04]  /*4540*/  ISETP.NE.AND P1, PT, R16, 0x2, PT ;  /* 0x000000021000780c */ /* 0x000fc80003f25270 */
[----:B------:R-:W-:Y:S02]  /*4550*/  SEL R4, RZ, 0x1, P1 ;  /* 0x00000001ff047807 */ /* 0x000fe40000800000 */
[----:B------:R-:W-:Y:S02]  /*4560*/  SEL R18, R16, RZ, P1 ;  /* 0x000000ff10127207 */ /* 0x000fe40000800000 */
[----:B------:R-:W-:-:S03]  /*4570*/  LOP3.LUT R13, R13, R4, RZ, 0x3c, !PT ;  /* 0x000000040d0d7212 */ /* 0x000fc600078e3cff */
[----:B------:R1:W-:Y:S01]  /*4580*/  UTCBAR [UR9], URZ ;  /* 0x000000ff090073e9 */ /* 0x0003e200080000ff */
[----:B------:R-:W-:Y:S05]  /*4590*/  @P0 BRA `(.L_x_75) ;  /* 0xfffffff000e00947 */ /* 0x000fea000383ffff */
[----:B------:R-:W2:Y:S01]  /*45a0*/  S2UR UR4, SR_CgaCtaId ;  /* 0x00000000000479c3 */ /* 0x000ea20000008800 */
[----:B------:R-:W-:Y:S01]  /*45b0*/  ELECT P0, URZ, PT ;  /* 0x0000000000ff782f */ /* 0x000fe20003800000 */
[----:B------:R-:W-:Y:S01]  /*45c0*/  IMAD.MOV.U32 R0, RZ, RZ, 0x1 ;  /* 0x00000001ff007424 */ /* 0x000fe200078e00ff */
[----:B------:R-:W-:Y:S01]  /*45d0*/  UMOV UR5, 0x40 ;  /* 0x0000004000057882 */ /* 0x000fe20000000000 */
[----:B------:R-:W-:-:S04]  /*45e0*/  SHF.L.U32 R2, RZ, 0x1f, RZ ;  /* 0x0000001fff027819 */ /* 0x000fc800000006ff */
[----:B------:R-:W-:Y:S01]  /*45f0*/  UVIRTCOUNT.DEALLOC.SMPOOL 0x80 ;  /* 0x000000800000784c */ /* 0x000fe20000000000 */
[----:B--2---:R-:W-:-:S09]  /*4600*/  ULEA UR4, UR4, UR5, 0x18 ;  /* 0x0000000504047291 */ /* 0x004fd2000f8ec0ff */
[----:B------:R2:W-:Y:S01]  /*4610*/  @P0 STS.U8 [UR4+0x1c], R0 ;  /* 0x00001c00ff000988 */ /* 0x0005e20008000004 */
[----:B------:R-:W4:Y:S02]  /*4620*/  SYNCS.PHASECHK.TRANS64.TRYWAIT P0, [R3+URZ+0x100], R2 ;  /* 0x00010002030075a7 */ /* 0x000f2400080011ff */
[----:B--2-4-:R-:W-:Y:S05]  /*4630*/  @!P0 BRA `(.L_x_76) ;  /* 0x0000007c00708947 */ /* 0x014fea0003800000 */
.L_x_166:
[----:B------:R-:W-:Y:S01]  /*4640*/  NOP ;  /* 0x0000000000007918 */ /* 0x000fe20000000000 */
[----:B------:R-:W4:Y:S01]  /*4650*/  LDS R0, [UR4+0x14] ;  /* 0x00001404ff007984 */ /* 0x000f220008000800 */
[----:B------:R-:W-:Y:S01]  /*4660*/  ULOP3.LUT UR6, UR18, 0xffff, URZ, 0xc0, !UPT ;  /* 0x0000ffff12067892 */ /* 0x000fe2000f8ec0ff */
[----:B------:R-:W-:Y:S01]  /*4670*/  UMOV UR8, 0xffff ;  /* 0x0000ffff00087882 */ /* 0x000fe20000000000 */
[----:B------:R-:W-:Y:S02]  /*4680*/  UMOV UR5, 0x1 ;  /* 0x0000000100057882 */ /* 0x000fe40000000000 */
[----:B------:R-:W-:-:S04]  /*4690*/  USHF.R.U32.HI UR6, URZ, 0x5, UR6 ;  /* 0x00000005ff067899 */ /* 0x000fc80008011606 */
[----:B------:R-:W-:Y:S02]  /*46a0*/  USHF.L.U32 UR8, UR8, UR6, URZ ;  /* 0x0000000608087299 */ /* 0x000fe400080006ff */
[----:B------:R-:W-:-:S04]  /*46b0*/  USHF.L.U32 UR5, UR5, UR6, URZ ;  /* 0x0000000605057299 */ /* 0x000fc800080006ff */
[----:B----4-:R-:W-:-:S04]  /*46c0*/  LOP3.LUT R0, R0, UR8, RZ, 0xc0, !PT ;  /* 0x0000000800007c12 */ /* 0x010fc8000f8ec0ff */
[----:B------:R-:W-:-:S13]  /*46d0*/  ISETP.NE.AND P0, PT, R0, UR8, PT ;  /* 0x0000000800007c0c */ /* 0x000fda000bf05270 */
[----:B------:R-:W-:Y:S05]  /*46e0*/  @P0 BRA `(.L_x_77) ;  /* 0x0000000000580947 */ /* 0x000fea0003800000 */
[----:B------:R-:W4:Y:S02]  /*46f0*/  LDS R0, [UR4+0x18] ;  /* 0x00001804ff007984 */ /* 0x000f240008000800 */
[----:B----4-:R-:W-:-:S04]  /*4700*/  LOP3.LUT R0, R0, UR5, RZ, 0xc0, !PT ;  /* 0x0000000500007c12 */ /* 0x010fc8000f8ec0ff */
[----:B------:R-:W-:-:S13]  /*4710*/  ISETP.NE.AND P0, PT, R0, UR5, PT ;  /* 0x0000000500007c0c */ /* 0x000fda000bf05270 */
[----:B------:R-:W-:Y:S05]  /*4720*/  @P0 BRA `(.L_x_78) ;  /* 0x00000000003c0947 */ /* 0x000fea0003800000 */
[----:B--2---:R-:W2:Y:S01]  /*4730*/  S2R R2, SR_LANEID ;  /* 0x0000000000027919 */ /* 0x004ea20000000000 */
[----:B------:R-:W-:Y:S01]  /*4740*/  ULOP3.LUT UR8, URZ, UR8, URZ, 0x33, !UPT ;  /* 0x00000008ff087292 */ /* 0x000fe2000f8e33ff */
[----:B------:R-:W-:Y:S01]  /*4750*/  LOP3.LUT R4, RZ, UR5, RZ, 0x33, !PT ;  /* 0x00000005ff047c12 */ /* 0x000fe2000f8e33ff */
[----:B------:R-:W-:Y:S02]  /*4760*/  VOTEU.ANY UR7, UPT, PT ;  /* 0x0000000000077886 */ /* 0x000fe400038e0100 */
[----:B------:R-:W-:Y:S01]  /*4770*/  UFLO.U32 UR7, UR7 ;  /* 0x00000007000772bd */ /* 0x000fe200080e0000 */
[----:B------:R-:W4:Y:S01]  /*4780*/  REDUX UR5, R4 ;  /* 0x00000000040573c4 */ /* 0x000f220000000000 */
[----:B------:R-:W-:-:S06]  /*4790*/  IMAD.U32 R0, RZ, RZ, UR8 ;  /* 0x00000008ff007e24 */ /* 0x000fcc000f8e00ff */
[----:B------:R1:W-:Y:S01]  /*47a0*/  UTCATOMSWS.AND URZ, UR8 ;  /* 0x0000000800ff79e3 */ /* 0x0003e20008000000 */
[----:B------:R-:W3:Y:S01]  /*47b0*/  REDUX UR6, R0 ;  /* 0x00000000000673c4 */ /* 0x000ee20000000000 */
[----:B--2---:R-:W-:Y:S01]  /*47c0*/  ISETP.EQ.U32.AND P0, PT, R2, UR7, PT ;  /* 0x0000000702007c0c */ /* 0x004fe2000bf02070 */
[----:B----4-:R-:W-:Y:S01]  /*47d0*/  IMAD.U32 R2, RZ, RZ, UR5 ;  /* 0x00000005ff027e24 */ /* 0x010fe2000f8e00ff */
[----:B---3--:R-:W-:-:S11]  /*47e0*/  MOV R3, UR6 ;  /* 0x0000000600037c02 */ /* 0x008fd60008000f00 */
[----:B------:R1:W-:Y:S04]  /*47f0*/  @P0 ATOMS.AND RZ, [UR4+0x14], R3 ;  /* 0x00001403ffff098c */ /* 0x0003e8000a800004 */
[----:B------:R1:W-:Y:S01]  /*4800*/  @P0 ATOMS.AND RZ, [UR4+0x18], R2 ;  /* 0x00001802ffff098c */ /* 0x0003e2000a800004 */
[----:B------:R-:W-:Y:S05]  /*4810*/  BRA `(.L_x_79) ;  /* 0x0000000000147947 */ /* 0x000fea0003800000 */
.L_x_78:
[----:B--2---:R-:W-:Y:S02]  /*4820*/  MOV R2, 0x4840 ;  /* 0x0000484000027802 */ /* 0x004fe40000000f00 */
[----:B-1-3-5:R-:W-:Y:S05]  /*4830*/  CALL.REL.NOINC `($__internal_0_$__cuda_sm10x_tcgen05_guardrail_trap_col_being_dealloced_not_returned_by_alloc) ;  /* 0x0000008000587944 */ /* 0x02afea0003c00000 */
[----:B------:R-:W-:Y:S05]  /*4840*/  BRA `(.L_x_79) ;  /* 0x0000000000087947 */ /* 0x000fea0003800000 */
.L_x_77:
[----:B--2---:R-:W-:Y:S02]  /*4850*/  MOV R2, 0x4870 ;  /* 0x0000487000027802 */ /* 0x004fe40000000f00 */
[----:B-1-3-5:R-:W-:Y:S05]  /*4860*/  CALL.REL.NOINC `($__internal_2_$__cuda_sm10x_tcgen05_guardrail_trap_unallocated_columns_being_dealloced) ;  /* 0x0000008000647944 */ /* 0x02afea0003c00000 */
.L_x_79:
[----:B------:R-:W-:Y:S01]  /*4870*/  NOP ;  /* 0x0000000000007918 */ /* 0x000fe20000000000 */
[----:B-1----:R-:W-:Y:S05]  /*4880*/  EXIT ;  /* 0x000000000000794d */ /* 0x002fea0003800000 */
.L_x_61:
[----:B------:R-:W-:-:S09]  /*4890*/  UISETP.NE.OR UP4, UPT, UR6, 0x3, !UP4 ;  /* 0x000000030600788c */ /* 0x000fd2000e785670 */
[----:B------:R-:W-:Y:S05]  /*48a0*/  BRA.U UP4, `(.L_x_80) ;  /* 0x0000001104387547 */ /* 0x000fea000b800000 */
[----:B------:R-:W1:Y:S01]  /*48b0*/  LDC R0, c[0x0][0xf30] ;  /* 0x0003cc00ff007b82 */ /* 0x000e620000000800 */
[----:B------:R-:W-:Y:S01]  /*48c0*/  UMOV UR4, 0x400 ;  /* 0x0000040000047882 */ /* 0x000fe20000000000 */
[----:B------:R-:W-:Y:S01]  /*48d0*/  HFMA2 R34, -RZ, RZ, 0, 0 ;  /* 0x00000000ff227431 */ /* 0x000fe200000001ff */
[----:B------:R-:W-:Y:S01]  /*48e0*/  ULEA UR4, UR45, UR4, 0x18 ;  /* 0x000000042d047291 */ /* 0x000fe2000f8ec0ff */
[----:B------:R-:W-:Y:S01]  /*48f0*/  IMAD.MOV.U32 R35, RZ, RZ, 0x1 ;  /* 0x00000001ff237424 */ /* 0x000fe200078e00ff */
[----:B------:R-:W-:Y:S01]  /*4900*/  CS2R R32, SRZ ;  /* 0x0000000000207805 */ /* 0x000fe2000001ff00 */
[----:B------:R-:W-:Y:S01]  /*4910*/  IMAD.MOV.U32 R30, RZ, RZ, 0x4000 ;  /* 0x00004000ff1e7424 */ /* 0x000fe200078e00ff */
[----:B------:R-:W-:Y:S01]  /*4920*/  UIADD3 UR5, UPT, UPT, UR4, 0x78, URZ ;  /* 0x0000007804057890 */ /* 0x000fe2000fffe0ff */
[----:B------:R-:W2:Y:S01]  /*4930*/  LDC R29, c[0x0][0x370] ;  /* 0x0000dc00ff1d7b82 */ /* 0x000ea20000000800 */
[----:B------:R-:W-:Y:S02]  /*4940*/  UIADD3 UR33, UPT, UPT, UR4, 0x60, URZ ;  /* 0x0000006004217890 */ /* 0x000fe4000fffe0ff */
[----:B------:R-:W-:-:S02]  /*4950*/  UIADD3 UR25, UPT, UPT, UR4, 0x68, URZ ;  /* 0x0000006804197890 */ /* 0x000fc4000fffe0ff */
[----:B------:R-:W-:Y:S02]  /*4960*/  UIADD3 UR17, UPT, UPT, UR4, 0x70, URZ ;  /* 0x0000007004117890 */ /* 0x000fe4000fffe0ff */
[----:B------:R-:W-:Y:S01]  /*4970*/  UPRMT UR5, UR45, 0x654, UR5 ;  /* 0x000006542d057896 */ /* 0x000fe20008000005 */
[----:B------:R-:W4:Y:S01]  /*4980*/  LDC R2, c[0x0][0xf0c] ;  /* 0x0003c300ff027b82 */ /* 0x000f220000000800 */
[----:B------:R-:W-:Y:S02]  /*4990*/  UPRMT UR7, UR45, 0x654, UR33 ;  /* 0x000006542d077896 */ /* 0x000fe40008000021 */
[----:B------:R-:W-:Y:S02]  /*49a0*/  UPRMT UR6, UR45, 0x654, UR25 ;  /* 0x000006542d067896 */ /* 0x000fe40008000019 */
[----:B------:R-:W-:Y:S02]  /*49b0*/  UPLOP3.LUT UP0, UPT, UPT, UPT, UPT, 0x40, 0x4 ;  /* 0x000000000004789c */ /* 0x000fe40003f0e870 */
[----:B------:R-:W-:Y:S01]  /*49c0*/  UPRMT UR45, UR45, 0x654, UR17 ;  /* 0x000006542d2d7896 */ /* 0x000fe20008000011 */
[----:B------:R-:W2:Y:S01]  /*49d0*/  LDC R21, c[0x0][0xf20] ;  /* 0x0003c800ff157b82 */ /* 0x000ea20000000800 */
[----:B-1----:R-:W-:-:S07]  /*49e0*/  ISETP.NE.AND P1, PT, R0, 0x1, PT ;  /* 0x000000010000780c */ /* 0x002fce0003f25270 */
[----:B------:R-:W1:Y:S08]  /*49f0*/  LDC.64 R36, c[0x0][0x348] ;  /* 0x0000d200ff247b82 */ /* 0x000e700000000a00 */
[----:B------:R-:W1:Y:S08]  /*4a00*/  LDC.64 R16, c[0x0][0xc88] ;  /* 0x00032200ff107b82 */ /* 0x000e700000000a00 */
[----:B------:R-:W1:Y:S08]  /*4a10*/  LDC.64 R22, c[0x0][0xf10] ;  /* 0x0003c400ff167b82 */ /* 0x000e700000000a00 */
[----:B------:R-:W1:Y:S08]  /*4a20*/  LDC.64 R6, c[0x0][0xf18] ;  /* 0x0003c600ff067b82 */ /* 0x000e700000000a00 */
[----:B------:R-:W1:Y:S08]  /*4a30*/  LDC.64 R4, c[0x0][0xf28] ;  /* 0x0003ca00ff047b82 */ /* 0x000e700000000a00 */
[----:B------:R-:W1:Y:S08]  /*4a40*/  LDC.64 R18, c[0x0][0xc90] ;  /* 0x00032400ff127b82 */ /* 0x000e700000000a00 */
[----:B--2-4-:R-:W1:Y:S02]  /*4a50*/  LDC R28, c[0x0][0x374] ;  /* 0x0000dd00ff1c7b82 */ /* 0x014e640000000800 */
.L_x_91:
[C---:B------:R-:W-:Y:S02]  /*4a60*/  LEA R0, R34.reuse, UR4, 0x3 ;  /* 0x0000000422007c11 */ /* 0x040fe4000f8e18ff */
[----:B------:R-:W-:Y:S02]  /*4a70*/  SHF.L.U32 R3, R33, 0x1f, RZ ;  /* 0x0000001f21037819 */ /* 0x000fe400000006ff */
[----:B------:R-:W-:Y:S02]  /*4a80*/  LEA R24, R34, UR4, 0x4 ;  /* 0x0000000422187c11 */ /* 0x000fe4000f8e20ff */
[----:B------:R-:W2:Y:S02]  /*4a90*/  SYNCS.PHASECHK.TRANS64.TRYWAIT P0, [R0+URZ+0xb0], R3 ;  /* 0x0000b003000075a7 */ /* 0x000ea400080011ff */
[----:B--2---:R-:W-:Y:S05]  /*4aa0*/  @!P0 BRA `(.L_x_81) ;  /* 0x0000007800688947 */ /* 0x004fea0003800000 */
.L_x_167:
[----:B---3--:R-:W-:Y:S01]  /*4ab0*/  ISETP.GE.AND P0, PT, R72, 0x1, PT ;  /* 0x000000014800780c */ /* 0x008fe20003f06270 */
[----:B------:R-:W3:Y:S01]  /*4ac0*/  LDS.128 R24, [R24+0x110] ;  /* 0x0001100018187984 */ /* 0x000ee20000000c00 */
[----:B-1----:R-:W-:Y:S01]  /*4ad0*/  ISETP.NE.U32.AND P5, PT, R18, RZ, PT ;  /* 0x000000ff1200720c */ /* 0x002fe20003fa5070 */
[----:B--2---:R-:W-:Y:S01]  /*4ae0*/  VIADD R0, R0, 0xc0 ;  /* 0x000000c000007836 */ /* 0x004fe20000000000 */
[----:B------:R-:W-:Y:S01]  /*4af0*/  ISETP.NE.U32.AND P4, PT, R18, RZ, PT ;  /* 0x000000ff1200720c */ /* 0x000fe20003f85070 */
[----:B------:R-:W-:Y:S01]  /*4b00*/  USHF.L.U32 UR35, UR19, 0x7, URZ ;  /* 0x0000000713237899 */ /* 0x000fe200080006ff */
[C---:B------:R-:W-:Y:S02]  /*4b10*/  ISETP.NE.AND.EX P5, PT, R19.reuse, RZ, PT, P5 ;  /* 0x000000ff1300720c */ /* 0x040fe40003fa5350 */
[----:B------:R-:W-:Y:S01]  /*4b20*/  PRMT R0, RZ, 0x654, R0 ;  /* 0x00000654ff007816 */ /* 0x000fe20000000000 */
[----:B------:R-:W-:Y:S01]  /*4b30*/  @!PT LDS RZ, [RZ] ;  /* 0x00000000fffff984 */ /* 0x000fe20000000800 */
[----:B------:R-:W-:Y:S01]  /*4b40*/  @!PT LDS RZ, [RZ] ;  /* 0x00000000fffff984 */ /* 0x000fe20000000800 */
[----:B------:R-:W-:Y:S01]  /*4b50*/  @!PT LDS RZ, [RZ] ;  /* 0x00000000fffff984 */ /* 0x000fe20000000800 */
[----:B------:R-:W-:Y:S01]  /*4b60*/  @!PT LDS RZ, [RZ] ;  /* 0x00000000fffff984 */ /* 0x000fe20000000800 */
[----:B------:R1:W-:Y:S06]  /*4b70*/  MEMBAR.ALL.CTA ;  /* 0x0000000000007992 */ /* 0x0003ec0000008000 */
[----:B-1----:R-:W1:Y:S01]  /*4b80*/  FENCE.VIEW.ASYNC.S ;  /* 0x00000000000073c6 */ /* 0x002e620000000000 */
[----:B------:R-:W-:Y:S02]  /*4b90*/  ISETP.NE.AND.EX P4, PT, R19, RZ, PT, P4 ;  /* 0x000000ff1300720c */ /* 0x000fe40003f85340 */
[----:B------:R-:W-:Y:S01]  /*4ba0*/  SHF.L.U32 R38, R35, 0x1f, RZ ;  /* 0x0000001f23267819 */ /* 0x000fe200000006ff */
[----:B-1----:R1:W-:Y:S01]  /*4bb0*/  SYNCS.ARRIVE.TRANS64.RED.A1T0 RZ, [R0+URZ], RZ ;  /* 0x000000ff00ff79a7 */ /* 0x0023e200081004ff */
[----:B---3--:R-:W-:Y:S11]  /*4bc0*/  LOP3.LUT P3, RZ, R26, 0x1, RZ, 0xc0, !PT ;  /* 0x000000011aff7812 */ /* 0x008ff6000786c0ff */
[----:B------:R-:W-:Y:S02]  /*4bd0*/  @!UPT UIADD3 URZ, UPT, UPT, URZ, URZ, URZ ;  /* 0x000000fffffff290 */ /* 0x000fe4000fffe0ff */
[----:B------:R-:W-:Y:S02]  /*4be0*/  @P3 MOV R13, R24 ;  /* 0x00000018000d3202 */ /* 0x000fe40000000f00 */
[----:B------:R-:W-:Y:S01]  /*4bf0*/  @P3 LOP3.LUT R8, R25, 0xffff, RZ, 0xc0, !PT ;  /* 0x0000ffff19083812 */ /* 0x000fe200078ec0ff */
[----:B-1----:R-:W-:Y:S06]  /*4c00*/  @!P0 BRA `(.L_x_82) ;  /* 0x0000000000a48947 */ /* 0x002fec0003800000 */
[----:B------:R-:W-:Y:S01]  /*4c10*/  IMAD.HI.U32 R42, R28, R7, RZ ;  /* 0x000000071c2a7227 */ /* 0x000fe200078e00ff */
[----:B------:R-:W-:Y:S02]  /*4c20*/  ISETP.NE.AND P0, PT, R6, 0x1, PT ;  /* 0x000000010600780c */ /* 0x000fe40003f05270 */
[----:B------:R-:W-:Y:S01]  /*4c30*/  ISETP.NE.AND P2, PT, R72, 0x1, PT ;  /* 0x000000014800780c */ /* 0x000fe20003f45270 */
[-C--:B------:R-:W-:Y:S01]  /*4c40*/  IMAD.HI.U32 R40, R29, R22.reuse, RZ ;  /* 0x000000161d287227 */ /* 0x080fe200078e00ff */
[----:B------:R-:W-:Y:S02]  /*4c50*/  SHF.R.U32.HI R39, RZ, R21, R42 ;  /* 0x00000015ff277219 */ /* 0x000fe4000001162a */
[----:B------:R-:W-:Y:S01]  /*4c60*/  ISETP.NE.AND P6, PT, R2, 0x1, PT ;  /* 0x000000010200780c */ /* 0x000fe20003fc5270 */
[----:B------:R-:W-:Y:S01]  /*4c70*/  IMAD.HI.U32 R46, R8, R7, RZ ;  /* 0x00000007082e7227 */ /* 0x000fe200078e00ff */
[----:B------:R-:W-:Y:S02]  /*4c80*/  SHF.R.U32.HI R40, RZ, R23, R40 ;  /* 0x00000017ff287219 */ /* 0x000fe40000011628 */
[----:B------:R-:W-:Y:S01]  /*4c90*/  SEL R3, R28, R39, !P0 ;  /* 0x000000271c037207 */ /* 0x000fe20004000000 */
[----:B------:R-:W-:Y:S01]  /*4ca0*/  IMAD.HI.U32 R42, R13, R22, RZ ;  /* 0x000000160d2a7227 */ /* 0x000fe200078e00ff */
[----:B------:R-:W-:Y:S02]  /*4cb0*/  SEL R11, R29, R40, !P6 ;  /* 0x000000281d0b7207 */ /* 0x000fe40007000000 */
[----:B------:R-:W-:Y:S01]  /*4cc0*/  SHF.R.U32.HI R39, RZ, R21, R46 ;  /* 0x00000015ff277219 */ /* 0x000fe2000001162e */
[-C--:B------:R-:W-:Y:S01]  /*4cd0*/  IMAD.HI.U32 R44, R3, R4.reuse, RZ ;  /* 0x00000004032c7227 */ /* 0x080fe200078e00ff */
[----:B------:R-:W-:Y:S02]  /*4ce0*/  SHF.R.U32.HI R42, RZ, R23, R42 ;  /* 0x00000017ff2a7219 */ /* 0x000fe4000001162a */
[----:B------:R-:W-:Y:S01]  /*4cf0*/  SEL R9, R8, R39, !P0 ;  /* 0x0000002708097207 */ /* 0x000fe20004000000 */
[-C--:B------:R-:W-:Y:S01]  /*4d00*/  IMAD.HI.U32 R40, R11, R4.reuse, RZ ;  /* 0x000000040b287227 */ /* 0x080fe200078e00ff */
[-C--:B------:R-:W-:Y:S03]  /*4d10*/  @P2 SHF.R.U32.HI R3, RZ, R5.reuse, R44 ;  /* 0x00000005ff032219 */ /* 0x080fe6000001162c */
[----:B------:R-:W-:Y:S01]  /*4d20*/  IMAD.HI.U32 R14, R9, R4, RZ ;  /* 0x00000004090e7227 */ /* 0x000fe200078e00ff */
[----:B------:R-:W-:Y:S03]  /*4d30*/  @P2 SHF.R.U32.HI R11, RZ, R5, R40 ;  /* 0x00000005ff0b2219 */ /* 0x000fe60000011628 */
[C---:B------:R-:W-:Y:S01]  /*4d40*/  IMAD R10, R72.reuse, R3, RZ ;  /* 0x00000003480a7224 */ /* 0x040fe200078e02ff */
[----:B------:R-:W-:Y:S01]  /*4d50*/  SEL R3, R13, R42, !P6 ;  /* 0x0000002a0d037207 */ /* 0x000fe20007000000 */
[C---:B------:R-:W-:Y:S01]  /*4d60*/  IMAD R12, R72.reuse, R11, RZ ;  /* 0x0000000b480c7224 */ /* 0x040fe200078e02ff */
[-C--:B------:R-:W-:Y:S02]  /*4d70*/  SHF.R.U32.HI R14, RZ, R5.reuse, R14 ;  /* 0x00000005ff0e7219 */ /* 0x080fe4000001160e */
[C---:B------:R-:W-:Y:S02]  /*4d80*/  ISETP.GE.AND P0, PT, R9.reuse, R10, PT ;  /* 0x0000000a0900720c */ /* 0x040fe40003f06270 */
[----:B------:R-:W-:Y:S02]  /*4d90*/  SEL R15, R9, R14, !P2 ;  /* 0x0000000e090f7207 */ /* 0x000fe40005000000 */
[C---:B------:R-:W-:Y:S03]  /*4da0*/  ISETP.GE.OR P0, PT, R3.reuse, R12, P0 ;  /* 0x0000000c0300720c */ /* 0x040fe60000706670 */
[----:B------:R-:W-:Y:S04]  /*4db0*/  IMAD.MOV R14, RZ, RZ, -R15 ;  /* 0x000000ffff0e7224 */ /* 0x000fe800078e0a0f */
[----:B------:R-:W-:Y:S06]  /*4dc0*/  IMAD R14, R72, R14, R9 ;  /* 0x0000000e480e7224 */ /* 0x000fec00078e0209 */
[C---:B------:R-:W-:Y:S05]  /*4dd0*/  @!P0 IMAD.HI.U32 R10, R3.reuse, R4, RZ ;  /* 0x00000004030a8227 */ /* 0x040fea00078e00ff */
[----:B------:R-:W-:Y:S04]  /*4de0*/  @!P0 SHF.R.U32.HI R10, RZ, R5, R10 ;  /* 0x00000005ff0a8219 */ /* 0x000fe8000001160a */
[----:B------:R-:W-:Y:S01]  /*4df0*/  @!P0 SEL R0, R3, R10, !P2 ;  /* 0x0000000a03008207 */ /* 0x000fe20005000000 */
[----:B------:R-:W-:Y:S03]  /*4e00*/  IMAD.MOV R10, RZ, RZ, -R3 ;  /* 0x000000ffff0a7224 */ /* 0x000fe600078e0a03 */
[----:B------:R-:W-:Y:S01]  /*4e10*/  @!P0 IADD3 R15, PT, PT, R15, -R0, RZ ;  /* 0x800000000f0f8210 */ /* 0x000fe20007ffe0ff */
[----:B------:R-:W-:Y:S01]  /*4e20*/  @!P0 IMAD R0, R11, R14, R0 ;  /* 0x0000000e0b008224 */ /* 0x000fe200078e0200 */
[----:B------:R-:W-:Y:S01]  /*4e30*/  IADD3 R11, PT, PT, -R9, RZ, RZ ;  /* 0x000000ff090b7210 */ /* 0x000fe20007ffe1ff */
[----:B------:R-:W-:Y:S02]  /*4e40*/  IMAD R13, R2, R10, R13 ;  /* 0x0000000a020d7224 */ /* 0x000fe400078e020d */
[----:B------:R-:W-:Y:S02]  /*4e50*/  @!P0 IMAD R9, R15, R72, R3 ;  /* 0x000000480f098224 */ /* 0x000fe400078e0203 */
[----:B------:R-:W-:Y:S02]  /*4e60*/  @!P0 IMAD.MOV.U32 R3, RZ, RZ, R0 ;  /* 0x000000ffff038224 */ /* 0x000fe400078e0000 */
[----:B------:R-:W-:Y:S02]  /*4e70*/  IMAD R8, R6, R11, R8 ;  /* 0x0000000b06087224 */ /* 0x000fe400078e0208 */
[----:B------:R-:W-:Y:S02]  /*4e80*/  IMAD R13, R3, R2, R13 ;  /* 0x00000002030d7224 */ /* 0x000fe400078e020d */
[----:B------:R-:W-:Y:S02]  /*4e90*/  IMAD R8, R9, R6, R8 ;  /* 0x0000000609087224 */ /* 0x000fe400078e0208 */
.L_x_82:
[----:B------:R-:W-:Y:S05]  /*4ea0*/  BRA.U UP0, `(.L_x_83) ;  /* 0x0000000100107547 */ /* 0x000fea000b800000 */
[----:B------:R-:W-:Y:S04]  /*4eb0*/  MOV R0, UR14 ;  /* 0x0000000e00007c02 */ /* 0x000fe80008000f00 */
[----:B------:R-:W-:Y:S04]  /*4ec0*/  SHF.L.U32 R3, R0, 0x1f, RZ ;  /* 0x0000001f00037819 */ /* 0x000fe800000006ff */
[----:B------:R-:W1:Y:S02]  /*4ed0*/  SYNCS.PHASECHK.TRANS64.TRYWAIT P0, [UR4+0xa8], R3 ;  /* 0x0000a803ff0075a7 */ /* 0x000e640008001104 */
[----:B-1----:R-:W-:Y:S05]  /*4ee0*/  @!P0 BRA `(.L_x_84) ;  /* 0x00000074006c8947 */ /* 0x002fea0003800000 */
.L_x_83:
[----:B------:R-:W-:Y:S05]  /*4ef0*/  @!P5 BRA `(.L_x_85) ;  /* 0x00000000002cd947 */ /* 0x000fea0003800000 */
[----:B------:R-:W-:Y:S01]  /*4f00*/  ISETP.NE.U32.AND P0, PT, R16, RZ, PT ;  /* 0x000000ff1000720c */ /* 0x000fe20003f05070 */
[----:B------:R-:W-:Y:S03]  /*4f10*/  IMAD.MOV.U32 R151, RZ, RZ, 0x1 ;  /* 0x00000001ff977424 */ /* 0x000fe600078e00ff */
[----:B------:R-:W-:Y:S11]  /*4f20*/  ISETP.NE.AND.EX P0, PT, R17, RZ, PT, P0 ;  /* 0x000000ff1100720c */ /* 0x000ff60003f05300 */
[----:B------:R-:W-:Y:S02]  /*4f30*/  @!UPT UIADD3 URZ, UPT, UPT, URZ, URZ, URZ ;  /* 0x000000fffffff290 */ /* 0x000fe4000fffe0ff */
[----:B------:R-:W2:Y:S01]  /*4f40*/  @P0 LDC.64 R10, c[0x0][0xc88] ;  /* 0x00032200ff0a0b82 */ /* 0x000ea20000000a00 */
[----:B-1----:R-:W-:Y:S04]  /*4f50*/  @P0 IMAD R0, R18, UR44, RZ ;  /* 0x0000002c12000c24 */ /* 0x002fe8000f8e02ff */
[----:B--2---:R-:W-:Y:S04]  /*4f60*/  @P0 IMAD.WIDE R10, R0, 0x4, R10 ;  /* 0x00000004000a0825 */ /* 0x004fe800078e020a */
[----:B------:R-:W-:Y:S01]  /*4f70*/  HFMA2 R0, -RZ, RZ, 0, 5.9604644775390625e-08 ;  /* 0x00000001ff007431 */ /* 0x000fe200000001ff */
[----:B-----5:R2:W5:Y:S04]  /*4f80*/  @P0 LDG.E R83, desc[UR46][R10.64] ;  /* 0x0000002e0a530981 */ /* 0x020568000c1e1900 */
[----:B------:R-:W-:Y:S01]  /*4f90*/  @!P0 PRMT R151, R0, 0x7610, R151 ;  /* 0x0000761000978816 */ /* 0x000fe20000000097 */
[----:B--2---:R-:W3:Y:S06]  /*4fa0*/  @!P0 LDC R83, c[0x0][0xc80] ;  /* 0x00032000ff538b82 */ /* 0x004eec0000000800 */
.L_x_85:
[----:B---3-5:R-:W-:Y:S01]  /*4fb0*/  @!P4 FSETP.EQ.AND P0, PT, R83, RZ, PT ;  /* 0x000000ff5300c20b */ /* 0x028fe20003f02000 */
[----:B------:R-:W-:Y:S01]  /*4fc0*/  @!UPT UIADD3 URZ, UPT, UPT, URZ, URZ, URZ ;  /* 0x000000fffffff290 */ /* 0x000fe2000fffe0ff */
[----:B------:R-:W-:Y:S11]  /*4fd0*/  @!P4 BRA `(.L_x_86) ;  /* 0x000000000018c947 */ /* 0x000ff60003800000 */
[----:B------:R-:W-:Y:S02]  /*4fe0*/  LOP3.LUT P2, RZ, R151, 0xff, RZ, 0xc0, !PT ;  /* 0x000000ff97ff7812 */ /* 0x000fe4000784c0ff */
[----:B------:R-:W-:Y:S04]  /*4ff0*/  ISETP.NE.U32.AND P0, PT, R16, RZ, PT ;  /* 0x000000ff1000720c */ /* 0x000fe80003f05070 */
[----:B------:R-:W-:Y:S04]  /*5000*/  ISETP.NE.AND.EX P0, PT, R17, RZ, PT, P0 ;  /* 0x000000ff1100720c */ /* 0x000fe80003f05300 */
[----:B------:R-:W-:Y:S03]  /*5010*/  PLOP3.LUT P0, PT, P0, PT, PT, 0x8, 0x80 ;  /* 0x000000000080781c */ /* 0x000fe6000070e170 */
[----:B------:R-:W-:Y:S11]  /*5020*/  @P2 FSETP.EQ.AND P0, PT, R83, RZ, PT ;  /* 0x000000ff5300220b */ /* 0x000ff60003f02000 */
[----:B------:R-:W-:Y:S02]  /*5030*/  @!UPT UIADD3 URZ, UPT, UPT, URZ, URZ, URZ ;  /* 0x000000fffffff290 */ /* 0x000fe4000fffe0ff */
.L_x_86:
[----:B------:R-:W2:Y:S01]  /*5040*/  SYNCS.PHASECHK.TRANS64.TRYWAIT P5, [UR4+0x80], R38 ;  /* 0x00008026ff0075a7 */ /* 0x000ea200080a1104 */
[----:B------:R-:W-:Y:S02]  /*5050*/  LOP3.LUT R39, R32, 0x1, RZ, 0xc0, !PT ;  /* 0x0000000120277812 */ /* 0x000fe400078ec0ff */
[----:B------:R-:W-:Y:S04]  /*5060*/  ELECT P4, URZ, PT ;  /* 0x0000000000ff782f */ /* 0x000fe80003880000 */
[----:B------:R-:W-:Y:S04]  /*5070*/  PLOP3.LUT P4, PT, P0, P4, PT, 0xf2, 0x2f ;  /* 0x00000000002f781c */ /* 0x000fe80000789e72 */
[----:B------:R-:W-:Y:S09]  /*5080*/  ISETP.NE.AND P0, PT, R39, RZ, !P4 ;  /* 0x000000ff2700720c */ /* 0x000ff20006705270 */
[----:B------:R-:W-:Y:S05]  /*5090*/  @!P4 IADD3 R9, P2, PT, R36, 0x980, RZ ;  /* 0x000009802409c810 */ /* 0x000fea0007f5e0ff */
[----:B-1----:R-:W-:Y:S01]  /*50a0*/  @!P4 IMAD.X R0, RZ, RZ, R37, P2 ;  /* 0x000000ffff00c224 */ /* 0x002fe200010e0625 */
[----:B--2---:R-:W-:Y:S07]  /*50b0*/  @!P5 BRA `(.L_x_87) ;  /* 0x000000740010d947 */ /* 0x004fee0003800000 */
.L_x_170:
[----:B------:R-:W-:Y:S01]  /*50c0*/  @!P4 R2UR UR9, R9 ;  /* 0x000000000909c2ca */ /* 0x000fe200000e0000 */
[----:B------:R-:W-:Y:S01]  /*50d0*/  IMAD.SHL.U32 R20, R20, 0x100, RZ ;  /* 0x0000010014147824 */ /* 0x000fe200078e00ff */
[----:B------:R-:W-:Y:S01]  /*50e0*/  @!P4 R2UR UR8, R0 ;  /* 0x000000000008c2ca */ /* 0x000fe200000e0000 */
[----:B------:R-:W-:Y:S01]  /*50f0*/  VOTEU.ALL UP0, P4 ;  /* 0x0000000000ff7886 */ /* 0x000fe20002000000 */
[----:B------:R-:W-:Y:S01]  /*5100*/  UMOV UR36, UR44 ;  /* 0x0000002c00247c82 */ /* 0x000fe20008000000 */
[----:B------:R-:W-:Y:S02]  /*5110*/  @!P4 VIADD R0, R20, 0xc0 ;  /* 0x000000c01400c836 */ /* 0x000fe40000000000 */
[----:B------:R-:W-:Y:S01]  /*5120*/  @P0 IMAD.MOV R0, RZ, RZ, R20 ;  /* 0x000000ffff000224 */ /* 0x000fe200078e0214 */
[----:B------:R-:W-:Y:S01]  /*5130*/  PLOP3.LUT P0, PT, P4, PT, PT, 0x8, 0x80 ;  /* 0x000000000080781c */ /* 0x000fe2000270e170 */
[----:B------:R-:W-:Y:S01]  /*5140*/  @!UP0 UIADD3 UR32, UPT, UPT, UR4, 0x400, URZ ;  /* 0x0000040004208890 */ /* 0x000fe2000fffe0ff */
[----:B------:R-:W-:Y:S11]  /*5150*/  VOTEU.ALL UP0, P4 ;  /* 0x0000000000ff7886 */ /* 0x000ff60002000000 */
[----:B------:R-:W-:Y:S01]  /*5160*/  @P0 R2UR.BROADCAST UR34, R0 ;  /* 0x00000000002202ca */ /* 0x000fe200008e0000 */
[----:B------:R-:W-:Y:S01]  /*5170*/  IMAD.U32 R10, RZ, RZ, UR9 ;  /* 0x00000009ff0a7e24 */ /* 0x000fe2000f8e00ff */
[----:B------:R-:W-:Y:S01]  /*5180*/  UMOV UR9, 0x10000000 ;  /* 0x1000000000097882 */ /* 0x000fe20000000000 */
[----:B------:R-:W-:Y:S01]  /*5190*/  IMAD.U32 R11, RZ, RZ, UR8 ;  /* 0x00000008ff0b7e24 */ /* 0x000fe2000f8e00ff */
[----:B------:R-:W-:Y:S01]  /*51a0*/  UMOV UR8, 0x0 ;  /* 0x0000000000087882 */ /* 0x000fe20000000000 */
[----:B------:R-:W-:Y:S01]  /*51b0*/  @!P4 IMAD.MOV.U32 R0, RZ, RZ, 0x4000 ;  /* 0x00004000ff00c424 */ /* 0x000fe200078e00ff */
[----:B------:R-:W-:Y:S02]  /*51c0*/  @!P4 R2UR UR10, R10 ;  /* 0x000000000a0ac2ca */ /* 0x000fe400000e0000 */
[----:B------:R-:W-:Y:S02]  /*51d0*/  @!P4 R2UR UR11, R11 ;  /* 0x000000000b0bc2ca */ /* 0x000fe400000e0000 */
[----:B------:R-:W-:Y:S11]  /*51e0*/  @!P4 IADD3 R9, P0, PT, R36, 0x980, RZ ;  /* 0x000009802409c810 */ /* 0x000ff60007f1e0ff */
[----:B------:R2:W-:Y:S01]  /*51f0*/  @!UP0 UTMALDG.3D [UR32], [UR10], desc[UR8] ;  /* 0x000008200a0085b4 */ /* 0x0005e20008011000 */
[----:B------:R3:W-:Y:S01]  /*5200*/  @!P4 SYNCS.ARRIVE.TRANS64.RED.A0TR RZ, [UR4+0x60], R0 ;  /* 0x00006000ffffc9a7 */ /* 0x0007e20008300404 */
[----:B------:R-:W-:Y:S01]  /*5210*/  SYNCS.ARRIVE.TRANS64.RED.A1T0 RZ, [UR7], RZ ;  /* 0x000000ffffff79a7 */ /* 0x000fe20008100407 */
[----:B---3--:R-:W-:Y:S01]  /*5220*/  @!P4 IMAD.X R0, RZ, RZ, R37, P0 ;  /* 0x000000ffff00c224 */ /* 0x008fe200000e0625 */
[----:B------:R-:W3:Y:S02]  /*5230*/  SYNCS.PHASECHK.TRANS64.TRYWAIT P2, [UR4+0x88], R38 ;  /* 0x00008826ff0075a7 */ /* 0x000ee40008041104 */
[----:B--23--:R-:W-:Y:S05]  /*5240*/  @!P2 BRA `(.L_x_88) ;  /* 0x0000007000c4a947 */ /* 0x00cfea0003800000 */
.L_x_172:
[----:B------:R-:W-:Y:S01]  /*5250*/  @!P4 R2UR UR9, R9 ;  /* 0x000000000909c2ca */ /* 0x000fe200000e0000 */
[----:B------:R-:W-:Y:S01]  /*5260*/  VOTEU.ALL UP0, P4 ;  /* 0x0000000000ff7886 */ /* 0x000fe20002000000 */
[----:B------:R-:W-:Y:S01]  /*5270*/  @!P4 R2UR UR8, R0 ;  /* 0x000000000008c2ca */ /* 0x000fe200000e0000 */
[----:B------:R-:W-:Y:S01]  /*5280*/  @!P4 IMAD R0, R39, -0x40, R20 ;  /* 0xffffffc02700c824 */ /* 0x000fe200078e0214 */
[----:B------:R-:W-:Y:S01]  /*5290*/  UMOV UR27, UR35 ;  /* 0x00000023001b7c82 */ /* 0x000fe20008000000 */
[----:B------:R-:W-:Y:S01]  /*52a0*/  UMOV UR28, UR44 ;  /* 0x0000002c001c7c82 */ /* 0x000fe20008000000 */
[----:B------:R-:W-:Y:S01]  /*52b0*/  @!UP0 UIADD3 UR24, UPT, UPT, UR4, 0x4400, URZ ;  /* 0x0000440004188890 */ /* 0x000fe2000fffe0ff */
[----:B------:R-:W-:Y:S02]  /*52c0*/  @!P4 IADD3 R9, P0, PT, R36, 0x980, RZ ;  /* 0x000009802409c810 */ /* 0x000fe40007f1e0ff */
[----:B------:R-:W-:Y:S01]  /*52d0*/  @!P4 R2UR UR26, R0 ;  /* 0x00000000001ac2ca */ /* 0x000fe200000e0000 */
[----:B------:R-:W-:Y:S03]  /*52e0*/  @!P4 IMAD.MOV.U32 R0, RZ, RZ, 0x4000 ;  /* 0x00004000ff00c424 */ /* 0x000fe600078e00ff */
[----:B------:R-:W-:Y:S01]  /*52f0*/  IMAD.U32 R10, RZ, RZ, UR9 ;  /* 0x00000009ff0a7e24 */ /* 0x000fe2000f8e00ff */
[----:B------:R-:W-:Y:S01]  /*5300*/  UMOV UR9, 0x10000000 ;  /* 0x1000000000097882 */ /* 0x000fe20000000000 */
[----:B------:R-:W-:Y:S01]  /*5310*/  IMAD.U32 R11, RZ, RZ, UR8 ;  /* 0x00000008ff0b7e24 */ /* 0x000fe2000f8e00ff */
[----:B------:R-:W-:Y:S02]  /*5320*/  UMOV UR8, 0x0 ;  /* 0x0000000000087882 */ /* 0x000fe40000000000 */
[----:B------:R-:W-:Y:S02]  /*5330*/  @!P4 R2UR UR10, R10 ;  /* 0x000000000a0ac2ca */ /* 0x000fe400000e0000 */
[----:B------:R-:W-:Y:S02]  /*5340*/  @!P4 R2UR UR11, R11 ;  /* 0x000000000b0bc2ca */ /* 0x000fe400000e0000 */
[----:B------:R-:W-:Y:S01]  /*5350*/  @!UP0 UIADD3 UR26, UPT, UPT, UR26, 0x80, URZ ;  /* 0x000000801a1a8890 */ /* 0x000fe2000fffe0ff */
[----:B------:R-:W-:Y:S10]  /*5360*/  VOTEU.ALL UP0, P4 ;  /* 0x0000000000ff7886 */ /* 0x000ff40002000000 */
[----:B------:R2:W-:Y:S01]  /*5370*/  @!UP0 UTMALDG.3D [UR24], [UR10], desc[UR8] ;  /* 0x000008180a0085b4 */ /* 0x0005e20008011000 */
[----:B------:R3:W-:Y:S01]  /*5380*/  @!P4 SYNCS.ARRIVE.TRANS64.RED.A0TR RZ, [UR4+0x68], R0 ;  /* 0x00006800ffffc9a7 */ /* 0x0007e20008300404 */
[----:B------:R-:W-:Y:S01]  /*5390*/  SYNCS.ARRIVE.TRANS64.RED.A1T0 RZ, [UR6], RZ ;  /* 0x000000ffffff79a7 */ /* 0x000fe20008100406 */
[----:B---3--:R-:W-:Y:S01]  /*53a0*/  @!P4 IMAD.X R0, RZ, RZ, R37, P0 ;  /* 0x000000ffff00c224 */ /* 0x008fe200000e0625 */
[----:B------:R-:W3:Y:S02]  /*53b0*/  SYNCS.PHASECHK.TRANS64.TRYWAIT P2, [UR4+0x90], R38 ;  /* 0x00009026ff0075a7 */ /* 0x000ee40008041104 */
[----:B--23--:R-:W-:Y:S05]  /*53c0*/  @!P2 BRA `(.L_x_89) ;  /* 0x00000070007ca947 */ /* 0x00cfea0003800000 */
.L_x_174:
[----:B------:R-:W-:Y:S01]  /*53d0*/  @!P4 R2UR UR9, R9 ;  /* 0x000000000909c2ca */ /* 0x000fe200000e0000 */
[----:B------:R-:W-:Y:S01]  /*53e0*/  VOTEU.ALL UP0, P4 ;  /* 0x0000000000ff7886 */ /* 0x000fe20002000000 */
[----:B------:R-:W-:Y:S01]  /*53f0*/  @!P4 R2UR UR8, R0 ;  /* 0x000000000008c2ca */ /* 0x000fe200000e0000 */
[----:B------:R-:W-:Y:S01]  /*5400*/  @!P4 IMAD R0, R39, 0x40, R20 ;  /* 0x000000402700c824 */ /* 0x000fe200078e0214 */
[----:B------:R-:W-:Y:S01]  /*5410*/  UMOV UR19, UR35 ;  /* 0x0000002300137c82 */ /* 0x000fe20008000000 */
[----:B------:R-:W-:Y:S01]  /*5420*/  UMOV UR20, UR44 ;  /* 0x0000002c00147c82 */ /* 0x000fe20008000000 */
[----:B------:R-:W-:Y:S01]  /*5430*/  @!UP0 UIADD3 UR16, UPT, UPT, UR4, 0x8400, URZ ;  /* 0x0000840004108890 */ /* 0x000fe2000fffe0ff */
[----:B------:R-:W-:Y:S02]  /*5440*/  @!P4 IADD3 R40, P0, PT, R36, 0x980, RZ ;  /* 0x000009802428c810 */ /* 0x000fe40007f1e0ff */
[----:B------:R-:W-:Y:S01]  /*5450*/  @!P4 R2UR UR18, R0 ;  /* 0x000000000012c2ca */ /* 0x000fe200000e0000 */
[----:B------:R-:W-:Y:S02]  /*5460*/  @!P4 IMAD.MOV.U32 R0, RZ, RZ, 0x4000 ;  /* 0x00004000ff00c424 */ /* 0x000fe400078e00ff */
[----:B------:R-:W-:Y:S02]  /*5470*/  @!P4 IMAD.X R12, RZ, RZ, R37, P0 ;  /* 0x000000ffff0cc224 */ /* 0x000fe400000e0625 */
[----:B------:R-:W-:Y:S01]  /*5480*/  IMAD.U32 R10, RZ, RZ, UR9 ;  /* 0x00000009ff0a7e24 */ /* 0x000fe2000f8e00ff */
[----:B------:R-:W-:Y:S01]  /*5490*/  UMOV UR9, 0x10000000 ;  /* 0x1000000000097882 */ /* 0x000fe20000000000 */
[----:B------:R-:W-:Y:S01]  /*54a0*/  IMAD.U32 R11, RZ, RZ, UR8 ;  /* 0x00000008ff0b7e24 */ /* 0x000fe2000f8e00ff */
[----:B------:R-:W-:Y:S02]  /*54b0*/  UMOV UR8, 0x0 ;  /* 0x0000000000087882 */ /* 0x000fe40000000000 */
[----:B------:R-:W-:Y:S02]  /*54c0*/  @!P4 R2UR UR10, R10 ;  /* 0x000000000a0ac2ca */ /* 0x000fe400000e0000 */
[----:B------:R-:W-:Y:S01]  /*54d0*/  @!P4 R2UR UR11, R11 ;  /* 0x000000000b0bc2ca */ /* 0x000fe200000e0000 */
[----:B------:R-:W-:Y:S01]  /*54e0*/  @!UP0 UIADD3 UR18, UPT, UPT, UR18, 0x40, URZ ;  /* 0x0000004012128890 */ /* 0x000fe2000fffe0ff */
[----:B------:R-:W-:Y:S11]  /*54f0*/  VOTEU.ALL UP0, P4 ;  /* 0x0000000000ff7886 */ /* 0x000ff60002000000 */
[----:B------:R2:W-:Y:S01]  /*5500*/  @!UP0 UTMALDG.3D [UR16], [UR10], desc[UR8] ;  /* 0x000008100a0085b4 */ /* 0x0005e20008011000 */
[----:B------:R2:W-:Y:S01]  /*5510*/  @!P4 SYNCS.ARRIVE.TRANS64.RED.A0TR RZ, [UR4+0x70], R0 ;  /* 0x00007000ffffc9a7 */ /* 0x0005e20008300404 */
[----:B------:R-:W-:Y:S01]  /*5520*/  SYNCS.ARRIVE.TRANS64.RED.A1T0 RZ, [UR45], RZ ;  /* 0x000000ffffff79a7 */ /* 0x000fe2000810042d */
[----:B------:R-:W3:Y:S02]  /*5530*/  SYNCS.PHASECHK.TRANS64.TRYWAIT P2, [UR4+0x98], R38 ;  /* 0x00009826ff0075a7 */ /* 0x000ee40008041104 */
[----:B--23--:R-:W-:Y:S05]  /*5540*/  @!P2 BRA `(.L_x_90) ;  /* 0x000000700034a947 */ /* 0x00cfea0003800000 */
.L_x_176:
[----:B------:R-:W2:Y:S01]  /*5550*/  LDC.64 R14, c[0x0][0xf10] ;  /* 0x0003c400ff0e7b82 */ /* 0x000ea20000000a00 */
[----:B------:R-:W-:Y:S01]  /*5560*/  @!P4 R2UR UR9, R40 ;  /* 0x000000002809c2ca */ /* 0x000fe200000e0000 */
[----:B------:R-:W-:Y:S01]  /*5570*/  UMOV UR18, 0x0 ;  /* 0x0000000000127882 */ /* 0x000fe20000000000 */
[----:B------:R-:W-:Y:S01]  /*5580*/  @!P4 R2UR UR8, R12 ;  /* 0x000000000c08c2ca */ /* 0x000fe200000e0000 */
[----:B------:R-:W-:Y:S01]  /*5590*/  @!P4 VIADD R12, R20, 0xc0 ;  /* 0x000000c0140cc836 */ /* 0x000fe20000000000 */
[----:B------:R-:W-:Y:S03]  /*55a0*/  ISETP.NE.OR P0, PT, R39, RZ, P4 ;  /* 0x000000ff2700720c */ /* 0x000fe60002705670 */
[----:B------:R-:W3:Y:S01]  /*55b0*/  LDC.64 R10, c[0x0][0xf18] ;  /* 0x0003c600ff0a7b82 */ /* 0x000ee20000000a00 */
[----:B------:R-:W-:Y:S01]  /*55c0*/  @P3 SHF.R.U32.HI R31, RZ, 0x10, R25 ;  /* 0x00000010ff1f3819 */ /* 0x000fe20000011619 */
[----:B------:R-:W-:Y:S01]  /*55d0*/  VOTEU.ALL UP0, P4 ;  /* 0x0000000000ff7886 */ /* 0x000fe20002000000 */
[----:B------:R-:W-:Y:S01]  /*55e0*/  LOP3.LUT R35, R35, 0x1, RZ, 0x3c, !PT ;  /* 0x0000000123237812 */ /* 0x000fe200078e3cff */
[----:B------:R-:W-:Y:S01]  /*55f0*/  UMOV UR19, 0x10000000 ;  /* 0x1000000000137882 */ /* 0x000fe20000000000 */
[----:B------:R-:W-:Y:S03]  /*5600*/  UMOV UR11, UR35 ;  /* 0x00000023000b7c82 */ /* 0x000fe60008000000 */
[----:B------:R-:W4:Y:S01]  /*5610*/  @!P1 LDC R0, c[0x0][0xf20] ;  /* 0x0003c800ff009b82 */ /* 0x000f220000000800 */
[----:B------:R-:W-:Y:S01]  /*5620*/  UMOV UR12, UR44 ;  /* 0x0000002c000c7c82 */ /* 0x000fe20008000000 */
[----:B------:R-:W-:Y:S01]  /*5630*/  @P3 R2UR UR44, R31 ;  /* 0x000000001f2c32ca */ /* 0x000fe200000e0000 */
[----:B-1----:R-:W-:Y:S05]  /*5640*/  IMAD.U32 R38, RZ, RZ, UR9 ;  /* 0x00000009ff267e24 */ /* 0x002fea000f8e00ff */
[----:B------:R-:W1:Y:S01]  /*5650*/  @!P1 LDC R3, c[0x0][0xf0c] ;  /* 0x0003c300ff039b82 */ /* 0x000e620000000800 */
[----:B------:R-:W-:Y:S01]  /*5660*/  IMAD.U32 R39, RZ, RZ, UR8 ;  /* 0x00000008ff277e24 */ /* 0x000fe2000f8e00ff */
[----:B------:R-:W-:Y:S01]  /*5670*/  @!UP0 UIADD3 UR8, UPT, UPT, UR4, 0xc400, URZ ;  /* 0x0000c40004088890 */ /* 0x000fe2000fffe0ff */
[----:B------:R-:W-:Y:S01]  /*5680*/  @!P0 IMAD.MOV R12, RZ, RZ, R20 ;  /* 0x000000ffff0c8224 */ /* 0x000fe200078e0214 */
[----:B------:R-:W-:Y:S01]  /*5690*/  @!P4 R2UR UR20, R38 ;  /* 0x000000002614c2ca */ /* 0x000fe200000e0000 */
[----:B------:R-:W-:Y:S01]  /*56a0*/  @!UP0 UIADD3 UR9, UPT, UPT, UR4, 0x78, URZ ;  /* 0x0000007804098890 */ /* 0x000fe2000fffe0ff */
[----:B------:R-:W-:Y:S01]  /*56b0*/  @!P4 R2UR UR21, R39 ;  /* 0x000000002715c2ca */ /* 0x000fe200000e0000 */
[----:B------:R-:W-:Y:S01]  /*56c0*/  VOTEU.ALL UP0, P4 ;  /* 0x0000000000ff7886 */ /* 0x000fe20002000000 */
[----:B------:R-:W-:Y:S01]  /*56d0*/  PLOP3.LUT P0, PT, P4, PT, PT, 0x8, 0x80 ;  /* 0x000000000080781c */ /* 0x000fe2000270e170 */
[----:B------:R-:W-:Y:S11]  /*56e0*/  VIADD R34, R34, 0x1 ;  /* 0x0000000122227836 */ /* 0x000ff60000000000 */
[----:B------:R-:W-:Y:S01]  /*56f0*/  @!UPT UIADD3 URZ, UPT, UPT, URZ, URZ, URZ ;  /* 0x000000fffffff290 */ /* 0x000fe2000fffe0ff */
[----:B------:R-:W-:Y:S01]  /*5700*/  @P0 R2UR.BROADCAST UR10, R12 ;  /* 0x000000000c0a02ca */ /* 0x000fe200008e0000 */
[----:B------:R-:W-:Y:S11]  /*5710*/  VIADD R32, R32, 0x1 ;  /* 0x0000000120207836 */ /* 0x000ff60000000000 */
[----:B------:R-:W-:Y:S01]  /*5720*/  @!UPT UIADD3 URZ, UPT, UPT, URZ, URZ, URZ ;  /* 0x000000fffffff290 */ /* 0x000fe2000fffe0ff */
[----:B------:R5:W-:Y:S01]  /*5730*/  @!UP0 UTMALDG.3D [UR8], [UR20], desc[UR18] ;  /* 0x00001208140085b4 */ /* 0x000be20008011000 */
[----:B------:R5:W-:Y:S01]  /*5740*/  @!P4 SYNCS.ARRIVE.TRANS64.RED.A0TR RZ, [UR4+0x78], R30 ;  /* 0x0000781effffc9a7 */ /* 0x000be20008300404 */
[----:B---3--:R-:W-:Y:S01]  /*5750*/  @!P1 ISETP.NE.AND P0, PT, R10, 0x1, PT ;  /* 0x000000010a00980c */ /* 0x008fe20003f05270 */
[----:B--2---:R-:W-:Y:S01]  /*5760*/  @!P1 IMAD.HI.U32 R14, R13, R14, RZ ;  /* 0x0000000e0d0e9227 */ /* 0x004fe200078e00ff */
[----:B-1----:R-:W-:Y:S01]  /*5770*/  @!P1 ISETP.NE.AND P2, PT, R3, 0x1, PT ;  /* 0x000000010300980c */ /* 0x002fe20003f45270 */
[----:B------:R-:W-:Y:S02]  /*5780*/  UPLOP3.LUT UP0, UPT, UPT, UPT, UPT, 0x80, 0x8 ;  /* 0x000000000008789c */ /* 0x000fe40003f0f070 */
[C---:B------:R-:W-:Y:S01]  /*5790*/  @!P1 IMAD.HI.U32 R11, R8.reuse, R11, RZ ;  /* 0x0000000b080b9227 */ /* 0x040fe200078e00ff */
[----:B------:R-:W-:Y:S04]  /*57a0*/  @!P1 SHF.R.U32.HI R14, RZ, R15, R14 ;  /* 0x0000000fff0e9219 */ /* 0x000fe8000001160e */
[----:B----4-:R-:W-:Y:S02]  /*57b0*/  @!P1 SHF.R.U32.HI R9, RZ, R0, R11 ;  /* 0x00000000ff099219 */ /* 0x010fe4000001160b */
[----:B------:R-:W-:Y:S02]  /*57c0*/  @!P1 SEL R14, R13, R14, !P2 ;  /* 0x0000000e0d0e9207 */ /* 0x000fe40005000000 */
[----:B------:R-:W-:Y:S01]  /*57d0*/  @!P1 SEL R9, R8, R9, !P0 ;  /* 0x0000000908099207 */ /* 0x000fe20004000000 */
[----:B------:R-:W-:Y:S01]  /*57e0*/  SYNCS.ARRIVE.TRANS64.RED.A1T0 RZ, [UR5], RZ ;  /* 0x000000ffffff79a7 */ /* 0x000fe20008100405 */
[C---:B------:R-:W-:Y:S03]  /*57f0*/  ISETP.NE.AND P0, PT, R34.reuse, 0x2, PT ;  /* 0x000000022200780c */ /* 0x040fe60003f05270 */
[----:B------:R-:W-:Y:S01]  /*5800*/  @!P1 IMAD.IADD R0, R9, 0x1, -R14 ;  /* 0x0000000109009824 */ /* 0x000fe200078e0a0e */
[----:B------:R-:W-:Y:S01]  /*5810*/  SEL R34, R34, RZ, P0 ;  /* 0x000000ff22227207 */ /* 0x000fe20000000000 */
[----:B------:R-:W-:Y:S02]  /*5820*/  @!P1 IMAD.IADD R9, R14, 0x1, -R9 ;  /* 0x000000010e099824 */ /* 0x000fe400078e0a09 */
[----:B------:R-:W-:Y:S02]  /*5830*/  @!P1 IMAD R13, R0, R3, R13 ;  /* 0x00000003000d9224 */ /* 0x000fe400078e020d */
[----:B------:R-:W-:Y:S02]  /*5840*/  @!P1 IMAD R8, R9, R10, R8 ;  /* 0x0000000a09089224 */ /* 0x000fe400078e0208 */
[----:B------:R-:W-:Y:S02]  /*5850*/  IMAD.IADD R12, R13, 0x1, R152 ;  /* 0x000000010d0c7824 */ /* 0x000fe400078e0298 */
[----:B------:R-:W-:Y:S03]  /*5860*/  IMAD.IADD R20, R8, 0x1, R150 ;  /* 0x0000000108147824 */ /* 0x000fe600078e0296 */
[----:B-----5:R-:W-:Y:S02]  /*5870*/  R2UR UR19, R12 ;  /* 0x000000000c1372ca */ /* 0x020fe400000e0000 */
[----:B------:R-:W-:Y:S04]  /*5880*/  SEL R12, RZ, 0x1, P0 ;  /* 0x00000001ff0c7807 */ /* 0x000fe80000000000 */
[----:B------:R-:W-:Y:S01]  /*5890*/  LOP3.LUT R33, R33, R12, RZ, 0x3c, !PT ;  /* 0x0000000c21217212 */ /* 0x000fe200078e3cff */
[----:B------:R-:W-:Y:S08]  /*58a0*/  @P3 BRA `(.L_x_91) ;  /* 0xfffffff0006c3947 */ /* 0x000ff0000383ffff */
[----:B------:R-:W-:-:S04]  /*58b0*/  SHF.L.U32 R3, R35, 0x1f, RZ ;  /* 0x0000001f23037819 */ /* 0x000fc800000006ff */
[----:B------:R-:W1:Y:S02]  /*58c0*/  SYNCS.PHASECHK.TRANS64.TRYWAIT P0, [UR4+0x80], R3 ;  /* 0x00008003ff0075a7 */ /* 0x000e640008001104 */
[----:B-1----:R-:W-:Y:S05]  /*58d0*/  @!P0 BRA `(.L_x_92) ;  /* 0x0000006c00688947 */ /* 0x002fea0003800000 */
.L_x_178:
[----:B------:R-:W2:Y:S02]  /*58e0*/  SYNCS.PHASECHK.TRANS64.TRYWAIT P0, [UR4+0x88], R3 ;  /* 0x00008803ff0075a7 */ /* 0x000ea40008001104 */
[----:B--2---:R-:W-:Y:S05]  /*58f0*/  @!P0 BRA `(.L_x_93) ;  /* 0x0000006c00788947 */ /* 0x004fea0003800000 */
.L_x_180:
[----:B------:R-:W2:Y:S02]  /*5900*/  SYNCS.PHASECHK.TRANS64.TRYWAIT P0, [UR4+0x90], R3 ;  /* 0x00009003ff0075a7 */ /* 0x000ea40008001104 */
[----:B--2---:R-:W-:Y:S05]  /*5910*/  @!P0 BRA `(.L_x_94) ;  /* 0x0000006c00888947 */ /* 0x004fea0003800000 */
.L_x_182:
[----:B-1----:R-:W-:-:S07]  /*5920*/  MOV R0, UR4 ;  /* 0x0000000400007c02 */ /* 0x002fce0008000f00 */
.L_x_95:
[----:B-1----:R-:W-:-:S04]  /*5930*/  SHF.L.U32 R3, R35, 0x1f, RZ ;  /* 0x0000001f23037819 */ /* 0x002fc800000006ff */
[----:B------:R1:W2:Y:S03]  /*5940*/  SYNCS.PHASECHK.TRANS64.TRYWAIT P0, [R0+URZ+0x98], R3 ;  /* 0x00009803000075a7 */ /* 0x0002a600080011ff */
[----:B--2---:R-:W-:Y:S05]  /*5950*/  @!P0 NANOSLEEP.SYNCS 0x989680 ;  /* 0x009896800000895d */ /* 0x004fea0003900000 */
[----:B------:R-:W2:Y:S02]  /*5960*/  @!P0 SYNCS.PHASECHK.TRANS64 P0, [R0+URZ+0x98], R3 ;  /* 0x00009803000085a7 */ /* 0x000ea400080010ff */
[----:B--2---:R-:W-:Y:S05]  /*5970*/  @P0 EXIT ;  /* 0x000000000000094d */ /* 0x004fea0003800000 */
[----:B------:R-:W-:Y:S05]  /*5980*/  BRA `(.L_x_95) ;  /* 0xfffffffc00e87947 */ /* 0x000fea000383ffff */
.L_x_80:
[----:B------:R-:W-:-:S06]  /*5990*/  UISETP.GE.AND UP0, UPT, UR6, 0x4, UPT ;  /* 0x000000040600788c */ /* 0x000fcc000bf06270 */
[----:B------:R-:W-:-:S13]  /*59a0*/  PLOP3.LUT P0, PT, PT, PT, UP0, 0x80, 0x8 ;  /* 0x000000000008781c */ /* 0x000fda0003f0f008 */
[----:B---3--:R-:W-:Y:S05]  /*59b0*/  @!P0 EXIT ;  /* 0x000000000000894d */ /* 0x008fea0003800000 */
[----:B------:R-:W-:Y:S01]  /*59c0*/  BAR.SYNC.DEFER_BLOCKING 0x6, 0xa0 ;  /* 0x0182800000007b1d */ /* 0x000fe20000010000 */
[C---:B------:R-:W-:Y:S01]  /*59d0*/  IMAD.SHL.U32 R5, R165.reuse, 0x40, RZ ;  /* 0x00000040a5057824 */ /* 0x040fe200078e00ff */
[C---:B------:R-:W-:Y:S01]  /*59e0*/  LOP3.LUT R157, R165.reuse, 0x1, RZ, 0xc0, !PT ;  /* 0x00000001a59d7812 */ /* 0x040fe200078ec0ff */
[C---:B------:R-:W-:Y:S02]  /*59f0*/  IMAD.U32 R2, R165.reuse, 0x10000, RZ ;  /* 0x00010000a5027824 */ /* 0x040fe400078e00ff */
[----:B------:R-:W-:Y:S01]  /*5a00*/  IMAD.SHL.U32 R156, R165, 0x8, RZ ;  /* 0x00000008a59c7824 */ /* 0x000fe200078e00ff */
[----:B------:R-:W-:Y:S02]  /*5a10*/  UMOV UR49, 0x400 ;  /* 0x0000040000317882 */ /* 0x000fe40000000000 */
[----:B------:R-:W1:Y:S01]  /*5a20*/  LDC R155, c[0x0][0x370] ;  /* 0x0000dc00ff9b7b82 */ /* 0x000e620000000800 */
[----:B------:R-:W-:Y:S01]  /*5a30*/  ULEA UR49, UR45, UR49, 0x18 ;  /* 0x000000312d317291 */ /* 0x000fe2000f8ec0ff */
[----:B------:R-:W-:Y:S01]  /*5a40*/  ISETP.NE.U32.AND P0, PT, R157, 0x1, PT ;  /* 0x000000019d00780c */ /* 0x000fe20003f05070 */
[----:B------:R-:W-:Y:S01]  /*5a50*/  IMAD.MOV.U32 R164, RZ, RZ, 0x2 ;  /* 0x00000002ffa47424 */ /* 0x000fe200078e00ff */
[----:B------:R-:W-:Y:S01]  /*5a60*/  LOP3.LUT R7, R5, 0x1c0, RZ, 0xc0, !PT ;  /* 0x000001c005077812 */ /* 0x000fe200078ec0ff */
[----:B------:R-:W-:Y:S01]  /*5a70*/  UIADD3 UR4, UPT, UPT, UR49, 0x400, URZ ;  /* 0x0000040031047890 */ /* 0x000fe2000fffe0ff */
[----:B------:R-:W-:Y:S01]  /*5a80*/  LOP3.LUT R2, R2, 0x600000, RZ, 0xc0, !PT ;  /* 0x0060000002027812 */ /* 0x000fe200078ec0ff */
[----:B------:R-:W-:Y:S01]  /*5a90*/  IMAD.MOV.U32 R163, RZ, RZ, 0x4 ;  /* 0x00000004ffa37424 */ /* 0x000fe200078e00ff */
[----:B------:R-:W2:Y:S01]  /*5aa0*/  LDC R74, c[0x0][0xf0c] ;  /* 0x0003c300ff4a7b82 */ /* 0x000ea20000000800 */
[----:B------:R-:W-:Y:S01]  /*5ab0*/  R2P PR, R165, 0x6 ;  /* 0x00000006a5007804 */ /* 0x000fe20000000000 */
[----:B------:R-:W-:Y:S01]  /*5ac0*/  IMAD.MOV.U32 R162, RZ, RZ, 0x1 ;  /* 0x00000001ffa27424 */ /* 0x000fe200078e00ff */
[----:B------:R-:W-:Y:S01]  /*5ad0*/  LOP3.LUT R156, R7, 0x38, R156, 0xf8, !PT ;  /* 0x00000038079c7812 */ /* 0x000fe200078ef89c */
[----:B------:R-:W-:Y:S01]  /*5ae0*/  IMAD.MOV.U32 R79, RZ, RZ, RZ ;  /* 0x000000ffff4f7224 */ /* 0x000fe200078e00ff */
[----:B------:R-:W-:Y:S01]  /*5af0*/  P2R R0, PR, RZ, 0x1 ;  /* 0x00000001ff007803 */ /* 0x000fe20000000000 */
[----:B------:R-:W-:Y:S01]  /*5b00*/  IMAD.MOV.U32 R169, RZ, RZ, RZ ;  /* 0x000000ffffa97224 */ /* 0x000fe200078e00ff */
[----:B------:R-:W-:Y:S01]  /*5b10*/  LOP3.LUT R156, R156, 0x1e00, R5, 0xf8, !PT ;  /* 0x00001e009c9c7812 */ /* 0x000fe200078ef805 */
[----:B------:R-:W3:Y:S01]  /*5b20*/  LDC R153, c[0x0][0xf20] ;  /* 0x0003c800ff997b82 */ /* 0x000ee20000000800 */
[----:B------:R-:W4:Y:S01]  /*5b30*/  LDS R3, [UR49+0x130] ;  /* 0x00013031ff037984 */ /* 0x000f220008000800 */
[----:B------:R-:W-:Y:S01]  /*5b40*/  LOP3.LUT R165, R165, 0x60, RZ, 0xc0, !PT ;  /* 0x00000060a5a57812 */ /* 0x000fe200078ec0ff */
[----:B------:R-:W-:Y:S01]  /*5b50*/  IMAD.MOV.U32 R161, RZ, RZ, RZ ;  /* 0x000000ffffa17224 */ /* 0x000fe200078e00ff */
[----:B------:R-:W-:Y:S01]  /*5b60*/  SEL R164, R164, 0xfffffffe, !P1 ;  /* 0xfffffffea4a47807 */ /* 0x000fe20004800000 */
[----:B------:R-:W-:Y:S01]  /*5b70*/  IMAD.U32 R159, RZ, RZ, UR4 ;  /* 0x00000004ff9f7e24 */ /* 0x000fe2000f8e00ff */
[----:B------:R-:W-:Y:S01]  /*5b80*/  SEL R163, R163, 0xfffffffc, !P2 ;  /* 0xfffffffca3a37807 */ /* 0x000fe20005000000 */
[----:B------:R-:W1:Y:S01]  /*5b90*/  LDCU.64 UR52, c[0x0][0x348] ;  /* 0x00006900ff3477ac */ /* 0x000e620008000a00 */
[----:B------:R-:W1:Y:S01]  /*5ba0*/  LDC R73, c[0x0][0xf30] ;  /* 0x0003cc00ff497b82 */ /* 0x000e620000000800 */
[----:B------:R-:W1:Y:S01]  /*5bb0*/  LDCU.64 UR36, c[0x0][0xc88] ;  /* 0x00019100ff2477ac */ /* 0x000e620008000a00 */
[----:B------:R-:W1:Y:S06]  /*5bc0*/  LDCU.64 UR38, c[0x0][0xc90] ;  /* 0x00019200ff2677ac */ /* 0x000e6c0008000a00 */
[----:B------:R-:W1:Y:S01]  /*5bd0*/  LDC.64 R148, c[0x0][0xf10] ;  /* 0x0003c400ff947b82 */ /* 0x000e620000000a00 */
[----:B------:R-:W-:Y:S01]  /*5be0*/  UMOV UR50, URZ ;  /* 0x000000ff00327c82 */ /* 0x000fe20008000000 */
[----:B------:R-:W-:-:S06]  /*5bf0*/  UMOV UR51, URZ ;  /* 0x000000ff00337c82 */ /* 0x000fcc0008000000 */
[----:B------:R-:W1:Y:S08]  /*5c00*/  LDC.64 R70, c[0x0][0xf18] ;  /* 0x0003c600ff467b82 */ /* 0x000e700000000a00 */
[----:B------:R-:W1:Y:S08]  /*5c10*/  LDC.64 R68, c[0x0][0xf28] ;  /* 0x0003ca00ff447b82 */ /* 0x000e700000000a00 */
[----:B------:R-:W1:Y:S01]  /*5c20*/  LDC.64 R146, c[0x0][0xcb0] ;  /* 0x00032c00ff927b82 */ /* 0x000e620000000a00 */
[----:B----4-:R-:W-:-:S07]  /*5c30*/  IMAD.IADD R2, R3, 0x1, R2 ;  /* 0x0000000103027824 */ /* 0x010fce00078e0202 */
[----:B------:R-:W4:Y:S08]  /*5c40*/  LDC.64 R144, c[0x0][0xca8] ;  /* 0x00032a00ff907b82 */ /* 0x000f300000000a00 */
[----:B--23--:R-:W1:Y:S02]  /*5c50*/  LDC R154, c[0x0][0x374] ;  /* 0x0000dd00ff9a7b82 */ /* 0x00ce640000000800 */
.L_x_140:
[----:B------:R-:W-:Y:S02]  /*5c60*/  LEA R0, R169, UR49, 0x3 ;  /* 0x00000031a9007c11 */ /* 0x000fe4000f8e18ff */
[----:B------:R-:W-:Y:S02]  /*5c70*/  SHF.L.U32 R3, R161, 0x1f, RZ ;  /* 0x0000001fa1037819 */ /* 0x000fe400000006ff */
[----:B-1----:R-:W-:Y:S02]  /*5c80*/  LEA R16, R169, UR49, 0x4 ;  /* 0x00000031a9107c11 */ /* 0x002fe4000f8e20ff */
[----:B------:R-:W2:Y:S02]  /*5c90*/  SYNCS.PHASECHK.TRANS64.TRYWAIT P0, [R0+URZ+0xb0], R3 ;  /* 0x0000b003000075a7 */ /* 0x000ea400080011ff */
[----:B--23--:R-:W-:Y:S05]  /*5ca0*/  @!P0 BRA `(.L_x_96) ;  /* 0x0000006800bc8947 */ /* 0x00cfea0003800000 */
.L_x_183:
[----:B------:R-:W3:Y:S01]  /*5cb0*/  LDC.64 R14, c[0x0][0xf10] ;  /* 0x0003c400ff0e7b82 */ /* 0x000ee20000000a00 */
[----:B------:R-:W4:Y:S01]  /*5cc0*/  LDS.128 R16, [R16+0x110] ;  /* 0x0001100010107984 */ /* 0x000f220000000c00 */
[----:B-1----:R-:W-:Y:S01]  /*5cd0*/  ISETP.NE.AND P1, PT, R73, 0x1, PT ;  /* 0x000000014900780c */ /* 0x002fe20003f25270 */
[----:B--2---:R-:W-:Y:S01]  /*5ce0*/  VIADD R0, R0, 0xc0 ;  /* 0x000000c000007836 */ /* 0x004fe20000000000 */
[----:B------:R-:W-:Y:S04]  /*5cf0*/  ISETP.GE.AND P0, PT, R72, 0x1, PT ;  /* 0x000000014800780c */ /* 0x000fe80003f06270 */
[----:B------:R-:W1:Y:S01]  /*5d00*/  LDC.64 R12, c[0x0][0xf18] ;  /* 0x0003c600ff0c7b82 */ /* 0x000e620000000a00 */
[----:B------:R-:W-:Y:S01]  /*5d10*/  PRMT R0, RZ, 0x654, R0 ;  /* 0x00000654ff007816 */ /* 0x000fe20000000000 */
[----:B------:R-:W-:Y:S01]  /*5d20*/  @!PT LDS RZ, [RZ] ;  /* 0x00000000fffff984 */ /* 0x000fe20000000800 */
[----:B------:R-:W-:Y:S01]  /*5d30*/  @!PT LDS RZ, [RZ] ;  /* 0x00000000fffff984 */ /* 0x000fe20000000800 */
[----:B------:R-:W-:Y:S01]  /*5d40*/  @!PT LDS RZ, [RZ] ;  /* 0x00000000fffff984 */ /* 0x000fe20000000800 */
[----:B------:R-:W-:Y:S01]  /*5d50*/  @!PT LDS RZ, [RZ] ;  /* 0x00000000fffff984 */ /* 0x000fe20000000800 */
[----:B------:R2:W-:Y:S06]  /*5d60*/  MEMBAR.ALL.CTA ;  /* 0x0000000000007992 */ /* 0x0005ec0000008000 */
[----:B--2---:R-:W2:Y:S01]  /*5d70*/  FENCE.VIEW.ASYNC.S ;  /* 0x00000000000073c6 */ /* 0x004ea20000000000 */
[----:B------:R-:W1:Y:S08]  /*5d80*/  @!P1 LDC R11, c[0x0][0xf20] ;  /* 0x0003c800ff0b9b82 */ /* 0x000e700000000800 */
[----:B------:R-:W1:Y:S01]  /*5d90*/  @!P1 LDC R10, c[0x0][0xf0c] ;  /* 0x0003c300ff0a9b82 */ /* 0x000e620000000800 */
[----:B--2---:R2:W-:Y:S01]  /*5da0*/  SYNCS.ARRIVE.TRANS64.RED.A1T0 RZ, [R0+URZ], RZ ;  /* 0x000000ff00ff79a7 */ /* 0x0045e200081004ff */
[----:B----4-:R-:W-:Y:S04]  /*5db0*/  LOP3.LUT P4, RZ, R18, 0x1, RZ, 0xc0, !PT ;  /* 0x0000000112ff7812 */ /* 0x010fe8000788c0ff */
[----:B------:R-:W-:Y:S09]  /*5dc0*/  P2R R166, PR, RZ, 0x10 ;  /* 0x00000010ffa67803 */ /* 0x000ff20000000000 */
[----:B------:R-:W-:Y:S02]  /*5dd0*/  @P4 MOV R77, R16 ;  /* 0x00000010004d4202 */ /* 0x000fe40000000f00 */
[----:B------:R-:W-:Y:S01]  /*5de0*/  @P4 LOP3.LUT R75, R17, 0xffff, RZ, 0xc0, !PT ;  /* 0x0000ffff114b4812 */ /* 0x000fe200078ec0ff */
[----:B--23--:R-:W-:Y:S06]  /*5df0*/  @!P0 BRA `(.L_x_97) ;  /* 0x0000000000a48947 */ /* 0x00cfec0003800000 */
        /* <DEDUP_REMOVED lines=10> */
[----:B------:R-:W-:Y:S03]  /*5ea0*/  SEL R7, R155, R22, !P3 ;  /* 0x000000169b077207 */ /* 0x000fe60005800000 */
[-C--:B------:R-:W-:Y:S01]  /*5eb0*/  IMAD.HI.U32 R22, R3, R68.reuse, RZ ;  /* 0x0000004403167227 */ /* 0x080fe200078e00ff */
[----:B------:R-:W-:Y:S03]  /*5ec0*/  SHF.R.U32.HI R26, RZ, R149, R26 ;  /* 0x00000095ff1a7219 */ /* 0x000fe6000001161a */
[----:B------:R-:W-:Y:S01]  /*5ed0*/  IMAD.HI.U32 R24, R7, R68, RZ ;  /* 0x0000004407187227 */ /* 0x000fe200078e00ff */
[----:B------:R-:W-:Y:S02]  /*5ee0*/  @P2 SHF.R.U32.HI R3, RZ, R69, R22 ;  /* 0x00000045ff032219 */ /* 0x000fe40000011616 */
[----:B------:R-:W-:Y:S02]  /*5ef0*/  SHF.R.U32.HI R22, RZ, R153, R28 ;  /* 0x00000099ff167219 */ /* 0x000fe4000001161c */
[----:B------:R-:W-:Y:S01]  /*5f00*/  @P2 SHF.R.U32.HI R7, RZ, R69, R24 ;  /* 0x00000045ff072219 */ /* 0x000fe20000011618 */
[C---:B------:R-:W-:Y:S01]  /*5f10*/  IMAD R4, R72.reuse, R3, RZ ;  /* 0x0000000348047224 */ /* 0x040fe200078e02ff */
[----:B------:R-:W-:Y:S02]  /*5f20*/  SEL R5, R75, R22, !P0 ;  /* 0x000000164b057207 */ /* 0x000fe40004000000 */
[----:B------:R-:W-:Y:S01]  /*5f30*/  SEL R3, R77, R26, !P3 ;  /* 0x0000001a4d037207 */ /* 0x000fe20005800000 */
[----:B------:R-:W-:Y:S01]  /*5f40*/  IMAD R6, R72, R7, RZ ;  /* 0x0000000748067224 */ /* 0x000fe200078e02ff */
[C---:B------:R-:W-:Y:S01]  /*5f50*/  ISETP.GE.AND P0, PT, R5.reuse, R4, PT ;  /* 0x000000040500720c */ /* 0x040fe20003f06270 */
[----:B------:R-:W-:Y:S03]  /*5f60*/  IMAD.HI.U32 R8, R5, R68, RZ ;  /* 0x0000004405087227 */ /* 0x000fe600078e00ff */
[----:B------:R-:W-:Y:S01]  /*5f70*/  ISETP.GE.OR P0, PT, R3, R6, P0 ;  /* 0x000000060300720c */ /* 0x000fe20000706670 */
[----:B------:R-:W-:Y:S01]  /*5f80*/  IMAD.MOV R6, RZ, RZ, -R3 ;  /* 0x000000ffff067224 */ /* 0x000fe200078e0a03 */
[-C--:B------:R-:W-:Y:S03]  /*5f90*/  SHF.R.U32.HI R8, RZ, R69.reuse, R8 ;  /* 0x00000045ff087219 */ /* 0x080fe60000011608 */
[----:B------:R-:W-:Y:S01]  /*5fa0*/  IMAD R77, R74, R6, R77 ;  /* 0x000000064a4d7224 */ /* 0x000fe200078e024d */
[----:B------:R-:W-:Y:S05]  /*5fb0*/  SEL R9, R5, R8, !P2 ;  /* 0x0000000805097207 */ /* 0x000fea0005000000 */
[----:B------:R-:W-:Y:S02]  /*5fc0*/  IMAD.MOV R8, RZ, RZ, -R9 ;  /* 0x000000ffff087224 */ /* 0x000fe400078e0a09 */
[C---:B------:R-:W-:Y:S04]  /*5fd0*/  @!P0 IMAD.HI.U32 R4, R3.reuse, R68, RZ ;  /* 0x0000004403048227 */ /* 0x040fe800078e00ff */
[----:B------:R-:W-:Y:S01]  /*5fe0*/  IMAD R8, R72, R8, R5 ;  /* 0x0000000848087224 */ /* 0x000fe200078e0205 */
[----:B------:R-:W-:Y:S04]  /*5ff0*/  @!P0 SHF.R.U32.HI R4, RZ, R69, R4 ;  /* 0x00000045ff048219 */ /* 0x000fe80000011604 */
[----:B------:R-:W-:Y:S02]  /*6000*/  @!P0 SEL R0, R3, R4, !P2 ;  /* 0x0000000403008207 */ /* 0x000fe40005000000 */
[----:B------:R-:W-:Y:S02]  /*6010*/  IADD3 R4, PT, PT, -R5, RZ, RZ ;  /* 0x000000ff05047210 */ /* 0x000fe40007ffe1ff */
[----:B------:R-:W-:Y:S01]  /*6020*/  @!P0 IADD3 R9, PT, PT, R9, -R0, RZ ;  /* 0x8000000009098210 */ /* 0x000fe20007ffe0ff */
[----:B------:R-:W-:Y:S02]  /*6030*/  @!P0 IMAD R0, R7, R8, R0 ;  /* 0x0000000807008224 */ /* 0x000fe400078e0200 */
[----:B------:R-:W-:Y:S02]  /*6040*/  IMAD R75, R70, R4, R75 ;  /* 0x00000004464b7224 */ /* 0x000fe400078e024b */
[----:B------:R-:W-:Y:S02]  /*6050*/  @!P0 IMAD R5, R9, R72, R3 ;  /* 0x0000004809058224 */ /* 0x000fe400078e0203 */
[----:B------:R-:W-:Y:S04]  /*6060*/  @!P0 IMAD.MOV.U32 R3, RZ, RZ, R0 ;  /* 0x000000ffff038224 */ /* 0x000fe800078e0000 */
[----:B------:R-:W-:Y:S02]  /*6070*/  IMAD R77, R3, R74, R77 ;  /* 0x0000004a034d7224 */ /* 0x000fe400078e024d */
[----:B------:R-:W-:Y:S07]  /*6080*/  IMAD R75, R5, R70, R75 ;  /* 0x00000046054b7224 */ /* 0x000fee00078e024b */
.L_x_97:
[----:B-1----:R-:W-:Y:S01]  /*6090*/  @!P1 IMAD.HI.U32 R4, R75, R13, RZ ;  /* 0x0000000d4b049227 */ /* 0x002fe200078e00ff */
[----:B------:R-:W-:Y:S01]  /*60a0*/  @!P1 ISETP.NE.AND P0, PT, R12, 0x1, PT ;  /* 0x000000010c00980c */ /* 0x000fe20003f05270 */
[----:B------:R-:W-:Y:S01]  /*60b0*/  USHF.L.U32 UR42, UR19, 0x7, URZ ;  /* 0x00000007132a7899 */ /* 0x000fe200080006ff */
[----:B------:R-:W-:Y:S01]  /*60c0*/  @!P1 ISETP.NE.AND P2, PT, R10, 0x1, PT ;  /* 0x000000010a00980c */ /* 0x000fe20003f45270 */
[----:B------:R-:W-:Y:S01]  /*60d0*/  @!P1 IMAD.HI.U32 R0, R77, R14, RZ ;  /* 0x0000000e4d009227 */ /* 0x000fe200078e00ff */
[----:B------:R-:W-:Y:S01]  /*60e0*/  @!P1 SHF.R.U32.HI R4, RZ, R11, R4 ;  /* 0x0000000bff049219 */ /* 0x000fe20000011604 */
[----:B------:R-:W-:Y:S01]  /*60f0*/  BSSY.RECONVERGENT B6, `(.L_x_98) ;  /* 0x000002c000067945 */ /* 0x000fe20003800200 */
[----:B------:R-:W-:Y:S01]  /*6100*/  @P4 SHF.R.U32.HI R160, RZ, 0x10, R17 ;  /* 0x00000010ffa04819 */ /* 0x000fe20000011611 */
[----:B------:R-:W-:Y:S01]  /*6110*/  VIADD R169, R169, 0x1 ;  /* 0x00000001a9a97836 */ /* 0x000fe20000000000 */
[----:B------:R-:W-:Y:S01]  /*6120*/  @!P1 SEL R3, R75, R4, !P0 ;  /* 0x000000044b039207 */ /* 0x000fe20004000000 */
[----:B------:R-:W-:Y:S01]  /*6130*/  IMAD.SHL.U32 R168, R20, 0x100, RZ ;  /* 0x0000010014a87824 */ /* 0x000fe200078e00ff */
[----:B------:R-:W-:Y:S02]  /*6140*/  @!P1 SHF.R.U32.HI R0, RZ, R15, R0 ;  /* 0x0000000fff009219 */ /* 0x000fe40000011600 */
[----:B------:R-:W-:Y:S02]  /*6150*/  LOP3.LUT P0, RZ, R159, 0x3f0, RZ, 0xc0, !PT ;  /* 0x000003f09fff7812 */ /* 0x000fe4000780c0ff */
[----:B------:R-:W-:Y:S05]  /*6160*/  @!P1 SEL R4, R77, R0, !P2 ;  /* 0x000000004d049207 */ /* 0x000fea0005000000 */
[----:B------:R-:W-:Y:S02]  /*6170*/  @!P1 IMAD.IADD R0, R3, 0x1, -R4 ;  /* 0x0000000103009824 */ /* 0x000fe400078e0a04 */
[----:B------:R-:W-:Y:S02]  /*6180*/  @!P1 IMAD.IADD R3, R4, 0x1, -R3 ;  /* 0x0000000104039824 */ /* 0x000fe400078e0a03 */
[----:B------:R-:W-:Y:S02]  /*6190*/  @!P1 IMAD R77, R0, R10, R77 ;  /* 0x0000000a004d9224 */ /* 0x000fe400078e024d */
[----:B------:R-:W-:Y:S01]  /*61a0*/  @!P1 IMAD R75, R3, R12, R75 ;  /* 0x0000000c034b9224 */ /* 0x000fe200078e024b */
[----:B------:R-:W-:Y:S06]  /*61b0*/  @!P0 BRA `(.L_x_99) ;  /* 0x00000000007c8947 */ /* 0x000fec0003800000 */
[----:B------:R-:W1:Y:S01]  /*61c0*/  LDCU.64 UR8, c[0x4][0x80] ;  /* 0x01001000ff0877ac */ /* 0x000e620008000a00 */
[----:B------:R-:W-:Y:S01]  /*61d0*/  MOV R16, 0x0 ;  /* 0x0000000000107802 */ /* 0x000fe20000000f00 */
[----:B------:R-:W-:Y:S02]  /*61e0*/  HFMA2 R12, -RZ, RZ, 0, 5.9604644775390625e-08 ;  /* 0x00000001ff0c7431 */ /* 0x000fe400000001ff */
[----:B------:R-:W-:Y:S01]  /*61f0*/  IMAD.MOV.U32 R8, RZ, RZ, 0x70 ;  /* 0x00000070ff087424 */ /* 0x000fe200078e00ff */
[----:B------:R2:W3:Y:S01]  /*6200*/  LDC.64 R14, c[0x4][R16] ;  /* 0x01000000100e7b82 */ /* 0x0004e20000000a00 */
[----:B------:R-:W4:Y:S01]  /*6210*/  LDCU.64 UR6, c[0x4][0x88] ;  /* 0x01001100ff0677ac */ /* 0x000f220008000a00 */
[----:B------:R-:W-:Y:S01]  /*6220*/  IMAD.MOV.U32 R13, RZ, RZ, RZ ;  /* 0x000000ffff0d7224 */ /* 0x000fe200078e00ff */
[----:B------:R-:W2:Y:S01]  /*6230*/  LDCU.64 UR4, c[0x4][0x8] ;  /* 0x01000100ff0477ac */ /* 0x000ea20008000a00 */
[----:B-1----:R-:W-:Y:S01]  /*6240*/  MOV R5, UR9 ;  /* 0x0000000900057c02 */ /* 0x002fe20008000f00 */
[----:B------:R-:W-:Y:S01]  /*6250*/  IMAD.U32 R4, RZ, RZ, UR8 ;  /* 0x00000008ff047e24 */ /* 0x000fe2000f8e00ff */
[----:B----4-:R-:W-:Y:S01]  /*6260*/  MOV R7, UR7 ;  /* 0x0000000700077c02 */ /* 0x010fe20008000f00 */
[----:B------:R-:W-:Y:S01]  /*6270*/  IMAD.U32 R6, RZ, RZ, UR6 ;  /* 0x00000006ff067e24 */ /* 0x000fe2000f8e00ff */
[----:B--2---:R-:W-:Y:S01]  /*6280*/  MOV R11, UR5 ;  /* 0x00000005000b7c02 */ /* 0x004fe20008000f00 */
[----:B------:R-:W-:Y:S02]  /*6290*/  IMAD.U32 R10, RZ, RZ, UR4 ;  /* 0x00000004ff0a7e24 */ /* 0x000fe4000f8e00ff */
[----:B------:R-:W-:Y:S07]  /*62a0*/  LEPC R20, `(.L_x_100) ;  /* 0x000000001014794e */ /* 0x000fee0000000000 */
[----:B---3-5:R-:W-:Y:S05]  /*62b0*/  CALL.ABS.NOINC R14 ;  /* 0x000000000e007343 */ /* 0x028fea0003c00000 */
.L_x_100:
[----:B------:R-:W1:Y:S01]  /*62c0*/  LDCU.64 UR8, c[0x4][0x80] ;  /* 0x01001000ff0877ac */ /* 0x000e620008000a00 */
[----:B------:R-:W2:Y:S01]  /*62d0*/  LDC.64 R16, c[0x4][R16] ;  /* 0x0100000010107b82 */ /* 0x000ea20000000a00 */
[----:B------:R-:W-:Y:S02]  /*62e0*/  HFMA2 R12, -RZ, RZ, 0, 5.9604644775390625e-08 ;  /* 0x00000001ff0c7431 */ /* 0x000fe400000001ff */
[----:B------:R-:W-:Y:S02]  /*62f0*/  IMAD.MOV.U32 R8, RZ, RZ, 0x70 ;  /* 0x00000070ff087424 */ /* 0x000fe400078e00ff */
[----:B------:R-:W-:Y:S01]  /*6300*/  IMAD.MOV.U32 R13, RZ, RZ, RZ ;  /* 0x000000ffff0d7224 */ /* 0x000fe200078e00ff */
[----:B------:R-:W3:Y:S01]  /*6310*/  LDCU.64 UR6, c[0x4][0x88] ;  /* 0x01001100ff0677ac */ /* 0x000ee20008000a00 */
[----:B------:R-:W4:Y:S01]  /*6320*/  LDCU.64 UR4, c[0x4][0x8] ;  /* 0x01000100ff0477ac */ /* 0x000f220008000a00 */
[----:B-1----:R-:W-:Y:S02]  /*6330*/  MOV R4, UR8 ;  /* 0x0000000800047c02 */ /* 0x002fe40008000f00 */
[----:B------:R-:W-:Y:S02]  /*6340*/  MOV R5, UR9 ;  /* 0x0000000900057c02 */ /* 0x000fe40008000f00 */
[----:B---3--:R-:W-:Y:S01]  /*6350*/  MOV R7, UR7 ;  /* 0x0000000700077c02 */ /* 0x008fe20008000f00 */
[----:B------:R-:W-:Y:S01]  /*6360*/  IMAD.U32 R6, RZ, RZ, UR6 ;  /* 0x00000006ff067e24 */ /* 0x000fe2000f8e00ff */
[----:B----4-:R-:W-:Y:S01]  /*6370*/  MOV R11, UR5 ;  /* 0x00000005000b7c02 */ /* 0x010fe20008000f00 */
[----:B------:R-:W-:Y:S02]  /*6380*/  IMAD.U32 R10, RZ, RZ, UR4 ;  /* 0x00000004ff0a7e24 */ /* 0x000fe4000f8e00ff */
[----:B------:R-:W-:Y:S07]  /*6390*/  LEPC R20, `(.L_x_99) ;  /* 0x000000001014794e */ /* 0x000fee0000000000 */
[----:B--2---:R-:W-:Y:S05]  /*63a0*/  CALL.ABS.NOINC R16 ;  /* 0x0000000010007343 */ /* 0x004fea0003c00000 */
.L_x_99:
[----:B------:R-:W-:Y:S05]  /*63b0*/  BSYNC.RECONVERGENT B6 ;  /* 0x0000000000067941 */ /* 0x000fea0003800200 */
.L_x_98:
[----:B------:R-:W-:Y:S01]  /*63c0*/  ISETP.NE.U32.AND P4, PT, R146, RZ, PT ;  /* 0x000000ff9200720c */ /* 0x000fe20003f85070 */
[----:B------:R-:W-:Y:S01]  /*63d0*/  UISETP.NE.AND UP2, UPT, UR48, URZ, UPT ;  /* 0x000000ff3000728c */ /* 0x000fe2000bf45270 */
[----:B------:R-:W-:Y:S01]  /*63e0*/  ISETP.NE.U32.AND P2, PT, RZ, UR36, PT ;  /* 0x00000024ff007c0c */ /* 0x000fe2000bf45070 */
[----:B------:R-:W-:Y:S01]  /*63f0*/  UISETP.NE.U32.AND UP1, UPT, UR38, URZ, UPT ;  /* 0x000000ff2600728c */ /* 0x000fe2000bf25070 */
[----:B------:R-:W-:Y:S01]  /*6400*/  ISETP.NE.AND.EX P4, PT, R147, RZ, PT, P4 ;  /* 0x000000ff9300720c */ /* 0x000fe20003f85340 */
[----:B------:R-:W-:Y:S01]  /*6410*/  UPLOP3.LUT UP0, UPT, UPT, UPT, UPT, 0x40, 0x4 ;  /* 0x000000000004789c */ /* 0x000fe20003f0e870 */
[----:B------:R-:W-:Y:S01]  /*6420*/  ISETP.NE.AND.EX P2, PT, RZ, UR37, PT, P2 ;  /* 0x00000025ff007c0c */ /* 0x000fe2000bf45320 */
[----:B------:R-:W-:Y:S01]  /*6430*/  UISETP.NE.AND.EX UP1, UPT, UR39, URZ, UPT, UP1 ;  /* 0x000000ff2700728c */ /* 0x000fe2000bf25310 */
[----:B------:R-:W-:Y:S04]  /*6440*/  PLOP3.LUT P1, PT, PT, PT, UP2, 0x80, 0x8 ;  /* 0x000000000008781c */ /* 0x000fe80003f2f028 */
[----:B------:R-:W-:Y:S06]  /*6450*/  @UP2 UPLOP3.LUT UP0, UPT, UPT, UPT, UP1, 0x80, 0x8 ;  /* 0x000000000008289c */ /* 0x000fec0003f0f010 */
[----:B------:R-:W-:Y:S01]  /*6460*/  PLOP3.LUT P0, PT, PT, PT, UP0, 0x80, 0x8 ;  /* 0x000000000008781c */ /* 0x000fe20003f0f008 */
[----:B------:R-:W-:Y:S01]  /*6470*/  @!UPT UIADD3 URZ, UPT, UPT, URZ, URZ, URZ ;  /* 0x000000fffffff290 */ /* 0x000fe2000fffe0ff */
[----:B------:R-:W-:Y:S11]  /*6480*/  BRA.U !UP1, `(.L_x_101) ;  /* 0x0000000109387547 */ /* 0x000ff6000b800000 */
[----:B------:R-:W-:Y:S01]  /*6490*/  UISETP.NE.U32.AND UP0, UPT, UR36, URZ, UPT ;  /* 0x000000ff2400728c */ /* 0x000fe2000bf05070 */
[----:B------:R-:W-:Y:S02]  /*64a0*/  HFMA2 R0, -RZ, RZ, 0, 5.9604644775390625e-08 ;  /* 0x00000001ff007431 */ /* 0x000fe400000001ff */
[----:B------:R-:W-:Y:S01]  /*64b0*/  IMAD.MOV.U32 R151, RZ, RZ, 0x1 ;  /* 0x00000001ff977424 */ /* 0x000fe200078e00ff */
[----:B------:R-:W-:Y:S06]  /*64c0*/  UISETP.NE.AND.EX UP0, UPT, UR37, URZ, UPT, UP0 ;  /* 0x000000ff2500728c */ /* 0x000fec000bf05300 */
[----:B------:R-:W-:Y:S05]  /*64d0*/  PLOP3.LUT P3, PT, PT, PT, UP0, 0x80, 0x8 ;  /* 0x000000000008781c */ /* 0x000fea0003f6f008 */
[----:B------:R-:W1:Y:S01]  /*64e0*/  @UP0 LDCU.64 UR6, c[0x0][0xc88] ;  /* 0x00019100ff0607ac */ /* 0x000e620008000a00 */
[----:B------:R-:W-:Y:S07]  /*64f0*/  @UP0 UIMAD UR4, UR44, UR38, URZ ;  /* 0x000000262c0402a4 */ /* 0x000fee000f8e02ff */
[----:B------:R-:W-:Y:S01]  /*6500*/  @!P3 PRMT R151, R0, 0x7610, R151 ;  /* 0x000076100097b816 */ /* 0x000fe20000000097 */
[----:B-1----:R-:W-:Y:S03]  /*6510*/  @UP0 UIMAD.WIDE UR6, UR4, 0x4, UR6 ;  /* 0x00000004040608a5 */ /* 0x002fe6000f8e0206 */
[----:B------:R-:W1:Y:S03]  /*6520*/  @!UP0 LDCU UR4, c[0x0][0xc80] ;  /* 0x00019000ff0487ac */ /* 0x000e660008000800 */
[----:B------:R-:W-:Y:S01]  /*6530*/  IMAD.U32 R4, RZ, RZ, UR6 ;  /* 0x00000006ff047e24 */ /* 0x000fe2000f8e00ff */
[----:B------:R-:W-:Y:S05]  /*6540*/  MOV R5, UR7 ;  /* 0x0000000700057c02 */ /* 0x000fea0008000f00 */
[----:B-----5:R2:W5:Y:S02]  /*6550*/  @P3 LDG.E R83, desc[UR46][R4.64] ;  /* 0x0000002e04533981 */ /* 0x020564000c1e1900 */
[----:B-12---:R-:W-:Y:S02]  /*6560*/  @!P3 IMAD.U32 R83, RZ, RZ, UR4 ;  /* 0x00000004ff53be24 */ /* 0x006fe4000f8e00ff */
.L_x_101:
[----:B------:R-:W-:Y:S05]  /*6570*/  @!P4 BRA `(.L_x_102) ;  /* 0x000000000020c947 */ /* 0x000fea0003800000 */
[----:B------:R-:W-:Y:S04]  /*6580*/  ISETP.NE.U32.AND P3, PT, R144, RZ, PT ;  /* 0x000000ff9000720c */ /* 0x000fe80003f65070 */
[----:B------:R-:W-:Y:S11]  /*6590*/  ISETP.NE.AND.EX P3, PT, R145, RZ, PT, P3 ;  /* 0x000000ff9100720c */ /* 0x000ff60003f65330 */
[----:B------:R-:W-:Y:S02]  /*65a0*/  @!UPT UIADD3 URZ, UPT, UPT, URZ, URZ, URZ ;  /* 0x000000fffffff290 */ /* 0x000fe4000fffe0ff */
[----:B------:R-:W1:Y:S01]  /*65b0*/  @P3 LDC.64 R4, c[0x0][0xca8] ;  /* 0x00032a00ff043b82 */ /* 0x000e620000000a00 */
[----:B------:R-:W-:Y:S04]  /*65c0*/  @P3 IMAD R0, R146, UR44, RZ ;  /* 0x0000002c92003c24 */ /* 0x000fe8000f8e02ff */
[----:B-1----:R-:W-:Y:S05]  /*65d0*/  @P3 IMAD.WIDE R4, R0, 0x4, R4 ;  /* 0x0000000400043825 */ /* 0x002fea00078e0204 */
[----:B-----5:R1:W5:Y:S02]  /*65e0*/  @P3 LDG.E R76, desc[UR46][R4.64] ;  /* 0x0000002e044c3981 */ /* 0x020364000c1e1900 */
[----:B-1----:R-:W2:Y:S02]  /*65f0*/  @!P3 LDC R76, c[0x0][0xca0] ;  /* 0x00032800ff4cbb82 */ /* 0x002ea40000000800 */
.L_x_102:
[----:B-----5:R-:W-:Y:S01]  /*6600*/  FSETP.NEU.AND P3, PT, R83, RZ, PT ;  /* 0x000000ff5300720b */ /* 0x020fe20003f6d000 */
[----:B------:R-:W-:Y:S01]  /*6610*/  IMAD.SHL.U32 R178, R156, 0x2, RZ ;  /* 0x000000029cb27824 */ /* 0x000fe200078e00ff */
[----:B------:R-:W-:Y:S01]  /*6620*/  SEL R5, RZ, 0xffffffff, P2 ;  /* 0xffffffffff057807 */ /* 0x000fe20001000000 */
[----:B------:R-:W-:Y:S01]  /*6630*/  IMAD.SHL.U32 R86, R163, 0x10, RZ ;  /* 0x00000010a3567824 */ /* 0x000fe200078e00ff */
[----:B------:R-:W-:Y:S01]  /*6640*/  @P1 LOP3.LUT P2, RZ, R151, 0xff, RZ, 0xc0, !PT ;  /* 0x000000ff97ff1812 */ /* 0x000fe2000784c0ff */
[----:B------:R-:W-:Y:S01]  /*6650*/  VIADD R177, R178, UR49 ;  /* 0x00000031b2b17c36 */ /* 0x000fe20008000000 */
[----:B------:R-:W-:Y:S01]  /*6660*/  @P1 SEL R0, RZ, 0xffffffff, P3 ;  /* 0xffffffffff001807 */ /* 0x000fe20001800000 */
[----:B------:R-:W-:Y:S01]  /*6670*/  IMAD.MOV.U32 R106, RZ, RZ, -0x10 ;  /* 0xfffffff0ff6a7424 */ /* 0x000fe200078e00ff */
[----:B------:R-:W-:Y:S01]  /*6680*/  LOP3.LUT R162, R162, 0x1, RZ, 0x3c, !PT ;  /* 0x00000001a2a27812 */ /* 0x000fe200078e3cff */
[----:B------:R-:W-:Y:S01]  /*6690*/  IMAD.SHL.U32 R104, R164, 0x10, RZ ;  /* 0x00000010a4687824 */ /* 0x000fe200078e00ff */
[----:B------:R-:W-:Y:S01]  /*66a0*/  @P0 SEL R0, R5, R0, !P2 ;  /* 0x0000000005000207 */ /* 0x000fe20005000000 */
[----:B------:R-:W-:Y:S01]  /*66b0*/  IMAD.IADD R173, R177, 0x1, R86 ;  /* 0x00000001b1ad7824 */ /* 0x000fe200078e0256 */
[----:B------:R-:W-:Y:S01]  /*66c0*/  SHF.L.U32 R3, R79, 0x1f, RZ ;  /* 0x0000001f4f037819 */ /* 0x000fe200000006ff */
[----:B------:R-:W-:Y:S01]  /*66d0*/  IMAD.IADD R176, R177, 0x1, R104 ;  /* 0x00000001b1b07824 */ /* 0x000fe200078e0268 */
[----:B------:R-:W-:Y:S01]  /*66e0*/  @P1 LOP3.LUT R0, R0, 0x1, RZ, 0xc0, !PT ;  /* 0x0000000100001812 */ /* 0x000fe200078ec0ff */
[--C-:B------:R-:W-:Y:S01]  /*66f0*/  IMAD.IADD R171, R104, 0x1, R173.reuse ;  /* 0x0000000168ab7824 */ /* 0x100fe200078e02ad */
[----:B------:R-:W-:Y:S01]  /*6700*/  PLOP3.LUT P0, PT, PT, PT, UP1, 0x80, 0x8 ;  /* 0x000000000008781c */ /* 0x000fe20003f0f018 */
[----:B------:R-:W-:Y:S01]  /*6710*/  BSSY B1, `(.L_x_103) ;  /* 0x000004b000017945 */ /* 0x000fe20003800000 */
[----:B------:R-:W-:Y:S01]  /*6720*/  ISETP.NE.U32.OR P4, PT, R0, 0x1, !P1 ;  /* 0x000000010000780c */ /* 0x000fe20004f85470 */
[----:B------:R-:W-:Y:S01]  /*6730*/  IMAD.MOV.U32 R107, RZ, RZ, 0x1 ;  /* 0x00000001ff6b7424 */ /* 0x000fe200078e00ff */
[----:B------:R-:W-:Y:S01]  /*6740*/  SEL R0, RZ, 0xffffffff, P3 ;  /* 0xffffffffff007807 */ /* 0x000fe20001800000 */
[----:B------:R-:W-:Y:S01]  /*6750*/  IMAD R78, R79, 0xc0, R2 ;  /* 0x000000c04f4e7824 */ /* 0x000fe200078e0202 */
[----:B------:R-:W-:Y:S01]  /*6760*/  LOP3.LUT P3, R167, R151, 0xff, RZ, 0xc0, !PT ;  /* 0x000000ff97a77812 */ /* 0x000fe2000786c0ff */
[----:B------:R-:W-:Y:S01]  /*6770*/  IMAD.MOV.U32 R105, RZ, RZ, RZ ;  /* 0x000000ffff697224 */ /* 0x000fe200078e00ff */
[----:B------:R-:W-:Y:S02]  /*6780*/  P2R R174, PR, RZ, 0x10 ;  /* 0x00000010ffae7803 */ /* 0x000fe40000000000 */
[----:B------:R-:W-:Y:S02]  /*6790*/  CS2R R142, SRZ ;  /* 0x00000000008e7805 */ /* 0x000fe4000001ff00 */
[----:B------:R-:W-:Y:S02]  /*67a0*/  CS2R R140, SRZ ;  /* 0x00000000008c7805 */ /* 0x000fe4000001ff00 */
[----:B------:R-:W-:Y:S02]  /*67b0*/  CS2R R134, SRZ ;  /* 0x0000000000867805 */ /* 0x000fe4000001ff00 */
[----:B------:R-:W-:Y:S02]  /*67c0*/  CS2R R132, SRZ ;  /* 0x0000000000847805 */ /* 0x000fe4000001ff00 */
[----:B------:R-:W-:Y:S02]  /*67d0*/  @P0 SEL R0, R5, R0, !P3 ;  /* 0x0000000005000207 */ /* 0x000fe40005800000 */
[----:B------:R-:W-:Y:S02]  /*67e0*/  CS2R R126, SRZ ;  /* 0x00000000007e7805 */ /* 0x000fe4000001ff00 */
[----:B------:R-:W-:Y:S02]  /*67f0*/  @P4 SHF.L.U32 R4, R162, 0x1f, RZ ;  /* 0x0000001fa2044819 */ /* 0x000fe400000006ff */
[----:B------:R-:W-:Y:S02]  /*6800*/  CS2R R124, SRZ ;  /* 0x00000000007c7805 */ /* 0x000fe4000001ff00 */
[----:B------:R-:W-:Y:S02]  /*6810*/  LOP3.LUT R0, R0, 0x1, RZ, 0xc0, !PT ;  /* 0x0000000100007812 */ /* 0x000fe400078ec0ff */
[----:B------:R-:W-:Y:S01]  /*6820*/  CS2R R118, SRZ ;  /* 0x0000000000767805 */ /* 0x000fe2000001ff00 */
[----:B------:R-:W1:Y:S01]  /*6830*/  @P4 SYNCS.PHASECHK.TRANS64.TRYWAIT P2, [UR49+0x60], R4 ;  /* 0x00006004ff0045a7 */ /* 0x000e620008041131 */
[----:B------:R-:W-:Y:S02]  /*6840*/  ISETP.NE.AND P0, PT, R79, RZ, PT ;  /* 0x000000ff4f00720c */ /* 0x000fe40003f05270 */
[----:B------:R-:W-:Y:S02]  /*6850*/  CS2R R116, SRZ ;  /* 0x0000000000747805 */ /* 0x000fe4000001ff00 */
[----:B------:R-:W-:Y:S02]  /*6860*/  ISETP.NE.U32.AND P3, PT, R0, 0x1, PT ;  /* 0x000000010000780c */ /* 0x000fe40003f65070 */
[----:B------:R-:W-:Y:S02]  /*6870*/  CS2R R110, SRZ ;  /* 0x00000000006e7805 */ /* 0x000fe4000001ff00 */
[----:B------:R-:W-:Y:S02]  /*6880*/  CS2R R108, SRZ ;  /* 0x00000000006c7805 */ /* 0x000fe4000001ff00 */
[----:B------:R-:W-:Y:S02]  /*6890*/  CS2R R102, SRZ ;  /* 0x0000000000667805 */ /* 0x000fe4000001ff00 */
[----:B------:R-:W-:Y:S02]  /*68a0*/  P2R R112, PR, RZ, 0x8 ;  /* 0x00000008ff707803 */ /* 0x000fe40000000000 */
[----:B------:R-:W-:Y:S02]  /*68b0*/  CS2R R100, SRZ ;  /* 0x0000000000647805 */ /* 0x000fe4000001ff00 */
[----:B------:R-:W-:Y:S02]  /*68c0*/  ISETP.NE.U32.AND P3, PT, R157, 0x1, PT ;  /* 0x000000019d00780c */ /* 0x000fe40003f65070 */
[----:B------:R-:W-:Y:S02]  /*68d0*/  CS2R R94, SRZ ;  /* 0x00000000005e7805 */ /* 0x000fe4000001ff00 */
[----:B------:R-:W-:Y:S02]  /*68e0*/  CS2R R92, SRZ ;  /* 0x00000000005c7805 */ /* 0x000fe4000001ff00 */
[----:B------:R-:W-:Y:S02]  /*68f0*/  CS2R R90, SRZ ;  /* 0x00000000005a7805 */ /* 0x000fe4000001ff00 */
[----:B------:R-:W-:Y:S02]  /*6900*/  SEL R106, R106, 0x10, !P3 ;  /* 0x000000106a6a7807 */ /* 0x000fe40005800000 */
[----:B------:R-:W-:Y:S02]  /*6910*/  CS2R R88, SRZ ;  /* 0x0000000000587805 */ /* 0x000fe4000001ff00 */
[----:B------:R-:W-:Y:S01]  /*6920*/  SEL R81, RZ, 0xc0, P0 ;  /* 0x000000c0ff517807 */ /* 0x000fe20000000000 */
[----:B------:R3:W4:Y:S01]  /*6930*/  SYNCS.PHASECHK.TRANS64.TRYWAIT P1, [UR49+0xd0], R3 ;  /* 0x0000d003ff0075a7 */ /* 0x0007220008021131 */
[----:B------:R-:W-:Y:S02]  /*6940*/  IMAD.IADD R177, R177, 0x1, R106 ;  /* 0x00000001b1b17824 */ /* 0x000fe400078e026a */
[C---:B------:R-:W-:Y:S02]  /*6950*/  IMAD.IADD R175, R106.reuse, 0x1, R176 ;  /* 0x000000016aaf7824 */ /* 0x040fe400078e02b0 */
[C---:B------:R-:W-:Y:S02]  /*6960*/  IMAD.IADD R172, R106.reuse, 0x1, R173 ;  /* 0x000000016aac7824 */ /* 0x040fe400078e02ad */
[----:B------:R-:W-:Y:S01]  /*6970*/  IMAD.IADD R170, R106, 0x1, R171 ;  /* 0x000000016aaa7824 */ /* 0x000fe200078e02ab */
[----:B-1----:R-:W-:Y:S01]  /*6980*/  @P4 SEL R107, RZ, 0x1, !P2 ;  /* 0x00000001ff6b4807 */ /* 0x002fe20005000000 */
[----:B---3--:R-:W-:Y:S06]  /*6990*/  @!P4 BRA `(.L_x_104) ;  /* 0x000000000088c947 */ /* 0x008fec0003800000 */
[----:B------:R-:W-:Y:S01]  /*69a0*/  IMAD.MOV.U32 R143, RZ, RZ, RZ ;  /* 0x000000ffff8f7224 */ /* 0x000fe200078e00ff */
[----:B------:R-:W-:Y:S01]  /*69b0*/  ISETP.NE.AND P0, PT, R107, RZ, PT ;  /* 0x000000ff6b00720c */ /* 0x000fe20003f05270 */
[----:B------:R-:W-:Y:S01]  /*69c0*/  BSSY B0, `(.L_x_105) ;  /* 0x0000014000007945 */ /* 0x000fe20003800000 */
[----:B------:R-:W-:Y:S02]  /*69d0*/  CS2R R90, SRZ ;  /* 0x00000000005a7805 */ /* 0x000fe4000001ff00 */
        /* <DEDUP_REMOVED lines=13> */
[----:B------:R-:W-:Y:S01]  /*6ab0*/  CS2R R140, SRZ ;  /* 0x00000000008c7805 */ /* 0x000fe2000001ff00 */
[----:B------:R-:W-:Y:S06]  /*6ac0*/  @P0 BRA `(.L_x_106) ;  /* 0x00000000000c0947 */ /* 0x000fec0003800000 */
[----:B------:R-:W-:Y:S04]  /*6ad0*/  SHF.L.U32 R5, R162, 0x1f, RZ ;  /* 0x0000001fa2057819 */ /* 0x000fe800000006ff */
[----:B------:R-:W1:Y:S02]  /*6ae0*/  SYNCS.PHASECHK.TRANS64.TRYWAIT P0, [UR49+0x60], R5 ;  /* 0x00006005ff0075a7 */ /* 0x000e640008001131 */
[----:B-1----:R-:W-:Y:S05]  /*6af0*/  @!P0 BRA `(.L_x_107) ;  /* 0x0000005c003c8947 */ /* 0x002fea0003800000 */
.L_x_106:
[----:B------:R-:W-:Y:S05]  /*6b00*/  BSYNC B0 ;  /* 0x0000000000007941 */ /* 0x000fea0003800000 */
.L_x_105:
[----:B------:R-:W-:Y:S01]  /*6b10*/  ISETP.NE.AND P0, PT, R112, RZ, PT ;  /* 0x000000ff7000720c */ /* 0x000fe20003f05270 */
[----:B------:R-:W-:Y:S11]  /*6b20*/  HFMA2 R105, -RZ, RZ, 0, 5.9604644775390625e-08 ;  /* 0x00000001ff697431 */ /* 0x000ff600000001ff */
[----:B------:R-:W-:Y:S01]  /*6b30*/  @!UPT UIADD3 URZ, UPT, UPT, URZ, URZ, URZ ;  /* 0x000000fffffff290 */ /* 0x000fe2000fffe0ff */
[----:B------:R3:W1:Y:S04]  /*6b40*/  @P0 LDS.128 R88, [R178+UR49+0x400] ;  /* 0x00040031b2580984 */ /* 0x0006680008000c00 */
[----:B------:R3:W1:Y:S04]  /*6b50*/  @P0 LDS.128 R92, [R177+0x400] ;  /* 0x00040000b15c0984 */ /* 0x0006680000000c00 */
[----:B------:R3:W1:Y:S04]  /*6b60*/  @P0 LDS.128 R100, [R176+0x400] ;  /* 0x00040000b0640984 */ /* 0x0006680000000c00 */
[----:B------:R3:W1:Y:S04]  /*6b70*/  @P0 LDS.128 R108, [R175+0x400] ;  /* 0x00040000af6c0984 */ /* 0x0006680000000c00 */
[----:B------:R3:W1:Y:S04]  /*6b80*/  @P0 LDS.128 R116, [R173+0x400] ;  /* 0x00040000ad740984 */ /* 0x0006680000000c00 */
[----:B------:R3:W1:Y:S04]  /*6b90*/  @P0 LDS.128 R124, [R172+0x400] ;  /* 0x00040000ac7c0984 */ /* 0x0006680000000c00 */
[----:B------:R3:W1:Y:S04]  /*6ba0*/  @P0 LDS.128 R132, [R171+0x400] ;  /* 0x00040000ab840984 */ /* 0x0006680000000c00 */
[----:B------:R3:W1:Y:S02]  /*6bb0*/  @P0 LDS.128 R140, [R170+0x400] ;  /* 0x00040000aa8c0984 */ /* 0x0006640000000c00 */
.L_x_104:
[----:B------:R-:W-:Y:S05]  /*6bc0*/  BSYNC B1 ;  /* 0x0000000000017941 */ /* 0x000fea0003800000 */
.L_x_103:
[----:B------:R-:W-:Y:S05]  /*6bd0*/  IMAD.IADD R64, R78, 0x1, R81 ;  /* 0x000000014e407824 */ /* 0x000fea00078e0251 */
[----:B-1----:R-:W-:Y:S04]  /*6be0*/  SHF.R.U32.HI R5, RZ, 0x15, R64 ;  /* 0x00000015ff057819 */ /* 0x002fe80000011640 */
[----:B------:R-:W-:Y:S01]  /*6bf0*/  LOP3.LUT P0, RZ, R5, 0x3, R158, 0x48, !PT ;  /* 0x0000000305ff7812 */ /* 0x000fe2000780489e */
[----:B------:R-:W-:Y:S01]  /*6c00*/  @!UPT UIADD3 URZ, UPT, UPT, URZ, URZ, URZ ;  /* 0x000000fffffff290 */ /* 0x000fe2000fffe0ff */
[----:B----4-:R-:W-:Y:S11]  /*6c10*/  @P1 BRA `(.L_x_108) ;  /* 0x0000000000081947 */ /* 0x010ff60003800000 */
[----:B------:R-:W1:Y:S02]  /*6c20*/  SYNCS.PHASECHK.TRANS64.TRYWAIT P1, [UR49+0xd0], R3 ;  /* 0x0000d003ff0075a7 */ /* 0x000e640008021131 */
[----:B-1----:R-:W-:Y:S05]  /*6c30*/  @!P1 BRA `(.L_x_109) ;  /* 0x0000005c00049947 */ /* 0x002fea0003800000 */
.L_x_108:
[----:B------:R-:W-:Y:S05]  /*6c40*/  @!P0 BRA `(.L_x_110) ;  /* 0x0000000000408947 */ /* 0x000fea0003800000 */
[----:B------:R-:W4:Y:S01]  /*6c50*/  LDCU.64 UR8, c[0x4][0x70] ;  /* 0x01000e00ff0877ac */ /* 0x000f220008000a00 */
[----:B------:R-:W-:Y:S01]  /*6c60*/  MOV R15, 0x0 ;  /* 0x00000000000f7802 */ /* 0x000fe20000000f00 */
[----:B------:R-:W-:Y:S02]  /*6c70*/  HFMA2 R12, -RZ, RZ, 0, 5.9604644775390625e-08 ;  /* 0x00000001ff0c7431 */ /* 0x000fe400000001ff */
[----:B------:R-:W-:Y:S02]  /*6c80*/  IMAD.MOV.U32 R8, RZ, RZ, 0x192 ;  /* 0x00000192ff087424 */ /* 0x000fe400078e00ff */
[----:B------:R-:W-:Y:S01]  /*6c90*/  IMAD.MOV.U32 R13, RZ, RZ, RZ ;  /* 0x000000ffff0d7224 */ /* 0x000fe200078e00ff */
[----:B------:R-:W5:Y:S01]  /*6ca0*/  LDCU.64 UR6, c[0x4][0x78] ;  /* 0x01000f00ff0677ac */ /* 0x000f620008000a00 */
[----:B------:R-:W1:Y:S01]  /*6cb0*/  LDC.64 R14, c[0x4][R15] ;  /* 0x010000000f0e7b82 */ /* 0x000e620000000a00 */
[----:B------:R-:W2:Y:S01]  /*6cc0*/  LDCU.64 UR4, c[0x4][0x10] ;  /* 0x01000200ff0477ac */ /* 0x000ea20008000a00 */
[----:B----4-:R-:W-:Y:S01]  /*6cd0*/  MOV R5, UR9 ;  /* 0x0000000900057c02 */ /* 0x010fe20008000f00 */
[----:B------:R-:W-:Y:S01]  /*6ce0*/  IMAD.U32 R4, RZ, RZ, UR8 ;  /* 0x00000008ff047e24 */ /* 0x000fe2000f8e00ff */
[----:B-----5:R-:W-:Y:S01]  /*6cf0*/  MOV R7, UR7 ;  /* 0x0000000700077c02 */ /* 0x020fe20008000f00 */
[----:B------:R-:W-:Y:S01]  /*6d00*/  IMAD.U32 R6, RZ, RZ, UR6 ;  /* 0x00000006ff067e24 */ /* 0x000fe2000f8e00ff */
[----:B--2---:R-:W-:Y:S01]  /*6d10*/  MOV R11, UR5 ;  /* 0x00000005000b7c02 */ /* 0x004fe20008000f00 */
[----:B------:R-:W-:Y:S02]  /*6d20*/  IMAD.U32 R10, RZ, RZ, UR4 ;  /* 0x00000004ff0a7e24 */ /* 0x000fe4000f8e00ff */
[----:B------:R-:W-:Y:S07]  /*6d30*/  LEPC R20, `(.L_x_110) ;  /* 0x000000001014794e */ /* 0x000fee0000000000 */
[----:B-1-3--:R-:W-:Y:S05]  /*6d40*/  CALL.ABS.NOINC R14 ;  /* 0x000000000e007343 */ /* 0x00afea0003c00000 */
.L_x_110:
[----:B------:R-:W-:Y:S01]  /*6d50*/  SHF.L.U32 R80, R88, 0x10, RZ ;  /* 0x0000001058507819 */ /* 0x000fe200000006ff */
[----:B------:R-:W-:Y:S05]  /*6d60*/  WARPSYNC.ALL ;  /* 0x0000000000007948 */ /* 0x000fea0003800000 */
[----:B------:R-:W-:Y:S01]  /*6d70*/  R2UR UR4, R64 ;  /* 0x00000000400472ca */ /* 0x000fe200000e0000 */
[----:B------:R-:W-:Y:S01]  /*6d80*/  UIADD3 UR5, UPT, UPT, UR49, 0xd8, URZ ;  /* 0x000000d831057890 */ /* 0x000fe2000fffe0ff */
[----:B------:R-:W-:Y:S01]  /*6d90*/  LOP3.LUT R82, R88, 0xffff0000, RZ, 0xc0, !PT ;  /* 0xffff000058527812 */ /* 0x000fe200078ec0ff */
[----:B------:R-:W-:Y:S01]  /*6da0*/  BSSY.RECONVERGENT B0, `(.L_x_111) ;  /* 0x0000100000007945 */ /* 0x000fe20003800200 */
[----:B------:R-:W-:Y:S01]  /*6db0*/  SHF.L.U32 R85, R89, 0x10, RZ ;  /* 0x0000001059557819 */ /* 0x000fe200000006ff */
[----:B------:R-:W-:Y:S01]  /*6dc0*/  UPRMT UR5, UR45, 0x654, UR5 ;  /* 0x000006542d057896 */ /* 0x000fe20008000005 */
[----:B------:R-:W-:Y:S02]  /*6dd0*/  SHF.L.U32 R87, R92, 0x10, RZ ;  /* 0x000000105c577819 */ /* 0x000fe400000006ff */
[----:B------:R-:W-:Y:S02]  /*6de0*/  LOP3.LUT R84, R103, 0xffff0000, RZ, 0xc0, !PT ;  /* 0xffff000067547812 */ /* 0x000fe400078ec0ff */
[----:B------:R-:W-:Y:S03]  /*6df0*/  ISETP.NE.AND P0, PT, R165, RZ, PT ;  /* 0x000000ffa500720c */ /* 0x000fe60003f05270 */
[----:B------:R-:W4:Y:S01]  /*6e00*/  LDTM.x64 R4, tmem[UR4] ;  /* 0x00000004000479ee */ /* 0x000f220008340000 */
[----:B------:R-:W-:Y:S01]  /*6e10*/  NOP ;  /* 0x0000000000007918 */ /* 0x000fe20000000000 */
[----:B----4-:R-:W-:Y:S01]  /*6e20*/  SYNCS.ARRIVE.TRANS64.RED.A1T0 RZ, [UR5], RZ ;  /* 0x000000ffffff79a7 */ /* 0x010fe20008100405 */
[C---:B-12---:R-:W-:Y:S01]  /*6e30*/  FMUL R0, R76.reuse, R4 ;  /* 0x000000044c007220 */ /* 0x046fe20000400000 */
[C---:B------:R-:W-:Y:S01]  /*6e40*/  FMUL R3, R76.reuse, R5 ;  /* 0x000000054c037220 */ /* 0x040fe20000400000 */
[C---:B------:R-:W-:Y:S01]  /*6e50*/  FMUL R6, R76.reuse, R6 ;  /* 0x000000064c067220 */ /* 0x040fe20000400000 */
[----:B------:R-:W-:Y:S01]  /*6e60*/  FMUL R7, R76, R7 ;  /* 0x000000074c077220 */ /* 0x000fe20000400000 */
[----:B------:R-:W-:Y:S01]  /*6e70*/  FFMA R0, R83, R80, R0 ;  /* 0x0000005053007223 */ /* 0x000fe20000000000 */
[----:B------:R-:W-:Y:S01]  /*6e80*/  LOP3.LUT R80, R89, 0xffff0000, RZ, 0xc0, !PT ;  /* 0xffff000059507812 */ /* 0x000fe200078ec0ff */
[C---:B------:R-:W-:Y:S01]  /*6e90*/  FFMA R3, R83.reuse, R82, R3 ;  /* 0x0000005253037223 */ /* 0x040fe20000000003 */
[C---:B------:R-:W-:Y:S01]  /*6ea0*/  SHF.L.U32 R82, R90.reuse, 0x10, RZ ;  /* 0x000000105a527819 */ /* 0x040fe200000006ff */
[----:B------:R-:W-:Y:S01]  /*6eb0*/  FFMA R6, R83, R85, R6 ;  /* 0x0000005553067223 */ /* 0x000fe20000000006 */
[----:B------:R-:W-:Y:S01]  /*6ec0*/  SHF.L.U32 R85, R91, 0x10, RZ ;  /* 0x000000105b557819 */ /* 0x000fe200000006ff */
[----:B------:R-:W-:Y:S01]  /*6ed0*/  FFMA R7, R83, R80, R7 ;  /* 0x0000005053077223 */ /* 0x000fe20000000007 */
[----:B------:R-:W-:Y:S01]  /*6ee0*/  LOP3.LUT R80, R90, 0xffff0000, RZ, 0xc0, !PT ;  /* 0xffff00005a507812 */ /* 0x000fe200078ec0ff */
[C---:B------:R-:W-:Y:S01]  /*6ef0*/  FMUL R4, R76.reuse, R8 ;  /* 0x000000084c047220 */ /* 0x040fe20000400000 */
[----:B------:R-:W-:Y:S01]  /*6f00*/  F2FP.BF16.F32.PACK_AB R96, R3, R0 ;  /* 0x000000000360723e */ /* 0x000fe200000010ff */
[C---:B------:R-:W-:Y:S01]  /*6f10*/  FMUL R5, R76.reuse, R9 ;  /* 0x000000094c057220 */ /* 0x040fe20000400000 */
[----:B------:R-:W-:Y:S01]  /*6f20*/  F2FP.BF16.F32.PACK_AB R97, R7, R6 ;  /* 0x000000060761723e */ /* 0x000fe200000010ff */
[----:B------:R-:W-:Y:S01]  /*6f30*/  FFMA R4, R83, R82, R4 ;  /* 0x0000005253047223 */ /* 0x000fe20000000004 */
[----:B------:R-:W-:Y:S01]  /*6f40*/  LOP3.LUT R82, R91, 0xffff0000, RZ, 0xc0, !PT ;  /* 0xffff00005b527812 */ /* 0x000fe200078ec0ff */
[----:B------:R-:W-:Y:S01]  /*6f50*/  FMUL R10, R76, R10 ;  /* 0x0000000a4c0a7220 */ /* 0x000fe20000400000 */
[----:B------:R-:W-:Y:S01]  /*6f60*/  FFMA R5, R83, R80, R5 ;  /* 0x0000005053057223 */ /* 0x000fe20000000005 */
[----:B------:R-:W-:Y:S01]  /*6f70*/  LOP3.LUT R80, R92, 0xffff0000, RZ, 0xc0, !PT ;  /* 0xffff00005c507812 */ /* 0x000fe200078ec0ff */
[C---:B------:R-:W-:Y:S01]  /*6f80*/  FMUL R11, R76.reuse, R11 ;  /* 0x0000000b4c0b7220 */ /* 0x040fe20000400000 */
[C---:B------:R-:W-:Y:S01]  /*6f90*/  FMUL R8, R76.reuse, R12 ;  /* 0x0000000c4c087220 */ /* 0x040fe20000400000 */
[----:B------:R-:W-:Y:S01]  /*6fa0*/  FMUL R9, R76, R13 ;  /* 0x0000000d4c097220 */ /* 0x000fe20000400000 */
[----:B------:R-:W-:Y:S01]  /*6fb0*/  F2FP.BF16.F32.PACK_AB R98, R5, R4 ;  /* 0x000000040562723e */ /* 0x000fe200000010ff */
[C---:B------:R-:W-:Y:S01]  /*6fc0*/  FFMA R10, R83.reuse, R85, R10 ;  /* 0x00000055530a7223 */ /* 0x040fe2000000000a */
[----:B------:R-:W-:Y:S01]  /*6fd0*/  SHF.L.U32 R85, R94, 0x10, RZ ;  /* 0x000000105e557819 */ /* 0x000fe200000006ff */
[----:B------:R-:W-:Y:S01]  /*6fe0*/  FFMA R11, R83, R82, R11 ;  /* 0x00000052530b7223 */ /* 0x000fe2000000000b */
[----:B------:R-:W-:Y:S01]  /*6ff0*/  SHF.L.U32 R82, R93, 0x10, RZ ;  /* 0x000000105d527819 */ /* 0x000fe200000006ff */
[----:B------:R-:W-:Y:S01]  /*7000*/  FFMA R8, R83, R87, R8 ;  /* 0x0000005753087223 */ /* 0x000fe20000000008 */
[----:B------:R-:W-:Y:S01]  /*7010*/  SHF.L.U32 R87, R95, 0x10, RZ ;  /* 0x000000105f577819 */ /* 0x000fe200000006ff */
[----:B------:R-:W-:Y:S01]  /*7020*/  FFMA R9, R83, R80, R9 ;  /* 0x0000005053097223 */ /* 0x000fe20000000009 */
[----:B------:R-:W-:Y:S01]  /*7030*/  LOP3.LUT R80, R93, 0xffff0000, RZ, 0xc0, !PT ;  /* 0xffff00005d507812 */ /* 0x000fe200078ec0ff */
[C---:B------:R-:W-:Y:S01]  /*7040*/  FMUL R14, R76.reuse, R14 ;  /* 0x0000000e4c0e7220 */ /* 0x040fe20000400000 */
[----:B------:R-:W-:Y:S01]  /*7050*/  F2FP.BF16.F32.PACK_AB R99, R11, R10 ;  /* 0x0000000a0b63723e */ /* 0x000fe200000010ff */
[----:B------:R-:W-:Y:S01]  /*7060*/  FMUL R15, R76, R15 ;  /* 0x0000000f4c0f7220 */ /* 0x000fe20000400000 */
[----:B------:R-:W-:Y:S01]  /*7070*/  F2FP.BF16.F32.PACK_AB R120, R9, R8 ;  /* 0x000000080978723e */ /* 0x000fe200000010ff */
[C---:B------:R-:W-:Y:S01]  /*7080*/  FFMA R14, R83.reuse, R82, R14 ;  /* 0x00000052530e7223 */ /* 0x040fe2000000000e */
[----:B------:R-:W-:Y:S01]  /*7090*/  LOP3.LUT R82, R94, 0xffff0000, RZ, 0xc0, !PT ;  /* 0xffff00005e527812 */ /* 0x000fe200078ec0ff */
[C---:B------:R-:W-:Y:S01]  /*70a0*/  FMUL R12, R76.reuse, R16 ;  /* 0x000000104c0c7220 */ /* 0x040fe20000400000 */
        /* <DEDUP_REMOVED lines=8> */
[C---:B------:R-:W-:Y:S01]  /*7130*/  FFMA R13, R83.reuse, R82, R13 ;  /* 0x00000052530d7223 */ /* 0x040fe2000000000d */
[C---:B------:R-:W-:Y:S01]  /*7140*/  LOP3.LUT R82, R100.reuse, 0xffff0000, RZ, 0xc0, !PT ;  /* 0xffff000064527812 */ /* 0x040fe200078ec0ff */
[----:B------:R-:W-:Y:S01]  /*7150*/  FFMA R18, R83, R87, R18 ;  /* 0x0000005753127223 */ /* 0x000fe20000000012 */
[----:B------:R-:W-:Y:S01]  /*7160*/  SHF.L.U32 R87, R103, 0x10, RZ ;  /* 0x0000001067577819 */ /* 0x000fe200000006ff */
[----:B------:R-:W-:Y:S01]  /*7170*/  FFMA R19, R83, R80, R19 ;  /* 0x0000005053137223 */ /* 0x000fe20000000013 */
[----:B------:R-:W-:Y:S01]  /*7180*/  SHF.L.U32 R80, R100, 0x10, RZ ;  /* 0x0000001064507819 */ /* 0x000fe200000006ff */
[C---:B------:R-:W-:Y:S01]  /*7190*/  FMUL R16, R76.reuse, R20 ;  /* 0x000000144c107220 */ /* 0x040fe20000400000 */
[----:B------:R-:W-:Y:S01]  /*71a0*/  F2FP.BF16.F32.PACK_AB R122, R13, R12 ;  /* 0x0000000c0d7a723e */ /* 0x000fe200000010ff */
[C---:B------:R-:W-:Y:S01]  /*71b0*/  FMUL R17, R76.reuse, R21 ;  /* 0x000000154c117220 */ /* 0x040fe20000400000 */
[----:B------:R-:W-:Y:S01]  /*71c0*/  F2FP.BF16.F32.PACK_AB R123, R19, R18 ;  /* 0x00000012137b723e */ /* 0x000fe200000010ff */
[----:B------:R-:W-:Y:S01]  /*71d0*/  FFMA R16, R83, R80, R16 ;  /* 0x0000005053107223 */ /* 0x000fe20000000010 */
[----:B------:R-:W-:Y:S01]  /*71e0*/  SHF.L.U32 R80, R101, 0x10, RZ ;  /* 0x0000001065507819 */ /* 0x000fe200000006ff */
[----:B------:R-:W-:Y:S01]  /*71f0*/  FMUL R22, R76, R22 ;  /* 0x000000164c167220 */ /* 0x000fe20000400000 */
[C---:B------:R-:W-:Y:S01]  /*7200*/  FFMA R17, R83.reuse, R82, R17 ;  /* 0x0000005253117223 */ /* 0x040fe20000000011 */
[----:B------:R-:W-:Y:S01]  /*7210*/  LOP3.LUT R82, R102, 0xffff0000, RZ, 0xc0, !PT ;  /* 0xffff000066527812 */ /* 0x000fe200078ec0ff */
[C---:B------:R-:W-:Y:S01]  /*7220*/  FMUL R23, R76.reuse, R23 ;  /* 0x000000174c177220 */ /* 0x040fe20000400000 */
[----:B------:R-:W-:Y:S01]  /*7230*/  FFMA R22, R83, R80, R22 ;  /* 0x0000005053167223 */ /* 0x000fe20000000016 */
[----:B------:R-:W-:Y:S01]  /*7240*/  LOP3.LUT R80, R101, 0xffff0000, RZ, 0xc0, !PT ;  /* 0xffff000065507812 */ /* 0x000fe200078ec0ff */
[C---:B------:R-:W-:Y:S01]  /*7250*/  FMUL R20, R76.reuse, R24 ;  /* 0x000000184c147220 */ /* 0x040fe20000400000 */
[----:B------:R-:W-:Y:S01]  /*7260*/  F2FP.BF16.F32.PACK_AB R128, R17, R16 ;  /* 0x000000101180723e */ /* 0x000fe200000010ff */
[C---:B------:R-:W-:Y:S01]  /*7270*/  FMUL R21, R76.reuse, R25 ;  /* 0x000000194c157220 */ /* 0x040fe20000400000 */
[----:B------:R-:W-:Y:S01]  /*7280*/  FMUL R26, R76, R26 ;  /* 0x0000001a4c1a7220 */ /* 0x000fe20000400000 */
[C---:B------:R-:W-:Y:S01]  /*7290*/  FFMA R23, R83.reuse, R80, R23 ;  /* 0x0000005053177223 */ /* 0x040fe20000000017 */
[----:B------:R-:W-:Y:S01]  /*72a0*/  SHF.L.U32 R80, R108, 0x10, RZ ;  /* 0x000000106c507819 */ /* 0x000fe200000006ff */
[C---:B------:R-:W-:Y:S01]  /*72b0*/  FMUL R27, R76.reuse, R27 ;  /* 0x0000001b4c1b7220 */ /* 0x040fe20000400000 */
[----:B------:R-:W-:Y:S01]  /*72c0*/  FFMA R20, R83, R85, R20 ;  /* 0x0000005553147223 */ /* 0x000fe20000000014 */
[----:B------:R-:W-:Y:S01]  /*72d0*/  SHF.L.U32 R85, R109, 0x10, RZ ;  /* 0x000000106d557819 */ /* 0x000fe200000006ff */
[----:B------:R-:W-:Y:S01]  /*72e0*/  FMUL R24, R76, R28 ;  /* 0x0000001c4c187220 */ /* 0x000fe20000400000 */
[----:B------:R-:W-:Y:S01]  /*72f0*/  F2FP.BF16.F32.PACK_AB R129, R23, R22 ;  /* 0x000000161781723e */ /* 0x000fe200000010ff */
[C---:B------:R-:W-:Y:S01]  /*7300*/  FFMA R21, R83.reuse, R82, R21 ;  /* 0x0000005253157223 */ /* 0x040fe20000000015 */
[----:B------:R-:W-:Y:S01]  /*7310*/  LOP3.LUT R82, R108, 0xffff0000, RZ, 0xc0, !PT ;  /* 0xffff00006c527812 */ /* 0x000fe200078ec0ff */
[----:B------:R-:W-:Y:S01]  /*7320*/  FFMA R26, R83, R87, R26 ;  /* 0x00000057531a7223 */ /* 0x000fe2000000001a */
[----:B------:R-:W-:Y:S01]  /*7330*/  SHF.L.U32 R87, R111, 0x10, RZ ;  /* 0x000000106f577819 */ /* 0x000fe200000006ff */
[----:B------:R-:W-:Y:S01]  /*7340*/  FFMA R27, R83, R84, R27 ;  /* 0x00000054531b7223 */ /* 0x000fe2000000001b */
[----:B------:R-:W-:Y:S01]  /*7350*/  F2FP.BF16.F32.PACK_AB R130, R21, R20 ;  /* 0x000000141582723e */ /* 0x000fe200000010ff */
[----:B------:R-:W-:Y:S01]  /*7360*/  FFMA R24, R83, R80, R24 ;  /* 0x0000005053187223 */ /* 0x000fe20000000018 */
[----:B------:R-:W-:Y:S01]  /*7370*/  LOP3.LUT R80, R109, 0xffff0000, RZ, 0xc0, !PT ;  /* 0xffff00006d507812 */ /* 0x000fe200078ec0ff */
[C---:B------:R-:W-:Y:S01]  /*7380*/  FMUL R25, R76.reuse, R29 ;  /* 0x0000001d4c197220 */ /* 0x040fe20000400000 */
[----:B------:R-:W-:Y:S01]  /*7390*/  F2FP.BF16.F32.PACK_AB R131, R27, R26 ;  /* 0x0000001a1b83723e */ /* 0x000fe200000010ff */
[C---:B------:R-:W-:Y:S01]  /*73a0*/  FMUL R30, R76.reuse, R30 ;  /* 0x0000001e4c1e7220 */ /* 0x040fe20000400000 */
[----:B------:R-:W-:Y:S01]  /*73b0*/  LOP3.LUT R84, R143, 0xffff0000, RZ, 0xc0, !PT ;  /* 0xffff00008f547812 */ /* 0x000fe200078ec0ff */
[----:B------:R-:W-:Y:S01]  /*73c0*/  FMUL R31, R76, R31 ;  /* 0x0000001f4c1f7220 */ /* 0x000fe20000400000 */
[----:B------:R-:W-:Y:S01]  /*73d0*/  FFMA R25, R83, R82, R25 ;  /* 0x0000005253197223 */ /* 0x000fe20000000019 */
[----:B------:R-:W-:Y:S01]  /*73e0*/  LOP3.LUT R82, R111, 0xffff0000, RZ, 0xc0, !PT ;  /* 0xffff00006f527812 */ /* 0x000fe200078ec0ff */
[C---:B------:R-:W-:Y:S01]  /*73f0*/  FFMA R30, R83.reuse, R85, R30 ;  /* 0x00000055531e7223 */ /* 0x040fe2000000001e */
[C---:B------:R-:W-:Y:S01]  /*7400*/  SHF.L.U32 R85, R110.reuse, 0x10, RZ ;  /* 0x000000106e557819 */ /* 0x040fe200000006ff */
[C---:B------:R-:W-:Y:S01]  /*7410*/  FFMA R31, R83.reuse, R80, R31 ;  /* 0x00000050531f7223 */ /* 0x040fe2000000001f */
[----:B------:R-:W-:Y:S01]  /*7420*/  LOP3.LUT R80, R110, 0xffff0000, RZ, 0xc0, !PT ;  /* 0xffff00006e507812 */ /* 0x000fe200078ec0ff */
[C---:B------:R-:W-:Y:S01]  /*7430*/  FMUL R28, R76.reuse, R32 ;  /* 0x000000204c1c7220 */ /* 0x040fe20000400000 */
[C---:B------:R-:W-:Y:S01]  /*7440*/  FMUL R29, R76.reuse, R33 ;  /* 0x000000214c1d7220 */ /* 0x040fe20000400000 */
[C---:B------:R-:W-:Y:S01]  /*7450*/  FMUL R34, R76.reuse, R34 ;  /* 0x000000224c227220 */ /* 0x040fe20000400000 */
[----:B------:R-:W-:Y:S01]  /*7460*/  FMUL R35, R76, R35 ;  /* 0x000000234c237220 */ /* 0x000fe20000400000 */
[----:B------:R-:W-:Y:S01]  /*7470*/  FFMA R28, R83, R85, R28 ;  /* 0x00000055531c7223 */ /* 0x000fe2000000001c */
[----:B------:R-:W-:Y:S01]  /*7480*/  SHF.L.U32 R85, R117, 0x10, RZ ;  /* 0x0000001075557819 */ /* 0x000fe200000006ff */
[C---:B------:R-:W-:Y:S01]  /*7490*/  FFMA R29, R83.reuse, R80, R29 ;  /* 0x00000050531d7223 */ /* 0x040fe2000000001d */
[C---:B------:R-:W-:Y:S01]  /*74a0*/  SHF.L.U32 R80, R116.reuse, 0x10, RZ ;  /* 0x0000001074507819 */ /* 0x040fe200000006ff */
[----:B------:R-:W-:Y:S01]  /*74b0*/  FFMA R34, R83, R87, R34 ;  /* 0x0000005753227223 */ /* 0x000fe20000000022 */
[----:B------:R-:W-:Y:S01]  /*74c0*/  SHF.L.U32 R87, R119, 0x10, RZ ;  /* 0x0000001077577819 */ /* 0x000fe200000006ff */
[C---:B------:R-:W-:Y:S01]  /*74d0*/  FFMA R35, R83.reuse, R82, R35 ;  /* 0x0000005253237223 */ /* 0x040fe20000000023 */
[----:B------:R-:W-:Y:S01]  /*74e0*/  LOP3.LUT R82, R116, 0xffff0000, RZ, 0xc0, !PT ;  /* 0xffff000074527812 */ /* 0x000fe200078ec0ff */
[C---:B------:R-:W-:Y:S01]  /*74f0*/  FMUL R32, R76.reuse, R36 ;  /* 0x000000244c207220 */ /* 0x040fe20000400000 */
[C---:B------:R-:W-:Y:S01]  /*7500*/  FMUL R33, R76.reuse, R37 ;  /* 0x000000254c217220 */ /* 0x040fe20000400000 */
[----:B------:R-:W-:Y:S01]  /*7510*/  FMUL R38, R76, R38 ;  /* 0x000000264c267220 */ /* 0x000fe20000400000 */
[----:B------:R1:W-:Y:S01]  /*7520*/  STS.128 [R178+UR49+0x400], R96 ;  /* 0x00040060b2007988 */ /* 0x0003e20008000c31 */
[----:B------:R-:W-:Y:S01]  /*7530*/  FFMA R32, R83, R80, R32 ;  /* 0x0000005053207223 */ /* 0x000fe20000000020 */
[----:B------:R-:W-:Y:S01]  /*7540*/  LOP3.LUT R80, R117, 0xffff0000, RZ, 0xc0, !PT ;  /* 0xffff000075507812 */ /* 0x000fe200078ec0ff */
[C---:B------:R-:W-:Y:S01]  /*7550*/  FFMA R33, R83.reuse, R82, R33 ;  /* 0x0000005253217223 */ /* 0x040fe20000000021 */
[----:B------:R-:W-:Y:S01]  /*7560*/  LOP3.LUT R82, R118, 0xffff0000, RZ, 0xc0, !PT ;  /* 0xffff000076527812 */ /* 0x000fe200078ec0ff */
[----:B------:R-:W-:Y:S01]  /*7570*/  FMUL R39, R76, R39 ;  /* 0x000000274c277220 */ /* 0x000fe20000400000 */
[C---:B------:R-:W-:Y:S01]  /*7580*/  FFMA R38, R83.reuse, R85, R38 ;  /* 0x0000005553267223 */ /* 0x040fe20000000026 */
[----:B------:R-:W-:Y:S01]  /*7590*/  SHF.L.U32 R85, R118, 0x10, RZ ;  /* 0x0000001076557819 */ /* 0x000fe200000006ff */
[C---:B------:R-:W-:Y:S01]  /*75a0*/  FMUL R36, R76.reuse, R40 ;  /* 0x000000284c247220 */ /* 0x040fe20000400000 */
[----:B------:R-:W-:Y:S01]  /*75b0*/  FFMA R39, R83, R80, R39 ;  /* 0x0000005053277223 */ /* 0x000fe20000000027 */
[----:B------:R-:W-:Y:S01]  /*75c0*/  LOP3.LUT R80, R119, 0xffff0000, RZ, 0xc0, !PT ;  /* 0xffff000077507812 */ /* 0x000fe200078ec0ff */
[C---:B------:R-:W-:Y:S01]  /*75d0*/  FMUL R37, R76.reuse, R41 ;  /* 0x000000294c257220 */ /* 0x040fe20000400000 */
[C---:B------:R-:W-:Y:S01]  /*75e0*/  FMUL R42, R76.reuse, R42 ;  /* 0x0000002a4c2a7220 */ /* 0x040fe20000400000 */
[----:B------:R-:W-:Y:S01]  /*75f0*/  FMUL R43, R76, R43 ;  /* 0x0000002b4c2b7220 */ /* 0x000fe20000400000 */
[C---:B------:R-:W-:Y:S01]  /*7600*/  FFMA R36, R83.reuse, R85, R36 ;  /* 0x0000005553247223 */ /* 0x040fe20000000024 */
[C---:B------:R-:W-:Y:S01]  /*7610*/  SHF.L.U32 R85, R124.reuse, 0x10, RZ ;  /* 0x000000107c557819 */ /* 0x040fe200000006ff */
[----:B------:R2:W-:Y:S01]  /*7620*/  STS.128 [R177+0x400], R120 ;  /* 0x00040078b1007388 */ /* 0x0005e20000000c00 */
[----:B------:R-:W-:Y:S01]  /*7630*/  FFMA R37, R83, R82, R37 ;  /* 0x0000005253257223 */ /* 0x000fe20000000025 */
[----:B------:R-:W-:Y:S01]  /*7640*/  LOP3.LUT R82, R125, 0xffff0000, RZ, 0xc0, !PT ;  /* 0xffff00007d527812 */ /* 0x000fe200078ec0ff */
[----:B------:R-:W-:Y:S01]  /*7650*/  FFMA R42, R83, R87, R42 ;  /* 0x00000057532a7223 */ /* 0x000fe2000000002a */
[----:B------:R-:W-:Y:S01]  /*7660*/  SHF.L.U32 R87, R125, 0x10, RZ ;  /* 0x000000107d577819 */ /* 0x000fe200000006ff */
        /* <DEDUP_REMOVED lines=8> */
[----:B------:R4:W-:Y:S01]  /*76f0*/  STS.128 [R176+0x400], R128 ;  /* 0x00040080b0007388 */ /* 0x0009e20000000c00 */
[C---:B------:R-:W-:Y:S01]  /*7700*/  FFMA R41, R83.reuse, R80, R41 ;  /* 0x0000005053297223 */ /* 0x040fe20000000029 */
[C---:B------:R-:W-:Y:S01]  /*7710*/  SHF.L.U32 R80, R126.reuse, 0x10, RZ ;  /* 0x000000107e507819 */ /* 0x040fe200000006ff */
[----:B------:R-:W-:Y:S01]  /*7720*/  FFMA R46, R83, R87, R46 ;  /* 0x00000057532e7223 */ /* 0x000fe2000000002e */
[----:B------:R-:W-:Y:S01]  /*7730*/  SHF.L.U32 R87, R133, 0x10, RZ ;  /* 0x0000001085577819 */ /* 0x000fe200000006ff */
[----:B------:R-:W-:Y:S01]  /*7740*/  FFMA R47, R83, R82, R47 ;  /* 0x00000052532f7223 */ /* 0x000fe2000000002f */
[----:B------:R-:W-:Y:S01]  /*7750*/  LOP3.LUT R82, R126, 0xffff0000, RZ, 0xc0, !PT ;  /* 0xffff00007e527812 */ /* 0x000fe200078ec0ff */
[C---:B------:R-:W-:Y:S01]  /*7760*/  FMUL R44, R76.reuse, R48 ;  /* 0x000000304c2c7220 */ /* 0x040fe20000400000 */
[----:B-1----:R-:W-:Y:S01]  /*7770*/  F2FP.BF16.F32.PACK_AB R96, R25, R24 ;  /* 0x000000181960723e */ /* 0x002fe200000010ff */
[C---:B------:R-:W-:Y:S01]  /*7780*/  FMUL R45, R76.reuse, R49 ;  /* 0x000000314c2d7220 */ /* 0x040fe20000400000 */
[----:B------:R-:W-:Y:S01]  /*7790*/  F2FP.BF16.F32.PACK_AB R97, R31, R30 ;  /* 0x0000001e1f61723e */ /* 0x000fe200000010ff */
[----:B------:R-:W-:Y:S01]  /*77a0*/  FMUL R50, R76, R50 ;  /* 0x000000324c327220 */ /* 0x000fe20000400000 */
[----:B------:R-:W-:Y:S01]  /*77b0*/  F2FP.BF16.F32.PACK_AB R98, R29, R28 ;  /* 0x0000001c1d62723e */ /* 0x000fe200000010ff */
[----:B------:R-:W-:Y:S01]  /*77c0*/  FFMA R44, R83, R80, R44 ;  /* 0x00000050532c7223 */ /* 0x000fe2000000002c */
[----:B------:R-:W-:Y:S01]  /*77d0*/  LOP3.LUT R80, R127, 0xffff0000, RZ, 0xc0, !PT ;  /* 0xffff00007f507812 */ /* 0x000fe200078ec0ff */
[----:B------:R-:W-:Y:S01]  /*77e0*/  FFMA R45, R83, R82, R45 ;  /* 0x00000052532d7223 */ /* 0x000fe2000000002d */
[----:B------:R-:W-:Y:S01]  /*77f0*/  LOP3.LUT R82, R132, 0xffff0000, RZ, 0xc0, !PT ;  /* 0xffff000084527812 */ /* 0x000fe200078ec0ff */
[----:B------:R-:W-:Y:S01]  /*7800*/  FMUL R51, R76, R51 ;  /* 0x000000334c337220 */ /* 0x000fe20000400000 */
[----:B------:R-:W-:Y:S01]  /*7810*/  F2FP.BF16.F32.PACK_AB R99, R35, R34 ;  /* 0x000000222363723e */ /* 0x000fe200000010ff */
[----:B------:R-:W-:Y:S01]  /*7820*/  FFMA R50, R83, R85, R50 ;  /* 0x0000005553327223 */ /* 0x000fe20000000032 */
[----:B------:R-:W-:Y:S01]  /*7830*/  SHF.L.U32 R85, R132, 0x10, RZ ;  /* 0x0000001084557819 */ /* 0x000fe200000006ff */
[C---:B------:R-:W-:Y:S01]  /*7840*/  FMUL R48, R76.reuse, R52 ;  /* 0x000000344c307220 */ /* 0x040fe20000400000 */
[----:B--2---:R-:W-:Y:S01]  /*7850*/  F2FP.BF16.F32.PACK_AB R120, R33, R32 ;  /* 0x000000202178723e */ /* 0x004fe200000010ff */
[----:B------:R-:W-:Y:S01]  /*7860*/  FFMA R51, R83, R80, R51 ;  /* 0x0000005053337223 */ /* 0x000fe20000000033 */
[----:B------:R-:W-:Y:S01]  /*7870*/  LOP3.LUT R80, R133, 0xffff0000, RZ, 0xc0, !PT ;  /* 0xffff000085507812 */ /* 0x000fe200078ec0ff */
[----:B------:R1:W-:Y:S01]  /*7880*/  STS.128 [R175+0x400], R96 ;  /* 0x00040060af007388 */ /* 0x0003e20000000c00 */
[----:B------:R-:W-:Y:S01]  /*7890*/  F2FP.BF16.F32.PACK_AB R121, R39, R38 ;  /* 0x000000262779723e */ /* 0x000fe200000010ff */
[C---:B------:R-:W-:Y:S01]  /*78a0*/  FMUL R49, R76.reuse, R53 ;  /* 0x000000354c317220 */ /* 0x040fe20000400000 */
[----:B------:R-:W-:Y:S01]  /*78b0*/  F2FP.BF16.F32.PACK_AB R122, R37, R36 ;  /* 0x00000024257a723e */ /* 0x000fe200000010ff */
[C---:B------:R-:W-:Y:S01]  /*78c0*/  FMUL R54, R76.reuse, R54 ;  /* 0x000000364c367220 */ /* 0x040fe20000400000 */
[----:B------:R-:W-:Y:S01]  /*78d0*/  F2FP.BF16.F32.PACK_AB R123, R43, R42 ;  /* 0x0000002a2b7b723e */ /* 0x000fe200000010ff */
[----:B------:R-:W-:Y:S01]  /*78e0*/  FMUL R55, R76, R55 ;  /* 0x000000374c377220 */ /* 0x000fe20000400000 */
[----:B----4-:R-:W-:Y:S01]  /*78f0*/  F2FP.BF16.F32.PACK_AB R128, R41, R40 ;  /* 0x000000282980723e */ /* 0x010fe200000010ff */
[C---:B------:R-:W-:Y:S01]  /*7900*/  FFMA R48, R83.reuse, R85, R48 ;  /* 0x0000005553307223 */ /* 0x040fe20000000030 */
[C---:B------:R-:W-:Y:S01]  /*7910*/  FFMA R49, R83.reuse, R82, R49 ;  /* 0x0000005253317223 */ /* 0x040fe20000000031 */
[----:B------:R1:W-:Y:S01]  /*7920*/  STS.128 [R173+0x400], R120 ;  /* 0x00040078ad007388 */ /* 0x0003e20000000c00 */
[C---:B------:R-:W-:Y:S01]  /*7930*/  SHF.L.U32 R85, R134.reuse, 0x10, RZ ;  /* 0x0000001086557819 */ /* 0x040fe200000006ff */
[----:B------:R-:W-:Y:S01]  /*7940*/  FFMA R54, R83, R87, R54 ;  /* 0x0000005753367223 */ /* 0x000fe20000000036 */
[----:B------:R-:W-:Y:S01]  /*7950*/  SHF.L.U32 R87, R135, 0x10, RZ ;  /* 0x0000001087577819 */ /* 0x000fe200000006ff */
[----:B------:R-:W-:Y:S01]  /*7960*/  FFMA R55, R83, R80, R55 ;  /* 0x0000005053377223 */ /* 0x000fe20000000037 */
[----:B------:R-:W-:Y:S01]  /*7970*/  LOP3.LUT R80, R134, 0xffff0000, RZ, 0xc0, !PT ;  /* 0xffff000086507812 */ /* 0x000fe200078ec0ff */
[C---:B------:R-:W-:Y:S01]  /*7980*/  FMUL R52, R76.reuse, R56 ;  /* 0x000000384c347220 */ /* 0x040fe20000400000 */
[----:B------:R-:W-:Y:S01]  /*7990*/  LOP3.LUT R82, R135, 0xffff0000, RZ, 0xc0, !PT ;  /* 0xffff000087527812 */ /* 0x000fe200078ec0ff */
[C---:B------:R-:W-:Y:S01]  /*79a0*/  FMUL R53, R76.reuse, R57 ;  /* 0x000000394c357220 */ /* 0x040fe20000400000 */
[C---:B------:R-:W-:Y:S01]  /*79b0*/  FMUL R58, R76.reuse, R58 ;  /* 0x0000003a4c3a7220 */ /* 0x040fe20000400000 */
[----:B------:R-:W-:Y:S01]  /*79c0*/  FMUL R59, R76, R59 ;  /* 0x0000003b4c3b7220 */ /* 0x000fe20000400000 */
[C---:B------:R-:W-:Y:S01]  /*79d0*/  FFMA R52, R83.reuse, R85, R52 ;  /* 0x0000005553347223 */ /* 0x040fe20000000034 */
[C---:B------:R-:W-:Y:S01]  /*79e0*/  FFMA R53, R83.reuse, R80, R53 ;  /* 0x0000005053357223 */ /* 0x040fe20000000035 */
[C---:B------:R-:W-:Y:S01]  /*79f0*/  FFMA R58, R83.reuse, R87, R58 ;  /* 0x00000057533a7223 */ /* 0x040fe2000000003a */
[----:B------:R-:W-:Y:S01]  /*7a00*/  FFMA R59, R83, R82, R59 ;  /* 0x00000052533b7223 */ /* 0x000fe2000000003b */
[----:B------:R-:W-:Y:S01]  /*7a10*/  SHF.L.U32 R80, R140, 0x10, RZ ;  /* 0x000000108c507819 */ /* 0x000fe200000006ff */
[----:B------:R-:W-:Y:S01]  /*7a20*/  FMUL R56, R76, R60 ;  /* 0x0000003c4c387220 */ /* 0x000fe20000400000 */
[----:B------:R-:W-:Y:S01]  /*7a30*/  LOP3.LUT R82, R140, 0xffff0000, RZ, 0xc0, !PT ;  /* 0xffff00008c527812 */ /* 0x000fe200078ec0ff */
[C---:B------:R-:W-:Y:S01]  /*7a40*/  FMUL R57, R76.reuse, R61 ;  /* 0x0000003d4c397220 */ /* 0x040fe20000400000 */
[----:B------:R-:W-:Y:S01]  /*7a50*/  SHF.L.U32 R85, R141, 0x10, RZ ;  /* 0x000000108d557819 */ /* 0x000fe200000006ff */
[C---:B------:R-:W-:Y:S01]  /*7a60*/  FMUL R62, R76.reuse, R62 ;  /* 0x0000003e4c3e7220 */ /* 0x040fe20000400000 */
[----:B------:R-:W-:Y:S01]  /*7a70*/  F2FP.BF16.F32.PACK_AB R129, R47, R46 ;  /* 0x0000002e2f81723e */ /* 0x000fe200000010ff */
[----:B------:R-:W-:Y:S01]  /*7a80*/  FFMA R56, R83, R80, R56 ;  /* 0x0000005053387223 */ /* 0x000fe20000000038 */
[----:B------:R-:W-:Y:S01]  /*7a90*/  F2FP.BF16.F32.PACK_AB R130, R45, R44 ;  /* 0x0000002c2d82723e */ /* 0x000fe200000010ff */
[----:B------:R-:W-:Y:S01]  /*7aa0*/  FFMA R57, R83, R82, R57 ;  /* 0x0000005253397223 */ /* 0x000fe20000000039 */
[----:B------:R-:W-:Y:S01]  /*7ab0*/  F2FP.BF16.F32.PACK_AB R131, R51, R50 ;  /* 0x000000323383723e */ /* 0x000fe200000010ff */
[----:B------:R-:W-:Y:S01]  /*7ac0*/  FFMA R62, R83, R85, R62 ;  /* 0x00000055533e7223 */ /* 0x000fe2000000003e */
[----:B------:R-:W-:Y:S01]  /*7ad0*/  LOP3.LUT R80, R141, 0xffff0000, RZ, 0xc0, !PT ;  /* 0xffff00008d507812 */ /* 0x000fe200078ec0ff */
[----:B------:R-:W-:Y:S01]  /*7ae0*/  FMUL R63, R76, R63 ;  /* 0x0000003f4c3f7220 */ /* 0x000fe20000400000 */
[----:B------:R-:W-:Y:S01]  /*7af0*/  SHF.L.U32 R85, R142, 0x10, RZ ;  /* 0x000000108e557819 */ /* 0x000fe200000006ff */
[----:B------:R1:W-:Y:S01]  /*7b00*/  STS.128 [R172+0x400], R128 ;  /* 0x00040080ac007388 */ /* 0x0003e20000000c00 */
[----:B------:R-:W-:Y:S01]  /*7b10*/  FMUL R60, R76, R64 ;  /* 0x000000404c3c7220 */ /* 0x000fe20000400000 */
[----:B------:R-:W-:Y:S01]  /*7b20*/  LOP3.LUT R82, R142, 0xffff0000, RZ, 0xc0, !PT ;  /* 0xffff00008e527812 */ /* 0x000fe200078ec0ff */
[C---:B------:R-:W-:Y:S01]  /*7b30*/  FMUL R61, R76.reuse, R65 ;  /* 0x000000414c3d7220 */ /* 0x040fe20000400000 */
[----:B------:R-:W-:Y:S01]  /*7b40*/  SHF.L.U32 R87, R143, 0x10, RZ ;  /* 0x000000108f577819 */ /* 0x000fe200000006ff */
[C---:B------:R-:W-:Y:S01]  /*7b50*/  FMUL R66, R76.reuse, R66 ;  /* 0x000000424c427220 */ /* 0x040fe20000400000 */
[----:B------:R-:W-:Y:S01]  /*7b60*/  FFMA R63, R83, R80, R63 ;  /* 0x00000050533f7223 */ /* 0x000fe2000000003f */
[----:B------:R-:W-:Y:S01]  /*7b70*/  FMUL R67, R76, R67 ;  /* 0x000000434c437220 */ /* 0x000fe20000400000 */
[----:B------:R-:W-:Y:S01]  /*7b80*/  F2FP.BF16.F32.PACK_AB R136, R49, R48 ;  /* 0x000000303188723e */ /* 0x000fe200000010ff */
[----:B------:R-:W-:Y:S01]  /*7b90*/  FFMA R60, R83, R85, R60 ;  /* 0x00000055533c7223 */ /* 0x000fe2000000003c */
[----:B------:R-:W-:Y:S01]  /*7ba0*/  F2FP.BF16.F32.PACK_AB R137, R55, R54 ;  /* 0x000000363789723e */ /* 0x000fe200000010ff */
[----:B------:R-:W-:Y:S01]  /*7bb0*/  FFMA R61, R83, R82, R61 ;  /* 0x00000052533d7223 */ /* 0x000fe2000000003d */
[----:B------:R-:W-:Y:S01]  /*7bc0*/  F2FP.BF16.F32.PACK_AB R138, R53, R52 ;  /* 0x00000034358a723e */ /* 0x000fe200000010ff */
[----:B------:R-:W-:Y:S01]  /*7bd0*/  FFMA R66, R83, R87, R66 ;  /* 0x0000005753427223 */ /* 0x000fe20000000042 */
[----:B------:R-:W-:Y:S01]  /*7be0*/  F2FP.BF16.F32.PACK_AB R139, R59, R58 ;  /* 0x0000003a3b8b723e */ /* 0x000fe200000010ff */
[----:B------:R-:W-:Y:S01]  /*7bf0*/  FFMA R67, R83, R84, R67 ;  /* 0x0000005453437223 */ /* 0x000fe20000000043 */
[----:B------:R-:W-:Y:S02]  /*7c00*/  F2FP.BF16.F32.PACK_AB R180, R57, R56 ;  /* 0x0000003839b4723e */ /* 0x000fe400000010ff */
[----:B------:R-:W-:Y:S01]  /*7c10*/  F2FP.BF16.F32.PACK_AB R181, R63, R62 ;  /* 0x0000003e3fb5723e */ /* 0x000fe200000010ff */
[----:B------:R1:W-:Y:S01]  /*7c20*/  STS.128 [R171+0x400], R136 ;  /* 0x00040088ab007388 */ /* 0x0003e20000000c00 */
[----:B------:R-:W-:Y:S02]  /*7c30*/  F2FP.BF16.F32.PACK_AB R182, R61, R60 ;  /* 0x0000003c3db6723e */ /* 0x000fe400000010ff */
[----:B------:R-:W-:Y:S05]  /*7c40*/  F2FP.BF16.F32.PACK_AB R183, R67, R66 ;  /* 0x0000004243b7723e */ /* 0x000fea00000010ff */
[----:B------:R1:W-:Y:S01]  /*7c50*/  STS.128 [R170+0x400], R180 ;  /* 0x000400b4aa007388 */ /* 0x0003e20000000c00 */
[----:B------:R-:W-:Y:S01]  /*7c60*/  @!PT LDS RZ, [RZ] ;  /* 0x00000000fffff984 */ /* 0x000fe20000000800 */
[----:B------:R-:W-:Y:S01]  /*7c70*/  @!PT LDS RZ, [RZ] ;  /* 0x00000000fffff984 */ /* 0x000fe20000000800 */
[----:B------:R-:W-:Y:S01]  /*7c80*/  @!PT LDS RZ, [RZ] ;  /* 0x00000000fffff984 */ /* 0x000fe20000000800 */
[----:B------:R-:W-:Y:S01]  /*7c90*/  @!PT LDS RZ, [RZ] ;  /* 0x00000000fffff984 */ /* 0x000fe20000000800 */
[----:B------:R2:W-:Y:S07]  /*7ca0*/  MEMBAR.ALL.CTA ;  /* 0x0000000000007992 */ /* 0x0005ee0000008000 */
[----:B--2---:R-:W2:Y:S02]  /*7cb0*/  FENCE.VIEW.ASYNC.S ;  /* 0x00000000000073c6 */ /* 0x004ea40000000000 */
[----:B--2---:R-:W-:Y:S06]  /*7cc0*/  BAR.SYNC.DEFER_BLOCKING 0x1, 0x80 ;  /* 0x0042000000007b1d */ /* 0x004fec0000010000 */
[----:B------:R-:W-:Y:S05]  /*7cd0*/  @P0 BRA `(.L_x_112) ;  /* 0x0000000000300947 */ /* 0x000fea0003800000 */
[----:B------:R-:W-:Y:S01]  /*7ce0*/  UIADD3 UR6, UPT, UPT, UR49, 0x400, URZ ;  /* 0x0000040031067890 */ /* 0x000fe2000fffe0ff */
[----:B------:R-:W-:Y:S01]  /*7cf0*/  IMAD.IADD R0, R168, 0x1, R81 ;  /* 0x00000001a8007824 */ /* 0x000fe200078e0251 */
[----:B------:R-:W-:Y:S01]  /*7d00*/  UIADD3 UR4, UP0, UPT, UR52, 0xa80, URZ ;  /* 0x00000a8034047890 */ /* 0x000fe2000ff1e0ff */
[----:B------:R-:W-:Y:S03]  /*7d10*/  UMOV UR43, UR44 ;  /* 0x0000002c002b7c82 */ /* 0x000fe60008000000 */
[----:B------:R-:W-:Y:S01]  /*7d20*/  IMAD.U32 R159, RZ, RZ, UR6 ;  /* 0x00000006ff9f7e24 */ /* 0x000fe2000f8e00ff */
[----:B------:R-:W-:Y:S01]  /*7d30*/  R2UR UR41, R0 ;  /* 0x00000000002972ca */ /* 0x000fe200000e0000 */
[----:B------:R-:W-:Y:S03]  /*7d40*/  UIADD3.X UR5, UPT, UPT, URZ, UR53, URZ, UP0, !UPT ;  /* 0x00000035ff057290 */ /* 0x000fe600087fe4ff */
[----:B------:R-:W-:Y:S11]  /*7d50*/  R2UR UR40, R159 ;  /* 0x000000009f2872ca */ /* 0x000ff600000e0000 */
[----:B------:R-:W-:Y:S02]  /*7d60*/  @!UPT UIADD3 URZ, UPT, UPT, URZ, URZ, URZ ;  /* 0x000000fffffff290 */ /* 0x000fe4000fffe0ff */
[----:B------:R2:W-:Y:S01]  /*7d70*/  UTMASTG.3D [UR40], [UR4] ;  /* 0x00000028040073b5 */ /* 0x0005e20008010000 */
[----:B------:R0:W-:Y:S01]  /*7d80*/  UTMACMDFLUSH ;  /* 0x00000000000079b7 */ /* 0x0001e20000000000 */
[----:B--2---:R-:W-:Y:S04]  /*7d90*/  DEPBAR.LE SB0, 0x1 ;  /* 0x000080400000791a */ /* 0x004fe80000000000 */
.L_x_112:
[----:B------:R-:W-:Y:S05]  /*7da0*/  BSYNC.RECONVERGENT B0 ;  /* 0x0000000000007941 */ /* 0x000fea0003800200 */
.L_x_111:
[----:B------:R-:W-:Y:S01]  /*7db0*/  BAR.SYNC.DEFER_BLOCKING 0x1, 0x80 ;  /* 0x0042000000007b1d */ /* 0x000fe20000010000 */
[----:B------:R-:W-:Y:S01]  /*7dc0*/  ISETP.NE.AND P2, PT, R174, RZ, PT ;  /* 0x000000ffae00720c */ /* 0x000fe20003f45270 */
[----:B------:R-:W-:Y:S01]  /*7dd0*/  UISETP.NE.AND UP0, UPT, UR50, URZ, UPT ;  /* 0x000000ff3200728c */ /* 0x000fe2000bf05270 */
[----:B------:R-:W-:Y:S11]  /*7de0*/  LEA R3, R105, UR49, 0x3 ;  /* 0x0000003169037c11 */ /* 0x000ff6000f8e18ff */
[----:B------:R-:W-:Y:S01]  /*7df0*/  @P2 SHF.L.U32 R6, R162, 0x1f, RZ ;  /* 0x0000001fa2062819 */ /* 0x000fe200000006ff */
[----:B------:R-:W-:Y:S06]  /*7e00*/  BRA.U !UP0, `(.L_x_113) ;  /* 0x0000000108247547 */ /* 0x000fec000b800000 */
[----:B------:R-:W2:Y:S01]  /*7e10*/  S2R R0, SR_CgaCtaId ;  /* 0x0000000000007919 */ /* 0x000ea20000008800 */
[----:B------:R-:W-:Y:S01]  /*7e20*/  IMAD.U32 R4, RZ, RZ, UR51 ;  /* 0x00000033ff047e24 */ /* 0x000fe2000f8e00ff */
[----:B------:R-:W-:Y:S04]  /*7e30*/  UIADD3 UR51, UPT, UPT, UR51, 0x1, URZ ;  /* 0x0000000133337890 */ /* 0x000fe8000fffe0ff */
[----:B------:R-:W-:Y:S01]  /*7e40*/  @P2 LEA R4, R4, UR49, 0x3 ;  /* 0x0000003104042c11 */ /* 0x000fe2000f8e18ff */
[----:B------:R-:W-:Y:S04]  /*7e50*/  UISETP.NE.AND UP0, UPT, UR51, 0x4, UPT ;  /* 0x000000043300788c */ /* 0x000fe8000bf05270 */
[----:B------:R-:W-:Y:S01]  /*7e60*/  @P2 VIADD R5, R4, 0x80 ;  /* 0x0000008004052836 */ /* 0x000fe20000000000 */
[----:B------:R-:W-:Y:S04]  /*7e70*/  USEL UR51, UR51, URZ, UP0 ;  /* 0x000000ff33337287 */ /* 0x000fe80008000000 */
[----:B--2---:R-:W-:Y:S04]  /*7e80*/  @P2 PRMT R0, R0, 0x654, R5 ;  /* 0x0000065400002816 */ /* 0x004fe80000000005 */
[----:B------:R2:W-:Y:S04]  /*7e90*/  @P2 SYNCS.ARRIVE.TRANS64.RED.A1T0 RZ, [R0+URZ], RZ ;  /* 0x000000ff00ff29a7 */ /* 0x0005e800081004ff */
.L_x_113:
[----:B------:R-:W4:Y:S01]  /*7ea0*/  @P2 SYNCS.PHASECHK.TRANS64.TRYWAIT P1, [R3+URZ+0x60], R6 ;  /* 0x00006006030025a7 */ /* 0x000f2200080211ff */
[----:B------:R-:W-:Y:S01]  /*7eb0*/  ISETP.NE.AND P0, PT, R79, RZ, PT ;  /* 0x000000ff4f00720c */ /* 0x000fe20003f05270 */
[----:B--2---:R-:W-:Y:S01]  /*7ec0*/  IMAD.MOV.U32 R0, RZ, RZ, 0x80 ;  /* 0x00000080ff007424 */ /* 0x004fe200078e00ff */
[----:B------:R-:W-:Y:S04]  /*7ed0*/  BSSY B1, `(.L_x_114) ;  /* 0x0000020000017945 */ /* 0x000fe80003800000 */
[----:B------:R-:W-:Y:S02]  /*7ee0*/  SEL R81, R0, 0x40, !P0 ;  /* 0x0000004000517807 */ /* 0x000fe40004000000 */
[----:B----4-:R-:W-:Y:S01]  /*7ef0*/  @P2 SEL R107, RZ, 0x1, !P1 ;  /* 0x00000001ff6b2807 */ /* 0x010fe20004800000 */
[----:B------:R-:W-:Y:S06]  /*7f00*/  @!P2 BRA `(.L_x_115) ;  /* 0x000000000070a947 */ /* 0x000fec0003800000 */
[----:B------:R-:W-:Y:S01]  /*7f10*/  ISETP.NE.AND P2, PT, R112, RZ, PT ;  /* 0x000000ff7000720c */ /* 0x000fe20003f45270 */
[----:B------:R-:W-:Y:S01]  /*7f20*/  BSSY B0, `(.L_x_116) ;  /* 0x000000b000007945 */ /* 0x000fe20003800000 */
[----:B------:R-:W-:Y:S11]  /*7f30*/  ISETP.NE.AND P0, PT, R107, RZ, PT ;  /* 0x000000ff6b00720c */ /* 0x000ff60003f05270 */
[----:B------:R-:W-:Y:S05]  /*7f40*/  @P2 IMAD R6, R105, 0x4000, R178 ;  /* 0x0000400069062824 */ /* 0x000fea00078e02b2 */
[----:B------:R-:W-:Y:S04]  /*7f50*/  @P2 IADD3 R9, PT, PT, R6, UR49, RZ ;  /* 0x0000003106092c10 */ /* 0x000fe8000fffe0ff */
[----:B------:R-:W-:Y:S01]  /*7f60*/  @P2 IADD3 R7, PT, PT, R104, R9, RZ ;  /* 0x0000000968072210 */ /* 0x000fe20007ffe0ff */
[--C-:B------:R-:W-:Y:S02]  /*7f70*/  @P2 IMAD.IADD R5, R86, 0x1, R9.reuse ;  /* 0x0000000156052824 */ /* 0x100fe400078e0209 */
[----:B------:R-:W-:Y:S01]  /*7f80*/  @P2 IMAD.IADD R4, R106, 0x1, R9 ;  /* 0x000000016a042824 */ /* 0x000fe200078e0209 */
[----:B------:R-:W-:Y:S06]  /*7f90*/  @P0 BRA `(.L_x_117) ;  /* 0x00000000000c0947 */ /* 0x000fec0003800000 */
[----:B------:R-:W-:Y:S04]  /*7fa0*/  SHF.L.U32 R0, R162, 0x1f, RZ ;  /* 0x0000001fa2007819 */ /* 0x000fe800000006ff */
[----:B------:R-:W2:Y:S02]  /*7fb0*/  SYNCS.PHASECHK.TRANS64.TRYWAIT P0, [R3+URZ+0x60], R0 ;  /* 0x00006000030075a7 */ /* 0x000ea400080011ff */
[----:B--2---:R-:W-:Y:S05]  /*7fc0*/  @!P0 BRA `(.L_x_118) ;  /* 0x0000004800388947 */ /* 0x004fea0003800000 */
.L_x_117:
[----:B------:R-:W-:Y:S05]  /*7fd0*/  BSYNC B0 ;  /* 0x0000000000007941 */ /* 0x000fea0003800000 */
.L_x_116:
[----:B------:R-:W-:Y:S01]  /*7fe0*/  ISETP.NE.AND P0, PT, R112, RZ, PT ;  /* 0x000000ff7000720c */ /* 0x000fe20003f05270 */
[----:B------:R-:W-:Y:S11]  /*7ff0*/  VIADD R105, R105, 0x1 ;  /* 0x0000000169697836 */ /* 0x000ff60000000000 */
[----:B------:R-:W-:Y:S01]  /*8000*/  @!UPT UIADD3 URZ, UPT, UPT, URZ, URZ, URZ ;  /* 0x000000fffffff290 */ /* 0x000fe2000fffe0ff */
[----:B------:R4:W1:Y:S01]  /*8010*/  @P0 LDS.128 R88, [R6+UR49+0x400] ;  /* 0x0004003106580984 */ /* 0x0008620008000c00 */
[--C-:B--2---:R-:W-:Y:S01]  /*8020*/  @P0 IMAD.IADD R3, R104, 0x1, R5.reuse ;  /* 0x0000000168030824 */ /* 0x104fe200078e0205 */
[C---:B------:R-:W-:Y:S01]  /*8030*/  @P0 IADD3 R0, PT, PT, R106.reuse, R7, RZ ;  /* 0x000000076a000210 */ /* 0x040fe20007ffe0ff */
[C---:B------:R-:W-:Y:S01]  /*8040*/  @P0 IMAD.IADD R8, R106.reuse, 0x1, R5 ;  /* 0x000000016a080824 */ /* 0x040fe200078e0205 */
[----:B------:R4:W2:Y:S02]  /*8050*/  @P0 LDS.128 R92, [R4+0x400] ;  /* 0x00040000045c0984 */ /* 0x0008a40000000c00 */
[----:B------:R-:W-:Y:S02]  /*8060*/  @P0 IADD3 R9, PT, PT, R106, R3, RZ ;  /* 0x000000036a090210 */ /* 0x000fe40007ffe0ff */
[----:B------:R4:W1:Y:S04]  /*8070*/  @P0 LDS.128 R100, [R7+0x400] ;  /* 0x0004000007640984 */ /* 0x0008680000000c00 */
[----:B------:R4:W1:Y:S04]  /*8080*/  @P0 LDS.128 R108, [R0+0x400] ;  /* 0x00040000006c0984 */ /* 0x0008680000000c00 */
[----:B------:R4:W1:Y:S04]  /*8090*/  @P0 LDS.128 R116, [R5+0x400] ;  /* 0x0004000005740984 */ /* 0x0008680000000c00 */
[----:B------:R4:W1:Y:S04]  /*80a0*/  @P0 LDS.128 R124, [R8+0x400] ;  /* 0x00040000087c0984 */ /* 0x0008680000000c00 */
[----:B------:R4:W1:Y:S04]  /*80b0*/  @P0 LDS.128 R132, [R3+0x400] ;  /* 0x0004000003840984 */ /* 0x0008680000000c00 */
[----:B------:R4:W1:Y:S02]  /*80c0*/  @P0 LDS.128 R140, [R9+0x400] ;  /* 0x00040000098c0984 */ /* 0x0008640000000c00 */
.L_x_115:
[----:B------:R-:W-:Y:S05]  /*80d0*/  BSYNC B1 ;  /* 0x0000000000017941 */ /* 0x000fea0003800000 */
.L_x_114:
[----:B------:R-:W-:Y:S05]  /*80e0*/  IMAD.IADD R50, R78, 0x1, R81 ;  /* 0x000000014e327824 */ /* 0x000fea00078e0251 */
[----:B----4-:R-:W-:Y:S04]  /*80f0*/  SHF.R.U32.HI R3, RZ, 0x15, R50 ;  /* 0x00000015ff037819 */ /* 0x010fe80000011632 */
[----:B------:R-:W-:Y:S11]  /*8100*/  LOP3.LUT P0, RZ, R3, 0x3, R158, 0x48, !PT ;  /* 0x0000000303ff7812 */ /* 0x000ff6000780489e */
[----:B------:R-:W-:Y:S02]  /*8110*/  @!UPT UIADD3 URZ, UPT, UPT, URZ, URZ, URZ ;  /* 0x000000fffffff290 */ /* 0x000fe4000fffe0ff */
        /* <DEDUP_REMOVED lines=17> */
.L_x_119:
[----:B-1----:R-:W-:Y:S01]  /*8230*/  SHF.L.U32 R80, R88, 0x10, RZ ;  /* 0x0000001058507819 */ /* 0x002fe200000006ff */
[----:B------:R-:W-:Y:S05]  /*8240*/  WARPSYNC.ALL ;  /* 0x0000000000007948 */ /* 0x000fea0003800000 */
[----:B------:R-:W-:Y:S01]  /*8250*/  R2UR UR4, R50 ;  /* 0x00000000320472ca */ /* 0x000fe200000e0000 */
[----:B------:R-:W1:Y:S01]  /*8260*/  S2R R179, SR_CgaCtaId ;  /* 0x0000000000b37919 */ /* 0x000e620000008800 */
[----:B------:R-:W-:Y:S01]  /*8270*/  LOP3.LUT R82, R88, 0xffff0000, RZ, 0xc0, !PT ;  /* 0xffff000058527812 */ /* 0x000fe200078ec0ff */
[----:B------:R-:W-:Y:S01]  /*8280*/  BSSY.RECONVERGENT B0, `(.L_x_120) ;  /* 0x0000102000007945 */ /* 0x000fe20003800200 */
[----:B------:R-:W-:Y:S02]  /*8290*/  SHF.L.U32 R85, R89, 0x10, RZ ;  /* 0x0000001059557819 */ /* 0x000fe400000006ff */
[----:B------:R-:W-:Y:S02]  /*82a0*/  LOP3.LUT R84, R91, 0xffff0000, RZ, 0xc0, !PT ;  /* 0xffff00005b547812 */ /* 0x000fe400078ec0ff */
[----:B------:R-:W-:Y:S02]  /*82b0*/  ISETP.NE.AND P6, PT, R174, RZ, PT ;  /* 0x000000ffae00720c */ /* 0x000fe40003fc5270 */
[----:B------:R-:W-:Y:S03]  /*82c0*/  ISETP.NE.AND P0, PT, R165, RZ, PT ;  /* 0x000000ffa500720c */ /* 0x000fe60003f05270 */
[----:B------:R-:W4:Y:S02]  /*82d0*/  LDTM.x64 R4, tmem[UR4] ;  /* 0x00000004000479ee */ /* 0x000f240008340000 */
[C---:B----4-:R-:W-:Y:S01]  /*82e0*/  FMUL R0, R76.reuse, R4 ;  /* 0x000000044c007220 */ /* 0x050fe20000400000 */
[C---:B------:R-:W-:Y:S01]  /*82f0*/  FMUL R3, R76.reuse, R5 ;  /* 0x000000054c037220 */ /* 0x040fe20000400000 */
[C---:B------:R-:W-:Y:S01]  /*8300*/  FMUL R6, R76.reuse, R6 ;  /* 0x000000064c067220 */ /* 0x040fe20000400000 */
[----:B------:R-:W-:Y:S01]  /*8310*/  FMUL R7, R76, R7 ;  /* 0x000000074c077220 */ /* 0x000fe20000400000 */
[----:B------:R-:W-:Y:S01]  /*8320*/  FFMA R0, R83, R80, R0 ;  /* 0x0000005053007223 */ /* 0x000fe20000000000 */
[----:B------:R-:W-:Y:S01]  /*8330*/  LOP3.LUT R80, R89, 0xffff0000, RZ, 0xc0, !PT ;  /* 0xffff000059507812 */ /* 0x000fe200078ec0ff */
[----:B------:R-:W-:Y:S01]  /*8340*/  FFMA R3, R83, R82, R3 ;  /* 0x0000005253037223 */ /* 0x000fe20000000003 */
[----:B------:R-:W-:Y:S01]  /*8350*/  SHF.L.U32 R82, R91, 0x10, RZ ;  /* 0x000000105b527819 */ /* 0x000fe200000006ff */
[C---:B------:R-:W-:Y:S01]  /*8360*/  FFMA R6, R83.reuse, R85, R6 ;  /* 0x0000005553067223 */ /* 0x040fe20000000006 */
[----:B------:R-:W-:Y:S01]  /*8370*/  SHF.L.U32 R85, R90, 0x10, RZ ;  /* 0x000000105a557819 */ /* 0x000fe200000006ff */
[----:B------:R-:W-:Y:S01]  /*8380*/  FFMA R7, R83, R80, R7 ;  /* 0x0000005053077223 */ /* 0x000fe20000000007 */
[----:B------:R-:W-:Y:S01]  /*8390*/  F2FP.BF16.F32.PACK_AB R96, R3, R0 ;  /* 0x000000000360723e */ /* 0x000fe200000010ff */
[----:B------:R-:W-:Y:S01]  /*83a0*/  FMUL R4, R76, R8 ;  /* 0x000000084c047220 */ /* 0x000fe20000400000 */
[----:B------:R-:W-:Y:S01]  /*83b0*/  LOP3.LUT R80, R90, 0xffff0000, RZ, 0xc0, !PT ;  /* 0xffff00005a507812 */ /* 0x000fe200078ec0ff */
[C---:B------:R-:W-:Y:S01]  /*83c0*/  FMUL R0, R76.reuse, R9 ;  /* 0x000000094c007220 */ /* 0x040fe20000400000 */
[----:B------:R-:W-:Y:S01]  /*83d0*/  F2FP.BF16.F32.PACK_AB R97, R7, R6 ;  /* 0x000000060761723e */ /* 0x000fe200000010ff */
[----:B------:R-:W-:Y:S01]  /*83e0*/  FMUL R3, R76, R10 ;  /* 0x0000000a4c037220 */ /* 0x000fe20000400000 */
[C---:B------:R-:W-:Y:S01]  /*83f0*/  FFMA R4, R83.reuse, R85, R4 ;  /* 0x0000005553047223 */ /* 0x040fe20000000004 */
[----:B--2---:R-:W-:Y:S01]  /*8400*/  SHF.L.U32 R85, R94, 0x10, RZ ;  /* 0x000000105e557819 */ /* 0x004fe200000006ff */
[----:B------:R-:W-:Y:S01]  /*8410*/  FMUL R5, R76, R11 ;  /* 0x0000000b4c057220 */ /* 0x000fe20000400000 */
[C---:B------:R-:W-:Y:S01]  /*8420*/  FFMA R0, R83.reuse, R80, R0 ;  /* 0x0000005053007223 */ /* 0x040fe20000000000 */
[C---:B------:R-:W-:Y:S01]  /*8430*/  SHF.L.U32 R80, R92.reuse, 0x10, RZ ;  /* 0x000000105c507819 */ /* 0x040fe200000006ff */
[C---:B------:R-:W-:Y:S01]  /*8440*/  FFMA R3, R83.reuse, R82, R3 ;  /* 0x0000005253037223 */ /* 0x040fe20000000003 */
[----:B------:R-:W-:Y:S01]  /*8450*/  LOP3.LUT R82, R92, 0xffff0000, RZ, 0xc0, !PT ;  /* 0xffff00005c527812 */ /* 0x000fe200078ec0ff */
[----:B------:R-:W-:Y:S01]  /*8460*/  FMUL R6, R76, R12 ;  /* 0x0000000c4c067220 */ /* 0x000fe20000400000 */
[----:B------:R-:W-:Y:S01]  /*8470*/  F2FP.BF16.F32.PACK_AB R98, R0, R4 ;  /* 0x000000040062723e */ /* 0x000fe200000010ff */
[C---:B------:R-:W-:Y:S01]  /*8480*/  FFMA R5, R83.reuse, R84, R5 ;  /* 0x0000005453057223 */ /* 0x040fe20000000005 */
[C---:B------:R-:W-:Y:S01]  /*8490*/  FMUL R7, R76.reuse, R13 ;  /* 0x0000000d4c077220 */ /* 0x040fe20000400000 */
[----:B------:R-:W-:Y:S01]  /*84a0*/  FFMA R6, R83, R80, R6 ;  /* 0x0000005053067223 */ /* 0x000fe20000000006 */
[----:B------:R-:W-:Y:S01]  /*84b0*/  SHF.L.U32 R80, R93, 0x10, RZ ;  /* 0x000000105d507819 */ /* 0x000fe200000006ff */
[C---:B------:R-:W-:Y:S01]  /*84c0*/  FMUL R0, R76.reuse, R14 ;  /* 0x0000000e4c007220 */ /* 0x040fe20000400000 */
[----:B------:R-:W-:Y:S01]  /*84d0*/  F2FP.BF16.F32.PACK_AB R99, R5, R3 ;  /* 0x000000030563723e */ /* 0x000fe200000010ff */
[----:B------:R-:W-:Y:S01]  /*84e0*/  FFMA R7, R83, R82, R7 ;  /* 0x0000005253077223 */ /* 0x000fe20000000007 */
[----:B------:R-:W-:Y:S01]  /*84f0*/  LOP3.LUT R82, R93, 0xffff0000, RZ, 0xc0, !PT ;  /* 0xffff00005d527812 */ /* 0x000fe200078ec0ff */
[C---:B------:R-:W-:Y:S01]  /*8500*/  FMUL R3, R76.reuse, R15 ;  /* 0x0000000f4c037220 */ /* 0x040fe20000400000 */
[----:B------:R-:W-:Y:S01]  /*8510*/  FMUL R4, R76, R16 ;  /* 0x000000104c047220 */ /* 0x000fe20000400000 */
[C---:B------:R-:W-:Y:S01]  /*8520*/  FFMA R0, R83.reuse, R80, R0 ;  /* 0x0000005053007223 */ /* 0x040fe20000000000 */
[----:B------:R-:W-:Y:S01]  /*8530*/  LOP3.LUT R80, R94, 0xffff0000, RZ, 0xc0, !PT ;  /* 0xffff00005e507812 */ /* 0x000fe200078ec0ff */
[----:B------:R-:W-:Y:S01]  /*8540*/  FFMA R3, R83, R82, R3 ;  /* 0x0000005253037223 */ /* 0x000fe20000000003 */
[----:B------:R-:W-:Y:S01]  /*8550*/  F2FP.BF16.F32.PACK_AB R120, R7, R6 ;  /* 0x000000060778723e */ /* 0x000fe200000010ff */
[----:B------:R-:W-:Y:S01]  /*8560*/  FFMA R4, R83, R85, R4 ;  /* 0x0000005553047223 */ /* 0x000fe20000000004 */
[C---:B------:R-:W-:Y:S01]  /*8570*/  SHF.L.U32 R85, R95.reuse, 0x10, RZ ;  /* 0x000000105f557819 */ /* 0x040fe200000006ff */
[C---:B------:R-:W-:Y:S01]  /*8580*/  FMUL R5, R76.reuse, R17 ;  /* 0x000000114c057220 */ /* 0x040fe20000400000 */
[----:B------:R-:W-:Y:S01]  /*8590*/  LOP3.LUT R82, R95, 0xffff0000, RZ, 0xc0, !PT ;  /* 0xffff00005f527812 */ /* 0x000fe200078ec0ff */
[C---:B------:R-:W-:Y:S01]  /*85a0*/  FMUL R6, R76.reuse, R18 ;  /* 0x000000124c067220 */ /* 0x040fe20000400000 */
[----:B------:R-:W-:Y:S01]  /*85b0*/  F2FP.BF16.F32.PACK_AB R121, R3, R0 ;  /* 0x000000000379723e */ /* 0x000fe200000010ff */
[----:B------:R-:W-:Y:S01]  /*85c0*/  FMUL R7, R76, R19 ;  /* 0x000000134c077220 */ /* 0x000fe20000400000 */
        /* <DEDUP_REMOVED lines=11> */
[----:B------:R-:W-:Y:S01]  /*8680*/  SHF.L.U32 R80, R101, 0x10, RZ ;  /* 0x0000001065507819 */ /* 0x000fe200000006ff */
[----:B------:R-:W-:Y:S01]  /*8690*/  FFMA R3, R83, R82, R3 ;  /* 0x0000005253037223 */ /* 0x000fe20000000003 */
[----:B------:R-:W-:Y:S01]  /*86a0*/  LOP3.LUT R82, R103, 0xffff0000, RZ, 0xc0, !PT ;  /* 0xffff000067527812 */ /* 0x000fe200078ec0ff */
[C---:B------:R-:W-:Y:S01]  /*86b0*/  FMUL R4, R76.reuse, R22 ;  /* 0x000000164c047220 */ /* 0x040fe20000400000 */
[----:B------:R2:W-:Y:S01]  /*86c0*/  STS.128 [R178+UR49+0x4400], R96 ;  /* 0x00440060b2007988 */ /* 0x0005e20008000c31 */
[C---:B------:R-:W-:Y:S01]  /*86d0*/  FMUL R5, R76.reuse, R23 ;  /* 0x000000174c057220 */ /* 0x040fe20000400000 */
[----:B------:R-:W-:Y:S01]  /*86e0*/  F2FP.BF16.F32.PACK_AB R128, R3, R0 ;  /* 0x000000000380723e */ /* 0x000fe200000010ff */
[----:B------:R-:W-:Y:S01]  /*86f0*/  FFMA R4, R83, R80, R4 ;  /* 0x0000005053047223 */ /* 0x000fe20000000004 */
[----:B------:R-:W-:Y:S01]  /*8700*/  LOP3.LUT R0, R101, 0xffff0000, RZ, 0xc0, !PT ;  /* 0xffff000065007812 */ /* 0x000fe200078ec0ff */
[----:B------:R-:W-:Y:S01]  /*8710*/  FMUL R6, R76, R24 ;  /* 0x000000184c067220 */ /* 0x000fe20000400000 */
[----:B------:R-:W-:Y:S01]  /*8720*/  SHF.L.U32 R3, R102, 0x10, RZ ;  /* 0x0000001066037819 */ /* 0x000fe200000006ff */
[----:B------:R-:W-:Y:S01]  /*8730*/  FMUL R7, R76, R25 ;  /* 0x000000194c077220 */ /* 0x000fe20000400000 */
[----:B------:R-:W-:Y:S01]  /*8740*/  LOP3.LUT R80, R102, 0xffff0000, RZ, 0xc0, !PT ;  /* 0xffff000066507812 */ /* 0x000fe200078ec0ff */
[C---:B------:R-:W-:Y:S01]  /*8750*/  FFMA R5, R83.reuse, R0, R5 ;  /* 0x0000000053057223 */ /* 0x040fe20000000005 */
[----:B------:R-:W-:Y:S01]  /*8760*/  SHF.L.U32 R0, R108, 0x10, RZ ;  /* 0x000000106c007819 */ /* 0x000fe200000006ff */
[C---:B------:R-:W-:Y:S01]  /*8770*/  FMUL R8, R76.reuse, R26 ;  /* 0x0000001a4c087220 */ /* 0x040fe20000400000 */
        /* <DEDUP_REMOVED lines=18> */
[----:B------:R4:W-:Y:S01]  /*88a0*/  STS.128 [R177+0x4400], R120 ;  /* 0x00440078b1007388 */ /* 0x0009e20000000c00 */
[----:B------:R-:W-:Y:S01]  /*88b0*/  FFMA R11, R83, R80, R11 ;  /* 0x00000050530b7223 */ /* 0x000fe2000000000b */
[----:B------:R-:W-:Y:S01]  /*88c0*/  LOP3.LUT R80, R111, 0xffff0000, RZ, 0xc0, !PT ;  /* 0xffff00006f507812 */ /* 0x000fe200078ec0ff */
[C---:B------:R-:W-:Y:S01]  /*88d0*/  FFMA R12, R83.reuse, R3, R12 ;  /* 0x00000003530c7223 */ /* 0x040fe2000000000c */
[C---:B------:R-:W-:Y:S01]  /*88e0*/  SHF.L.U32 R3, R110.reuse, 0x10, RZ ;  /* 0x000000106e037819 */ /* 0x040fe200000006ff */
[----:B------:R-:W-:Y:S01]  /*88f0*/  FFMA R13, R83, R0, R13 ;  /* 0x00000000530d7223 */ /* 0x000fe2000000000d */
[----:B------:R-:W-:Y:S01]  /*8900*/  LOP3.LUT R0, R110, 0xffff0000, RZ, 0xc0, !PT ;  /* 0xffff00006e007812 */ /* 0x000fe200078ec0ff */
[C---:B------:R-:W-:Y:S01]  /*8910*/  FMUL R14, R76.reuse, R32 ;  /* 0x000000204c0e7220 */ /* 0x040fe20000400000 */
[----:B--2---:R-:W-:Y:S01]  /*8920*/  F2FP.BF16.F32.PACK_AB R96, R11, R10 ;  /* 0x0000000a0b60723e */ /* 0x004fe200000010ff */
[C---:B------:R-:W-:Y:S01]  /*8930*/  FMUL R15, R76.reuse, R33 ;  /* 0x000000214c0f7220 */ /* 0x040fe20000400000 */
[----:B------:R-:W-:Y:S01]  /*8940*/  F2FP.BF16.F32.PACK_AB R97, R13, R12 ;  /* 0x0000000c0d61723e */ /* 0x000fe200000010ff */
        /* <DEDUP_REMOVED lines=14> */
[----:B------:R-:W-:Y:S01]  /*8a30*/  FMUL R20, R76, R38 ;  /* 0x000000264c147220 */ /* 0x000fe20000400000 */
[----:B------:R-:W-:Y:S01]  /*8a40*/  FFMA R18, R83, R0, R18 ;  /* 0x0000000053127223 */ /* 0x000fe20000000012 */
[----:B------:R-:W-:Y:S01]  /*8a50*/  LOP3.LUT R0, R117, 0xffff0000, RZ, 0xc0, !PT ;  /* 0xffff000075007812 */ /* 0x000fe200078ec0ff */
[C---:B------:R-:W-:Y:S01]  /*8a60*/  FFMA R19, R83.reuse, R80, R19 ;  /* 0x0000005053137223 */ /* 0x040fe20000000013 */
[C---:B------:R-:W-:Y:S01]  /*8a70*/  LOP3.LUT R80, R118.reuse, 0xffff0000, RZ, 0xc0, !PT ;  /* 0xffff000076507812 */ /* 0x040fe200078ec0ff */
[----:B------:R-:W-:Y:S01]  /*8a80*/  FFMA R20, R83, R3, R20 ;  /* 0x0000000353147223 */ /* 0x000fe20000000014 */
[----:B------:R-:W-:Y:S01]  /*8a90*/  SHF.L.U32 R3, R118, 0x10, RZ ;  /* 0x0000001076037819 */ /* 0x000fe200000006ff */
[C---:B------:R-:W-:Y:S01]  /*8aa0*/  FMUL R21, R76.reuse, R39 ;  /* 0x000000274c157220 */ /* 0x040fe20000400000 */
[----:B----4-:R-:W-:Y:S01]  /*8ab0*/  F2FP.BF16.F32.PACK_AB R120, R19, R18 ;  /* 0x000000121378723e */ /* 0x010fe200000010ff */
[C---:B------:R-:W-:Y:S01]  /*8ac0*/  FMUL R22, R76.reuse, R40 ;  /* 0x000000284c167220 */ /* 0x040fe20000400000 */
[----:B------:R-:W-:Y:S01]  /*8ad0*/  STS.128 [R176+0x4400], R128 ;  /* 0x00440080b0007388 */ /* 0x000fe20000000c00 */
[C---:B------:R-:W-:Y:S01]  /*8ae0*/  FMUL R23, R76.reuse, R41 ;  /* 0x000000294c177220 */ /* 0x040fe20000400000 */
[----:B------:R-:W-:Y:S01]  /*8af0*/  FMUL R24, R76, R42 ;  /* 0x0000002a4c187220 */ /* 0x000fe20000400000 */
[C---:B------:R-:W-:Y:S01]  /*8b00*/  FFMA R21, R83.reuse, R0, R21 ;  /* 0x0000000053157223 */ /* 0x040fe20000000015 */
[----:B------:R-:W-:Y:S01]  /*8b10*/  SHF.L.U32 R0, R124, 0x10, RZ ;  /* 0x000000107c007819 */ /* 0x000fe200000006ff */
[----:B------:R-:W-:Y:S01]  /*8b20*/  FMUL R25, R76, R43 ;  /* 0x0000002b4c197220 */ /* 0x000fe20000400000 */
[----:B------:R-:W-:Y:S01]  /*8b30*/  FFMA R22, R83, R3, R22 ;  /* 0x0000000353167223 */ /* 0x000fe20000000016 */
[----:B------:R-:W-:Y:S01]  /*8b40*/  SHF.L.U32 R3, R125, 0x10, RZ ;  /* 0x000000107d037819 */ /* 0x000fe200000006ff */
[----:B------:R-:W-:Y:S01]  /*8b50*/  FFMA R23, R83, R80, R23 ;  /* 0x0000005053177223 */ /* 0x000fe20000000017 */
[----:B------:R-:W-:Y:S01]  /*8b60*/  LOP3.LUT R80, R124, 0xffff0000, RZ, 0xc0, !PT ;  /* 0xffff00007c507812 */ /* 0x000fe200078ec0ff */
[C---:B------:R-:W-:Y:S01]  /*8b70*/  FMUL R26, R76.reuse, R44 ;  /* 0x0000002c4c1a7220 */ /* 0x040fe20000400000 */
[----:B------:R-:W-:Y:S01]  /*8b80*/  F2FP.BF16.F32.PACK_AB R121, R21, R20 ;  /* 0x000000141579723e */ /* 0x000fe200000010ff */
[----:B------:R-:W-:Y:S01]  /*8b90*/  FFMA R24, R83, R85, R24 ;  /* 0x0000005553187223 */ /* 0x000fe20000000018 */
[----:B------:R-:W-:Y:S01]  /*8ba0*/  F2FP.BF16.F32.PACK_AB R122, R23, R22 ;  /* 0x00000016177a723e */ /* 0x000fe200000010ff */
[----:B------:R-:W-:Y:S01]  /*8bb0*/  FFMA R25, R83, R82, R25 ;  /* 0x0000005253197223 */ /* 0x000fe20000000019 */
[----:B------:R-:W-:Y:S01]  /*8bc0*/  SHF.L.U32 R85, R127, 0x10, RZ ;  /* 0x000000107f557819 */ /* 0x000fe200000006ff */
[C---:B------:R-:W-:Y:S01]  /*8bd0*/  FMUL R27, R76.reuse, R45 ;  /* 0x0000002d4c1b7220 */ /* 0x040fe20000400000 */
[----:B------:R-:W-:Y:S01]  /*8be0*/  LOP3.LUT R82, R143, 0xffff0000, RZ, 0xc0, !PT ;  /* 0xffff00008f527812 */ /* 0x000fe200078ec0ff */
[----:B------:R-:W-:Y:S01]  /*8bf0*/  FMUL R28, R76, R46 ;  /* 0x0000002e4c1c7220 */ /* 0x000fe20000400000 */
[----:B------:R-:W-:Y:S01]  /*8c00*/  F2FP.BF16.F32.PACK_AB R123, R25, R24 ;  /* 0x00000018197b723e */ /* 0x000fe200000010ff */
[----:B------:R2:W-:Y:S01]  /*8c10*/  STS.128 [R175+0x4400], R96 ;  /* 0x00440060af007388 */ /* 0x0005e20000000c00 */
        /* <DEDUP_REMOVED lines=12> */
[----:B------:R4:W-:Y:S01]  /*8ce0*/  STS.128 [R173+0x4400], R120 ;  /* 0x00440078ad007388 */ /* 0x0009e20000000c00 */
[----:B------:R-:W-:Y:S01]  /*8cf0*/  FMUL R33, R76, R51 ;  /* 0x000000334c217220 */ /* 0x000fe20000400000 */
[C---:B------:R-:W-:Y:S01]  /*8d00*/  FFMA R30, R83.reuse, R3, R30 ;  /* 0x00000003531e7223 */ /* 0x040fe2000000001e */
[C---:B------:R-:W-:Y:S01]  /*8d10*/  SHF.L.U32 R3, R132.reuse, 0x10, RZ ;  /* 0x0000001084037819 */ /* 0x040fe200000006ff */
[C---:B------:R-:W-:Y:S01]  /*8d20*/  FFMA R31, R83.reuse, R80, R31 ;  /* 0x00000050531f7223 */ /* 0x040fe2000000001f */
[----:B------:R-:W-:Y:S01]  /*8d30*/  LOP3.LUT R80, R132, 0xffff0000, RZ, 0xc0, !PT ;  /* 0xffff000084507812 */ /* 0x000fe200078ec0ff */
[----:B------:R-:W-:Y:S01]  /*8d40*/  FFMA R32, R83, R85, R32 ;  /* 0x0000005553207223 */ /* 0x000fe20000000020 */
        /* <DEDUP_REMOVED lines=9> */
[----:B------:R-:W-:Y:S01]  /*8de0*/  FFMA R35, R83, R80, R35 ;  /* 0x0000005053237223 */ /* 0x000fe20000000023 */
[----:B------:R-:W-:Y:S01]  /*8df0*/  LOP3.LUT R80, R135, 0xffff0000, RZ, 0xc0, !PT ;  /* 0xffff000087507812 */ /* 0x000fe200078ec0ff */
[----:B------:R-:W-:Y:S01]  /*8e00*/  FFMA R36, R83, R85, R36 ;  /* 0x0000005553247223 */ /* 0x000fe20000000024 */
[----:B------:R-:W-:Y:S01]  /*8e10*/  SHF.L.U32 R85, R135, 0x10, RZ ;  /* 0x0000001087557819 */ /* 0x000fe200000006ff */
[----:B------:R-:W-:Y:S01]  /*8e20*/  FFMA R37, R83, R0, R37 ;  /* 0x0000000053257223 */ /* 0x000fe20000000025 */
[----:B------:R-:W-:Y:S01]  /*8e30*/  LOP3.LUT R0, R134, 0xffff0000, RZ, 0xc0, !PT ;  /* 0xffff000086007812 */ /* 0x000fe200078ec0ff */
[C---:B------:R-:W-:Y:S01]  /*8e40*/  FMUL R38, R76.reuse, R56 ;  /* 0x000000384c267220 */ /* 0x040fe20000400000 */
[----:B--2---:R-:W-:Y:S01]  /*8e50*/  F2FP.BF16.F32.PACK_AB R96, R27, R26 ;  /* 0x0000001a1b60723e */ /* 0x004fe200000010ff */
[C---:B------:R-:W-:Y:S01]  /*8e60*/  FMUL R39, R76.reuse, R57 ;  /* 0x000000394c277220 */ /* 0x040fe20000400000 */
[----:B------:R-:W-:Y:S01]  /*8e70*/  F2FP.BF16.F32.PACK_AB R97, R29, R28 ;  /* 0x0000001c1d61723e */ /* 0x000fe200000010ff */
[C---:B------:R-:W-:Y:S01]  /*8e80*/  FMUL R40, R76.reuse, R58 ;  /* 0x0000003a4c287220 */ /* 0x040fe20000400000 */
[----:B------:R-:W-:Y:S01]  /*8e90*/  F2FP.BF16.F32.PACK_AB R98, R31, R30 ;  /* 0x0000001e1f62723e */ /* 0x000fe200000010ff */
[----:B------:R-:W-:Y:S01]  /*8ea0*/  FMUL R41, R76, R59 ;  /* 0x0000003b4c297220 */ /* 0x000fe20000400000 */
[----:B------:R-:W-:Y:S01]  /*8eb0*/  F2FP.BF16.F32.PACK_AB R99, R33, R32 ;  /* 0x000000202163723e */ /* 0x000fe200000010ff */
[----:B------:R-:W-:Y:S01]  /*8ec0*/  FFMA R38, R83, R3, R38 ;  /* 0x0000000353267223 */ /* 0x000fe20000000026 */
[----:B------:R-:W-:Y:S01]  /*8ed0*/  SHF.L.U32 R3, R141, 0x10, RZ ;  /* 0x000000108d037819 */ /* 0x000fe200000006ff */
[C---:B------:R-:W-:Y:S01]  /*8ee0*/  FFMA R39, R83.reuse, R0, R39 ;  /* 0x0000000053277223 */ /* 0x040fe20000000027 */
[C---:B------:R-:W-:Y:S01]  /*8ef0*/  SHF.L.U32 R0, R140.reuse, 0x10, RZ ;  /* 0x000000108c007819 */ /* 0x040fe200000006ff */
[----:B------:R-:W-:Y:S01]  /*8f00*/  FFMA R40, R83, R85, R40 ;  /* 0x0000005553287223 */ /* 0x000fe20000000028 */
[----:B------:R-:W-:Y:S01]  /*8f10*/  SHF.L.U32 R85, R143, 0x10, RZ ;  /* 0x000000108f557819 */ /* 0x000fe200000006ff */
[----:B------:R2:W-:Y:S01]  /*8f20*/  STS.128 [R172+0x4400], R96 ;  /* 0x00440060ac007388 */ /* 0x0005e20000000c00 */
[----:B----4-:R-:W-:Y:S01]  /*8f30*/  F2FP.BF16.F32.PACK_AB R120, R35, R34 ;  /* 0x000000222378723e */ /* 0x010fe200000010ff */
[----:B------:R-:W-:Y:S01]  /*8f40*/  FFMA R41, R83, R80, R41 ;  /* 0x0000005053297223 */ /* 0x000fe20000000029 */
[----:B------:R-:W-:Y:S01]  /*8f50*/  LOP3.LUT R80, R140, 0xffff0000, RZ, 0xc0, !PT ;  /* 0xffff00008c507812 */ /* 0x000fe200078ec0ff */
[C---:B------:R-:W-:Y:S01]  /*8f60*/  FMUL R42, R76.reuse, R60 ;  /* 0x0000003c4c2a7220 */ /* 0x040fe20000400000 */
[----:B------:R-:W-:Y:S01]  /*8f70*/  F2FP.BF16.F32.PACK_AB R121, R37, R36 ;  /* 0x000000242579723e */ /* 0x000fe200000010ff */
[C---:B------:R-:W-:Y:S01]  /*8f80*/  FMUL R43, R76.reuse, R61 ;  /* 0x0000003d4c2b7220 */ /* 0x040fe20000400000 */
[----:B------:R-:W-:Y:S01]  /*8f90*/  F2FP.BF16.F32.PACK_AB R122, R39, R38 ;  /* 0x00000026277a723e */ /* 0x000fe200000010ff */
[C---:B------:R-:W-:Y:S01]  /*8fa0*/  FMUL R44, R76.reuse, R62 ;  /* 0x0000003e4c2c7220 */ /* 0x040fe20000400000 */
[C---:B------:R-:W-:Y:S01]  /*8fb0*/  FFMA R42, R83.reuse, R0, R42 ;  /* 0x00000000532a7223 */ /* 0x040fe2000000002a */
[----:B------:R-:W-:Y:S01]  /*8fc0*/  FFMA R43, R83, R80, R43 ;  /* 0x00000050532b7223 */ /* 0x000fe2000000002b */
[----:B------:R-:W-:Y:S01]  /*8fd0*/  LOP3.LUT R0, R141, 0xffff0000, RZ, 0xc0, !PT ;  /* 0xffff00008d007812 */ /* 0x000fe200078ec0ff */
[C---:B------:R-:W-:Y:S01]  /*8fe0*/  FFMA R44, R83.reuse, R3, R44 ;  /* 0x00000003532c7223 */ /* 0x040fe2000000002c */
[----:B------:R-:W-:Y:S01]  /*8ff0*/  FMUL R45, R76, R63 ;  /* 0x0000003f4c2d7220 */ /* 0x000fe20000400000 */
[----:B------:R-:W-:Y:S01]  /*9000*/  SHF.L.U32 R3, R142, 0x10, RZ ;  /* 0x000000108e037819 */ /* 0x000fe200000006ff */
[----:B------:R-:W-:Y:S01]  /*9010*/  FMUL R46, R76, R64 ;  /* 0x000000404c2e7220 */ /* 0x000fe20000400000 */
[----:B------:R-:W-:Y:S01]  /*9020*/  LOP3.LUT R80, R142, 0xffff0000, RZ, 0xc0, !PT ;  /* 0xffff00008e507812 */ /* 0x000fe200078ec0ff */
[C---:B------:R-:W-:Y:S01]  /*9030*/  FMUL R47, R76.reuse, R65 ;  /* 0x000000414c2f7220 */ /* 0x040fe20000400000 */
[C---:B------:R-:W-:Y:S01]  /*9040*/  FMUL R48, R76.reuse, R66 ;  /* 0x000000424c307220 */ /* 0x040fe20000400000 */
[----:B------:R-:W-:Y:S01]  /*9050*/  FFMA R45, R83, R0, R45 ;  /* 0x00000000532d7223 */ /* 0x000fe2000000002d */
[----:B------:R-:W-:Y:S01]  /*9060*/  FMUL R49, R76, R67 ;  /* 0x000000434c317220 */ /* 0x000fe20000400000 */
[----:B------:R-:W-:Y:S01]  /*9070*/  F2FP.BF16.F32.PACK_AB R123, R41, R40 ;  /* 0x00000028297b723e */ /* 0x000fe200000010ff */
[C---:B------:R-:W-:Y:S01]  /*9080*/  FFMA R46, R83.reuse, R3, R46 ;  /* 0x00000003532e7223 */ /* 0x040fe2000000002e */
[C---:B------:R-:W-:Y:S01]  /*9090*/  FFMA R47, R83.reuse, R80, R47 ;  /* 0x00000050532f7223 */ /* 0x040fe2000000002f */
[C---:B------:R-:W-:Y:S01]  /*90a0*/  FFMA R48, R83.reuse, R85, R48 ;  /* 0x0000005553307223 */ /* 0x040fe20000000030 */
[----:B------:R-:W-:Y:S01]  /*90b0*/  FFMA R49, R83, R82, R49 ;  /* 0x0000005253317223 */ /* 0x000fe20000000031 */
[----:B------:R2:W-:Y:S01]  /*90c0*/  STS.128 [R171+0x4400], R120 ;  /* 0x00440078ab007388 */ /* 0x0005e20000000c00 */
[----:B------:R-:W-:Y:S02]  /*90d0*/  F2FP.BF16.F32.PACK_AB R128, R43, R42 ;  /* 0x0000002a2b80723e */ /* 0x000fe400000010ff */
[----:B------:R-:W-:Y:S02]  /*90e0*/  F2FP.BF16.F32.PACK_AB R129, R45, R44 ;  /* 0x0000002c2d81723e */ /* 0x000fe400000010ff */
[----:B------:R-:W-:Y:S02]  /*90f0*/  F2FP.BF16.F32.PACK_AB R130, R47, R46 ;  /* 0x0000002e2f82723e */ /* 0x000fe400000010ff */
[----:B------:R-:W-:Y:S02]  /*9100*/  F2FP.BF16.F32.PACK_AB R131, R49, R48 ;  /* 0x000000303183723e */ /* 0x000fe400000010ff */
[----:B------:R-:W-:Y:S02]  /*9110*/  MOV R0, UR51 ;  /* 0x0000003300007c02 */ /* 0x000fe40008000f00 */
[----:B------:R-:W-:Y:S01]  /*9120*/  LEA R3, R105, UR49, 0x3 ;  /* 0x0000003169037c11 */ /* 0x000fe2000f8e18ff */
[----:B------:R2:W-:Y:S01]  /*9130*/  STS.128 [R170+0x4400], R128 ;  /* 0x00440080aa007388 */ /* 0x0005e20000000c00 */
[----:B------:R-:W-:Y:S02]  /*9140*/  @P6 LEA R0, R0, UR49, 0x3 ;  /* 0x0000003100006c11 */ /* 0x000fe4000f8e18ff */
[----:B------:R-:W-:Y:S02]  /*9150*/  @P6 SHF.L.U32 R80, R162, 0x1f, RZ ;  /* 0x0000001fa2506819 */ /* 0x000fe400000006ff */
[----:B------:R-:W-:Y:S01]  /*9160*/  @P6 IADD3 R0, PT, PT, R0, 0x80, RZ ;  /* 0x0000008000006810 */ /* 0x000fe20007ffe0ff */
[----:B------:R-:W-:Y:S01]  /*9170*/  @!PT LDS RZ, [RZ] ;  /* 0x00000000fffff984 */ /* 0x000fe20000000800 */
[----:B------:R-:W-:Y:S01]  /*9180*/  @!PT LDS RZ, [RZ] ;  /* 0x00000000fffff984 */ /* 0x000fe20000000800 */
[----:B------:R-:W-:Y:S01]  /*9190*/  @!PT LDS RZ, [RZ] ;  /* 0x00000000fffff984 */ /* 0x000fe20000000800 */
[----:B------:R-:W-:Y:S01]  /*91a0*/  @!PT LDS RZ, [RZ] ;  /* 0x00000000fffff984 */ /* 0x000fe20000000800 */
[----:B------:R4:W-:Y:S06]  /*91b0*/  MEMBAR.ALL.CTA ;  /* 0x0000000000007992 */ /* 0x0009ec0000008000 */
[----:B----4-:R-:W4:Y:S01]  /*91c0*/  FENCE.VIEW.ASYNC.S ;  /* 0x00000000000073c6 */ /* 0x010f220000000000 */
[----:B-1----:R-:W-:Y:S01]  /*91d0*/  @P6 PRMT R0, R179, 0x654, R0 ;  /* 0x00000654b3006816 */ /* 0x002fe20000000000 */
[----:B----4-:R-:W-:Y:S06]  /*91e0*/  BAR.SYNC.DEFER_BLOCKING 0x1, 0x80 ;  /* 0x0042000000007b1d */ /* 0x010fec0000010000 */
[----:B------:R-:W-:Y:S05]  /*91f0*/  @P0 BRA `(.L_x_121) ;  /* 0x0000000000280947 */ /* 0x000fea0003800000 */
[----:B------:R-:W-:Y:S01]  /*9200*/  R2UR UR4, R81 ;  /* 0x00000000510472ca */ /* 0x000fe200000e0000 */
[----:B------:R-:W-:Y:S01]  /*9210*/  UIADD3 UR6, UP0, UPT, UR52, 0xa80, URZ ;  /* 0x00000a8034067890 */ /* 0x000fe2000ff1e0ff */
[----:B------:R-:W-:Y:S01]  /*9220*/  R2UR UR5, R168 ;  /* 0x00000000a80572ca */ /* 0x000fe200000e0000 */
[----:B------:R-:W-:Y:S02]  /*9230*/  UIADD3 UR40, UPT, UPT, UR49, 0x4400, URZ ;  /* 0x0000440031287890 */ /* 0x000fe4000fffe0ff */
[----:B------:R-:W-:Y:S01]  /*9240*/  UIADD3.X UR7, UPT, UPT, URZ, UR53, URZ, UP0, !UPT ;  /* 0x00000035ff077290 */ /* 0x000fe200087fe4ff */
[----:B------:R-:W-:Y:S09]  /*9250*/  UMOV UR43, UR44 ;  /* 0x0000002c002b7c82 */ /* 0x000ff20008000000 */
[----:B------:R-:W-:Y:S09]  /*9260*/  UIADD3 UR41, UPT, UPT, UR5, UR4, URZ ;  /* 0x0000000405297290 */ /* 0x000ff2000fffe0ff */
[----:B------:R1:W-:Y:S01]  /*9270*/  UTMASTG.3D [UR40], [UR6] ;  /* 0x00000028060073b5 */ /* 0x0003e20008010000 */
[----:B------:R0:W-:Y:S01]  /*9280*/  UTMACMDFLUSH ;  /* 0x00000000000079b7 */ /* 0x0001e20000000000 */
[----:B-1----:R-:W-:Y:S04]  /*9290*/  DEPBAR.LE SB0, 0x1 ;  /* 0x000080400000791a */ /* 0x002fe80000000000 */
.L_x_121:
[----:B------:R-:W-:Y:S05]  /*92a0*/  BSYNC.RECONVERGENT B0 ;  /* 0x0000000000007941 */ /* 0x000fea0003800200 */
.L_x_120:
[----:B------:R-:W-:Y:S01]  /*92b0*/  BAR.SYNC.DEFER_BLOCKING 0x1, 0x80 ;  /* 0x0042000000007b1d */ /* 0x000fe20000010000 */
[----:B------:R-:W-:Y:S01]  /*92c0*/  UIADD3 UR54, UPT, UPT, UR51, 0x1, URZ ;  /* 0x0000000133367890 */ /* 0x000fe2000fffe0ff */
[----:B------:R-:W-:Y:S03]  /*92d0*/  ISETP.NE.AND P0, PT, R79, RZ, PT ;  /* 0x000000ff4f00720c */ /* 0x000fe60003f05270 */
[----:B------:R-:W-:Y:S04]  /*92e0*/  UISETP.NE.AND UP0, UPT, UR54, 0x4, UPT ;  /* 0x000000043600788c */ /* 0x000fe8000bf05270 */
[----:B------:R-:W-:Y:S01]  /*92f0*/  USEL UR54, UR54, URZ, UP0 ;  /* 0x000000ff36367287 */ /* 0x000fe20008000000 */
[----:B------:R1:W-:Y:S01]  /*9300*/  @P6 SYNCS.ARRIVE.TRANS64.RED.A1T0 RZ, [R0+URZ], RZ ;  /* 0x000000ff00ff69a7 */ /* 0x0003e200081004ff */
[----:B------:R-:W-:Y:S01]  /*9310*/  BSSY B1, `(.L_x_122) ;  /* 0x0000022000017945 */ /* 0x000fe20003800000 */
[----:B------:R-:W4:Y:S01]  /*9320*/  @P6 SYNCS.PHASECHK.TRANS64.TRYWAIT P1, [R3+URZ+0x60], R80 ;  /* 0x00006050030065a7 */ /* 0x000f2200080211ff */
[----:B-1----:R-:W-:Y:S05]  /*9330*/  IMAD.MOV.U32 R0, RZ, RZ, 0x40 ;  /* 0x00000040ff007424 */ /* 0x002fea00078e00ff */
        /* <DEDUP_REMOVED lines=13> */
[----:B------:R-:W1:Y:S02]  /*9410*/  SYNCS.PHASECHK.TRANS64.TRYWAIT P0, [R3+URZ+0x60], R6 ;  /* 0x00006006030075a7 */ /* 0x000e6400080011ff */
[----:B-1----:R-:W-:Y:S05]  /*9420*/  @!P0 BRA `(.L_x_126) ;  /* 0x0000003400348947 */ /* 0x002fea0003800000 */
.L_x_125:
[----:B------:R-:W-:Y:S05]  /*9430*/  BSYNC B0 ;  /* 0x0000000000007941 */ /* 0x000fea0003800000 */
.L_x_124:
[----:B------:R-:W-:Y:S01]  /*9440*/  ISETP.NE.AND P0, PT, R112, RZ, PT ;  /* 0x000000ff7000720c */ /* 0x000fe20003f05270 */
[----:B------:R-:W-:Y:S11]  /*9450*/  VIADD R105, R105, 0x1 ;  /* 0x0000000169697836 */ /* 0x000ff60000000000 */
[----:B------:R-:W-:Y:S01]  /*9460*/  @!UPT UIADD3 URZ, UPT, UPT, URZ, URZ, URZ ;  /* 0x000000fffffff290 */ /* 0x000fe2000fffe0ff */
[----:B------:R4:W2:Y:S01]  /*9470*/  @P0 LDS.128 R88, [R4+UR49+0x400] ;  /* 0x0004003104580984 */ /* 0x0008a20008000c00 */
[--C-:B-1----:R-:W-:Y:S01]  /*9480*/  @P0 IMAD.IADD R3, R104, 0x1, R5.reuse ;  /* 0x0000000168030824 */ /* 0x102fe200078e0205 */
[C---:B------:R-:W-:Y:S01]  /*9490*/  @P0 IADD3 R6, PT, PT, R106.reuse, R7, RZ ;  /* 0x000000076a060210 */ /* 0x040fe20007ffe0ff */
[C---:B------:R-:W-:Y:S01]  /*94a0*/  @P0 IMAD.IADD R8, R106.reuse, 0x1, R5 ;  /* 0x000000016a080824 */ /* 0x040fe200078e0205 */
[----:B------:R4:W1:Y:S02]  /*94b0*/  @P0 LDS.128 R92, [R0+0x400] ;  /* 0x00040000005c0984 */ /* 0x0008640000000c00 */
[----:B------:R-:W-:Y:S02]  /*94c0*/  @P0 IADD3 R9, PT, PT, R106, R3, RZ ;  /* 0x000000036a090210 */ /* 0x000fe40007ffe0ff */
[----:B------:R4:W1:Y:S04]  /*94d0*/  @P0 LDS.128 R100, [R7+0x400] ;  /* 0x0004000007640984 */ /* 0x0008680000000c00 */
[----:B------:R4:W1:Y:S04]  /*94e0*/  @P0 LDS.128 R108, [R6+0x400] ;  /* 0x00040000066c0984 */ /* 0x0008680000000c00 */
[----:B------:R4:W1:Y:S04]  /*94f0*/  @P0 LDS.128 R116, [R5+0x400] ;  /* 0x0004000005740984 */ /* 0x0008680000000c00 */
[----:B------:R4:W1:Y:S04]  /*9500*/  @P0 LDS.128 R124, [R8+0x400] ;  /* 0x00040000087c0984 */ /* 0x0008680000000c00 */
[----:B------:R4:W1:Y:S04]  /*9510*/  @P0 LDS.128 R132, [R3+0x400] ;  /* 0x0004000003840984 */ /* 0x0008680000000c00 */
[----:B------:R4:W1:Y:S02]  /*9520*/  @P0 LDS.128 R140, [R9+0x400] ;  /* 0x00040000098c0984 */ /* 0x0008640000000c00 */
.L_x_123:
[----:B------:R-:W-:Y:S05]  /*9530*/  BSYNC B1 ;  /* 0x0000000000017941 */ /* 0x000fea0003800000 */
.L_x_122:
        /* <DEDUP_REMOVED lines=21> */
.L_x_127:
[----:B--2---:R-:W-:Y:S01]  /*9690*/  SHF.L.U32 R80, R88, 0x10, RZ ;  /* 0x0000001058507819 */ /* 0x004fe200000006ff */
[----:B------:R-:W-:Y:S05]  /*96a0*/  WARPSYNC.ALL ;  /* 0x0000000000007948 */ /* 0x000fea0003800000 */
[----:B------:R-:W-:Y:S01]  /*96b0*/  R2UR UR4, R16 ;  /* 0x00000000100472ca */ /* 0x000fe200000e0000 */
[----:B------:R-:W-:Y:S01]  /*96c0*/  BSSY.RECONVERGENT B0, `(.L_x_128) ;  /* 0x0000103000007945 */ /* 0x000fe20003800200 */
[----:B------:R-:W-:Y:S02]  /*96d0*/  LOP3.LUT R82, R91, 0xffff0000, RZ, 0xc0, !PT ;  /* 0xffff00005b527812 */ /* 0x000fe400078ec0ff */
[----:B------:R-:W-:Y:S02]  /*96e0*/  ISETP.NE.AND P6, PT, R174, RZ, PT ;  /* 0x000000ffae00720c */ /* 0x000fe40003fc5270 */
[----:B------:R-:W-:Y:S07]  /*96f0*/  ISETP.NE.AND P0, PT, R165, RZ, PT ;  /* 0x000000ffa500720c */ /* 0x000fee0003f05270 */
[----:B------:R-:W2:Y:S02]  /*9700*/  LDTM.x64 R4, tmem[UR4] ;  /* 0x00000004000479ee */ /* 0x000ea40008340000 */
[----:B--2---:R-:W-:Y:S01]  /*9710*/  FMUL R0, R76, R4 ;  /* 0x000000044c007220 */ /* 0x004fe20000400000 */
[----:B------:R-:W-:Y:S01]  /*9720*/  LOP3.LUT R4, R88, 0xffff0000, RZ, 0xc0, !PT ;  /* 0xffff000058047812 */ /* 0x000fe200078ec0ff */
[C---:B------:R-:W-:Y:S01]  /*9730*/  FMUL R3, R76.reuse, R5 ;  /* 0x000000054c037220 */ /* 0x040fe20000400000 */
[----:B------:R-:W-:Y:S01]  /*9740*/  SHF.L.U32 R5, R89, 0x10, RZ ;  /* 0x0000001059057819 */ /* 0x000fe200000006ff */
[----:B------:R-:W-:Y:S01]  /*9750*/  FFMA R0, R83, R80, R0 ;  /* 0x0000005053007223 */ /* 0x000fe20000000000 */
[----:B------:R-:W-:Y:S01]  /*9760*/  LOP3.LUT R80, R89, 0xffff0000, RZ, 0xc0, !PT ;  /* 0xffff000059507812 */ /* 0x000fe200078ec0ff */
[C---:B------:R-:W-:Y:S01]  /*9770*/  FMUL R6, R76.reuse, R6 ;  /* 0x000000064c067220 */ /* 0x040fe20000400000 */
[C---:B------:R-:W-:Y:S01]  /*9780*/  FFMA R3, R83.reuse, R4, R3 ;  /* 0x0000000453037223 */ /* 0x040fe20000000003 */
[C---:B------:R-:W-:Y:S01]  /*9790*/  FMUL R7, R76.reuse, R7 ;  /* 0x000000074c077220 */ /* 0x040fe20000400000 */
[----:B------:R-:W-:Y:S01]  /*97a0*/  FMUL R4, R76, R8 ;  /* 0x000000084c047220 */ /* 0x000fe20000400000 */
[C---:B------:R-:W-:Y:S01]  /*97b0*/  LOP3.LUT R8, R90.reuse, 0xffff0000, RZ, 0xc0, !PT ;  /* 0xffff00005a087812 */ /* 0x040fe200078ec0ff */
[C---:B------:R-:W-:Y:S01]  /*97c0*/  FFMA R6, R83.reuse, R5, R6 ;  /* 0x0000000553067223 */ /* 0x040fe20000000006 */
[----:B------:R-:W-:Y:S01]  /*97d0*/  SHF.L.U32 R5, R90, 0x10, RZ ;  /* 0x000000105a057819 */ /* 0x000fe200000006ff */
[----:B------:R-:W-:Y:S01]  /*97e0*/  FFMA R7, R83, R80, R7 ;  /* 0x0000005053077223 */ /* 0x000fe20000000007 */
[----:B------:R-:W-:Y:S01]  /*97f0*/  F2FP.BF16.F32.PACK_AB R96, R3, R0 ;  /* 0x000000000360723e */ /* 0x000fe200000010ff */
[----:B------:R-:W-:Y:S01]  /*9800*/  FMUL R0, R76, R9 ;  /* 0x000000094c007220 */ /* 0x000fe20000400000 */
[----:B------:R-:W-:Y:S01]  /*9810*/  SHF.L.U32 R80, R91, 0x10, RZ ;  /* 0x000000105b507819 */ /* 0x000fe200000006ff */
[----:B------:R-:W-:Y:S01]  /*9820*/  FFMA R4, R83, R5, R4 ;  /* 0x0000000553047223 */ /* 0x000fe20000000004 */
[----:B------:R-:W-:Y:S01]  /*9830*/  F2FP.BF16.F32.PACK_AB R97, R7, R6 ;  /* 0x000000060761723e */ /* 0x000fe200000010ff */
[C---:B------:R-:W-:Y:S01]  /*9840*/  FFMA R0, R83.reuse, R8, R0 ;  /* 0x0000000853007223 */ /* 0x040fe20000000000 */
[----:B-1----:R-:W-:Y:S01]  /*9850*/  SHF.L.U32 R8, R92, 0x10, RZ ;  /* 0x000000105c087819 */ /* 0x002fe200000006ff */
[----:B------:R-:W-:Y:S01]  /*9860*/  FMUL R3, R76, R10 ;  /* 0x0000000a4c037220 */ /* 0x000fe20000400000 */
[----:B------:R-:W-:Y:S01]  /*9870*/  LOP3.LUT R10, R92, 0xffff0000, RZ, 0xc0, !PT ;  /* 0xffff00005c0a7812 */ /* 0x000fe200078ec0ff */
[----:B------:R-:W-:Y:S01]  /*9880*/  FMUL R5, R76, R11 ;  /* 0x0000000b4c057220 */ /* 0x000fe20000400000 */
[----:B------:R-:W-:Y:S01]  /*9890*/  F2FP.BF16.F32.PACK_AB R98, R0, R4 ;  /* 0x000000040062723e */ /* 0x000fe200000010ff */
[C---:B------:R-:W-:Y:S01]  /*98a0*/  FMUL R6, R76.reuse, R12 ;  /* 0x0000000c4c067220 */ /* 0x040fe20000400000 */
[C---:B------:R-:W-:Y:S01]  /*98b0*/  FMUL R7, R76.reuse, R13 ;  /* 0x0000000d4c077220 */ /* 0x040fe20000400000 */
[----:B------:R-:W-:Y:S01]  /*98c0*/  FFMA R3, R83, R80, R3 ;  /* 0x0000005053037223 */ /* 0x000fe20000000003 */
[----:B------:R-:W-:Y:S01]  /*98d0*/  SHF.L.U32 R80, R93, 0x10, RZ ;  /* 0x000000105d507819 */ /* 0x000fe200000006ff */
[C---:B------:R-:W-:Y:S01]  /*98e0*/  FFMA R5, R83.reuse, R82, R5 ;  /* 0x0000005253057223 */ /* 0x040fe20000000005 */
[C---:B------:R-:W-:Y:S01]  /*98f0*/  FFMA R6, R83.reuse, R8, R6 ;  /* 0x0000000853067223 */ /* 0x040fe20000000006 */
[C---:B------:R-:W-:Y:S01]  /*9900*/  FMUL R0, R76.reuse, R14 ;  /* 0x0000000e4c007220 */ /* 0x040fe20000400000 */
[----:B------:R-:W-:Y:S01]  /*9910*/  FFMA R7, R83, R10, R7 ;  /* 0x0000000a53077223 */ /* 0x000fe20000000007 */
[C---:B------:R-:W-:Y:S01]  /*9920*/  FMUL R14, R76.reuse, R24 ;  /* 0x000000184c0e7220 */ /* 0x040fe20000400000 */
[----:B------:R-:W-:Y:S01]  /*9930*/  F2FP.BF16.F32.PACK_AB R99, R5, R3 ;  /* 0x000000030563723e */ /* 0x000fe200000010ff */
[C---:B------:R-:W-:Y:S01]  /*9940*/  FMUL R24, R76.reuse, R34 ;  /* 0x000000224c187220 */ /* 0x040fe20000400000 */
[C---:B------:R-:W-:Y:S01]  /*9950*/  FMUL R34, R76.reuse, R44 ;  /* 0x0000002c4c227220 */ /* 0x040fe20000400000 */
[C---:B------:R-:W-:Y:S01]  /*9960*/  FMUL R44, R76.reuse, R54 ;  /* 0x000000364c2c7220 */ /* 0x040fe20000400000 */
[C---:B------:R-:W-:Y:S01]  /*9970*/  FMUL R54, R76.reuse, R64 ;  /* 0x000000404c367220 */ /* 0x040fe20000400000 */
[----:B------:R-:W-:Y:S01]  /*9980*/  F2FP.BF16.F32.PACK_AB R64, R7, R6 ;  /* 0x000000060740723e */ /* 0x000fe200000010ff */
[----:B------:R-:W-:Y:S01]  /*9990*/  STS.128 [R178+UR49+0x8400], R96 ;  /* 0x00840060b2007988 */ /* 0x000fe20008000c31 */
[----:B------:R-:W-:Y:S01]  /*99a0*/  LOP3.LUT R6, R93, 0xffff0000, RZ, 0xc0, !PT ;  /* 0xffff00005d067812 */ /* 0x000fe200078ec0ff */
[----:B------:R-:W-:Y:S01]  /*99b0*/  FMUL R3, R76, R15 ;  /* 0x0000000f4c037220 */ /* 0x000fe20000400000 */
[----:B------:R-:W-:Y:S01]  /*99c0*/  SHF.L.U32 R7, R94, 0x10, RZ ;  /* 0x000000105e077819 */ /* 0x000fe200000006ff */
[C---:B------:R-:W-:Y:S01]  /*99d0*/  FMUL R8, R76.reuse, R18 ;  /* 0x000000124c087220 */ /* 0x040fe20000400000 */
[C---:B------:R-:W-:Y:S01]  /*99e0*/  FFMA R0, R83.reuse, R80, R0 ;  /* 0x0000005053007223 */ /* 0x040fe20000000000 */
[C---:B------:R-:W-:Y:S01]  /*99f0*/  FMUL R9, R76.reuse, R19 ;  /* 0x000000134c097220 */ /* 0x040fe20000400000 */
[----:B------:R-:W-:Y:S01]  /*9a00*/  FMUL R18, R76, R28 ;  /* 0x0000001c4c127220 */ /* 0x000fe20000400000 */
[----:B------:R-:W-:Y:S01]  /*9a10*/  FFMA R3, R83, R6, R3 ;  /* 0x0000000653037223 */ /* 0x000fe20000000003 */
[----:B------:R-:W-:Y:S01]  /*9a20*/  LOP3.LUT R6, R100, 0xffff0000, RZ, 0xc0, !PT ;  /* 0xffff000064067812 */ /* 0x000fe200078ec0ff */
[C---:B------:R-:W-:Y:S01]  /*9a30*/  FMUL R10, R76.reuse, R20 ;  /* 0x000000144c0a7220 */ /* 0x040fe20000400000 */
        /* <DEDUP_REMOVED lines=10> */
[----:B------:R-:W-:Y:S01]  /*9ae0*/  FMUL R48, R76, R58 ;  /* 0x0000003a4c307220 */ /* 0x000fe20000400000 */
[----:B------:R-:W-:Y:S01]  /*9af0*/  LOP3.LUT R58, R94, 0xffff0000, RZ, 0xc0, !PT ;  /* 0xffff00005e3a7812 */ /* 0x000fe200078ec0ff */
[C---:B------:R-:W-:Y:S01]  /*9b00*/  FMUL R4, R76.reuse, R16 ;  /* 0x000000104c047220 */ /* 0x040fe20000400000 */
[C---:B------:R-:W-:Y:S01]  /*9b10*/  FMUL R40, R76.reuse, R50 ;  /* 0x000000324c287220 */ /* 0x040fe20000400000 */
[C---:B------:R-:W-:Y:S01]  /*9b20*/  FMUL R45, R76.reuse, R55 ;  /* 0x000000374c2d7220 */ /* 0x040fe20000400000 */
[C---:B------:R-:W-:Y:S01]  /*9b30*/  FMUL R49, R76.reuse, R59 ;  /* 0x0000003b4c317220 */ /* 0x040fe20000400000 */
[----:B------:R-:W-:Y:S01]  /*9b40*/  SHF.L.U32 R59, R95, 0x10, RZ ;  /* 0x000000105f3b7819 */ /* 0x000fe200000006ff */
[C---:B------:R-:W-:Y:S01]  /*9b50*/  FMUL R55, R76.reuse, R65 ;  /* 0x000000414c377220 */ /* 0x040fe20000400000 */
[----:B------:R-:W-:Y:S01]  /*9b60*/  F2FP.BF16.F32.PACK_AB R65, R3, R0 ;  /* 0x000000000341723e */ /* 0x000fe200000010ff */
[----:B------:R-:W-:Y:S01]  /*9b70*/  FMUL R5, R76, R17 ;  /* 0x000000114c057220 */ /* 0x000fe20000400000 */
[----:B------:R-:W-:Y:S01]  /*9b80*/  SHF.L.U32 R0, R100, 0x10, RZ ;  /* 0x0000001064007819 */ /* 0x000fe200000006ff */
[C---:B------:R-:W-:Y:S01]  /*9b90*/  FMUL R50, R76.reuse, R60 ;  /* 0x0000003c4c327220 */ /* 0x040fe20000400000 */
[----:B------:R-:W-:Y:S01]  /*9ba0*/  LOP3.LUT R60, R95, 0xffff0000, RZ, 0xc0, !PT ;  /* 0xffff00005f3c7812 */ /* 0x000fe200078ec0ff */
[----:B------:R-:W-:Y:S01]  /*9bb0*/  FFMA R4, R83, R7, R4 ;  /* 0x0000000753047223 */ /* 0x000fe20000000004 */
[----:B------:R-:W-:Y:S01]  /*9bc0*/  SHF.L.U32 R3, R101, 0x10, RZ ;  /* 0x0000001065037819 */ /* 0x000fe200000006ff */
[C---:B------:R-:W-:Y:S01]  /*9bd0*/  FFMA R5, R83.reuse, R58, R5 ;  /* 0x0000003a53057223 */ /* 0x040fe20000000005 */
[C---:B------:R-:W-:Y:S01]  /*9be0*/  FFMA R8, R83.reuse, R59, R8 ;  /* 0x0000003b53087223 */ /* 0x040fe20000000008 */
[C---:B------:R-:W-:Y:S01]  /*9bf0*/  FFMA R9, R83.reuse, R60, R9 ;  /* 0x0000003c53097223 */ /* 0x040fe20000000009 */
[----:B------:R-:W-:Y:S01]  /*9c00*/  FFMA R10, R83, R0, R10 ;  /* 0x00000000530a7223 */ /* 0x000fe2000000000a */
[----:B------:R-:W-:Y:S01]  /*9c10*/  LOP3.LUT R0, R101, 0xffff0000, RZ, 0xc0, !PT ;  /* 0xffff000065007812 */ /* 0x000fe200078ec0ff */
[C---:B------:R-:W-:Y:S01]  /*9c20*/  FMUL R11, R76.reuse, R21 ;  /* 0x000000154c0b7220 */ /* 0x040fe20000400000 */
[C---:B------:R-:W-:Y:S01]  /*9c30*/  FMUL R12, R76.reuse, R22 ;  /* 0x000000164c0c7220 */ /* 0x040fe20000400000 */
[C---:B------:R-:W-:Y:S01]  /*9c40*/  FMUL R13, R76.reuse, R23 ;  /* 0x000000174c0d7220 */ /* 0x040fe20000400000 */
[C---:B------:R-:W-:Y:S01]  /*9c50*/  FMUL R16, R76.reuse, R26 ;  /* 0x0000001a4c107220 */ /* 0x040fe20000400000 */
[C---:B------:R-:W-:Y:S01]  /*9c60*/  FMUL R26, R76.reuse, R36 ;  /* 0x000000244c1a7220 */ /* 0x040fe20000400000 */
[----:B------:R-:W-:Y:S01]  /*9c70*/  FFMA R11, R83, R6, R11 ;  /* 0x00000006530b7223 */ /* 0x000fe2000000000b */
[----:B------:R-:W-:Y:S01]  /*9c80*/  LOP3.LUT R6, R111, 0xffff0000, RZ, 0xc0, !PT ;  /* 0xffff00006f067812 */ /* 0x000fe200078ec0ff */
[----:B------:R-:W-:Y:S01]  /*9c90*/  FMUL R36, R76, R46 ;  /* 0x0000002e4c247220 */ /* 0x000fe20000400000 */
[----:B------:R-:W-:Y:S01]  /*9ca0*/  FFMA R12, R83, R3, R12 ;  /* 0x00000003530c7223 */ /* 0x000fe2000000000c */
[----:B------:R-:W-:Y:S01]  /*9cb0*/  SHF.L.U32 R3, R102, 0x10, RZ ;  /* 0x0000001066037819 */ /* 0x000fe200000006ff */
[C---:B------:R-:W-:Y:S01]  /*9cc0*/  FMUL R46, R76.reuse, R56 ;  /* 0x000000384c2e7220 */ /* 0x040fe20000400000 */
[----:B------:R-:W-:Y:S01]  /*9cd0*/  FMUL R56, R76, R66 ;  /* 0x000000424c387220 */ /* 0x000fe20000400000 */
[----:B------:R-:W-:Y:S01]  /*9ce0*/  F2FP.BF16.F32.PACK_AB R66, R5, R4 ;  /* 0x000000040542723e */ /* 0x000fe200000010ff */
[C---:B------:R-:W-:Y:S01]  /*9cf0*/  FFMA R13, R83.reuse, R0, R13 ;  /* 0x00000000530d7223 */ /* 0x040fe2000000000d */
[----:B------:R-:W-:Y:S01]  /*9d00*/  LOP3.LUT R0, R102, 0xffff0000, RZ, 0xc0, !PT ;  /* 0xffff000066007812 */ /* 0x000fe200078ec0ff */
[----:B------:R-:W-:Y:S01]  /*9d10*/  FFMA R14, R83, R3, R14 ;  /* 0x00000003530e7223 */ /* 0x000fe2000000000e */
[C---:B------:R-:W-:Y:S01]  /*9d20*/  SHF.L.U32 R5, R103.reuse, 0x10, RZ ;  /* 0x0000001067057819 */ /* 0x040fe200000006ff */
[----:B------:R-:W-:Y:S01]  /*9d30*/  FMUL R17, R76, R27 ;  /* 0x0000001b4c117220 */ /* 0x000fe20000400000 */
        /* <DEDUP_REMOVED lines=8> */
[----:B------:R-:W-:Y:S01]  /*9dc0*/  SHF.L.U32 R5, R111, 0x10, RZ ;  /* 0x000000106f057819 */ /* 0x000fe200000006ff */
[C---:B------:R-:W-:Y:S01]  /*9dd0*/  FMUL R37, R76.reuse, R47 ;  /* 0x0000002f4c257220 */ /* 0x040fe20000400000 */
[C---:B------:R-:W-:Y:S01]  /*9de0*/  FMUL R47, R76.reuse, R57 ;  /* 0x000000394c2f7220 */ /* 0x040fe20000400000 */
[----:B------:R-:W-:Y:S01]  /*9df0*/  FMUL R57, R76, R67 ;  /* 0x000000434c397220 */ /* 0x000fe20000400000 */
[----:B------:R-:W-:Y:S01]  /*9e00*/  F2FP.BF16.F32.PACK_AB R67, R9, R8 ;  /* 0x000000080943723e */ /* 0x000fe200000010ff */
[----:B------:R-:W-:Y:S01]  /*9e10*/  FFMA R18, R83, R0, R18 ;  /* 0x0000000053127223 */ /* 0x000fe20000000012 */
[----:B------:R-:W-:Y:S01]  /*9e20*/  LOP3.LUT R0, R109, 0xffff0000, RZ, 0xc0, !PT ;  /* 0xffff00006d007812 */ /* 0x000fe200078ec0ff */
[C---:B------:R-:W-:Y:S01]  /*9e30*/  FFMA R19, R83.reuse, R4, R19 ;  /* 0x0000000453137223 */ /* 0x040fe20000000013 */
[C---:B------:R-:W-:Y:S01]  /*9e40*/  LOP3.LUT R4, R110.reuse, 0xffff0000, RZ, 0xc0, !PT ;  /* 0xffff00006e047812 */ /* 0x040fe200078ec0ff */
[----:B------:R-:W-:Y:S01]  /*9e50*/  FFMA R20, R83, R3, R20 ;  /* 0x0000000353147223 */ /* 0x000fe20000000014 */
[----:B------:R-:W-:Y:S01]  /*9e60*/  SHF.L.U32 R3, R110, 0x10, RZ ;  /* 0x000000106e037819 */ /* 0x000fe200000006ff */
[C---:B------:R-:W-:Y:S01]  /*9e70*/  FMUL R21, R76.reuse, R31 ;  /* 0x0000001f4c157220 */ /* 0x040fe20000400000 */
[----:B------:R-:W-:Y:S01]  /*9e80*/  F2FP.BF16.F32.PACK_AB R8, R11, R10 ;  /* 0x0000000a0b08723e */ /* 0x000fe200000010ff */
[C---:B------:R-:W-:Y:S01]  /*9e90*/  FMUL R22, R76.reuse, R32 ;  /* 0x000000204c167220 */ /* 0x040fe20000400000 */
[----:B------:R-:W-:Y:S01]  /*9ea0*/  F2FP.BF16.F32.PACK_AB R9, R13, R12 ;  /* 0x0000000c0d09723e */ /* 0x000fe200000010ff */
[----:B------:R-:W-:Y:S01]  /*9eb0*/  STS.128 [R177+0x8400], R64 ;  /* 0x00840040b1007388 */ /* 0x000fe20000000c00 */
[----:B------:R-:W-:Y:S01]  /*9ec0*/  F2FP.BF16.F32.PACK_AB R10, R15, R14 ;  /* 0x0000000e0f0a723e */ /* 0x000fe200000010ff */
[----:B------:R-:W-:Y:S01]  /*9ed0*/  FMUL R23, R76, R33 ;  /* 0x000000214c177220 */ /* 0x000fe20000400000 */
[----:B------:R-:W-:Y:S01]  /*9ee0*/  F2FP.BF16.F32.PACK_AB R11, R17, R16 ;  /* 0x00000010110b723e */ /* 0x000fe200000010ff */
[----:B------:R-:W-:Y:S01]  /*9ef0*/  FFMA R21, R83, R0, R21 ;  /* 0x0000000053157223 */ /* 0x000fe20000000015 */
[----:B------:R-:W-:Y:S01]  /*9f00*/  F2FP.BF16.F32.PACK_AB R12, R19, R18 ;  /* 0x00000012130c723e */ /* 0x000fe200000010ff */
[C---:B------:R-:W-:Y:S01]  /*9f10*/  FFMA R22, R83.reuse, R3, R22 ;  /* 0x0000000353167223 */ /* 0x040fe20000000016 */
[C---:B------:R-:W-:Y:S01]  /*9f20*/  SHF.L.U32 R0, R116.reuse, 0x10, RZ ;  /* 0x0000001074007819 */ /* 0x040fe200000006ff */
[----:B------:R-:W-:Y:S01]  /*9f30*/  FFMA R23, R83, R4, R23 ;  /* 0x0000000453177223 */ /* 0x000fe20000000017 */
[----:B------:R-:W-:Y:S01]  /*9f40*/  F2FP.BF16.F32.PACK_AB R13, R21, R20 ;  /* 0x00000014150d723e */ /* 0x000fe200000010ff */
[C---:B------:R-:W-:Y:S01]  /*9f50*/  FFMA R24, R83.reuse, R5, R24 ;  /* 0x0000000553187223 */ /* 0x040fe20000000018 */
[----:B------:R-:W-:Y:S01]  /*9f60*/  LOP3.LUT R4, R116, 0xffff0000, RZ, 0xc0, !PT ;  /* 0xffff000074047812 */ /* 0x000fe200078ec0ff */
[----:B------:R-:W-:Y:S01]  /*9f70*/  FFMA R25, R83, R6, R25 ;  /* 0x0000000653197223 */ /* 0x000fe20000000019 */
[----:B------:R-:W-:Y:S01]  /*9f80*/  F2FP.BF16.F32.PACK_AB R14, R23, R22 ;  /* 0x00000016170e723e */ /* 0x000fe200000010ff */
[----:B------:R1:W-:Y:S01]  /*9f90*/  STS.128 [R176+0x8400], R8 ;  /* 0x00840008b0007388 */ /* 0x0003e20000000c00 */
[----:B------:R-:W-:Y:S01]  /*9fa0*/  SHF.L.U32 R3, R117, 0x10, RZ ;  /* 0x0000001075037819 */ /* 0x000fe200000006ff */
[----:B------:R-:W-:Y:S01]  /*9fb0*/  FFMA R26, R83, R0, R26 ;  /* 0x00000000531a7223 */ /* 0x000fe2000000001a */
[----:B------:R-:W-:Y:S01]  /*9fc0*/  F2FP.BF16.F32.PACK_AB R15, R25, R24 ;  /* 0x00000018190f723e */ /* 0x000fe200000010ff */
[----:B------:R-:W-:Y:S01]  /*9fd0*/  FFMA R27, R83, R4, R27 ;  /* 0x00000004531b7223 */ /* 0x000fe2000000001b */
[----:B------:R-:W-:Y:S01]  /*9fe0*/  LOP3.LUT R0, R117, 0xffff0000, RZ, 0xc0, !PT ;  /* 0xffff000075007812 */ /* 0x000fe200078ec0ff */
[C---:B------:R-:W-:Y:S01]  /*9ff0*/  FFMA R28, R83.reuse, R3, R28 ;  /* 0x00000003531c7223 */ /* 0x040fe2000000001c */
[C---:B------:R-:W-:Y:S01]  /*a000*/  SHF.L.U32 R3, R118.reuse, 0x10, RZ ;  /* 0x0000001076037819 */ /* 0x040fe200000006ff */
[----:B------:R2:W-:Y:S01]  /*a010*/  STS.128 [R175+0x8400], R12 ;  /* 0x0084000caf007388 */ /* 0x0005e20000000c00 */
[----:B------:R-:W-:Y:S01]  /*a020*/  LOP3.LUT R4, R118, 0xffff0000, RZ, 0xc0, !PT ;  /* 0xffff000076047812 */ /* 0x000fe200078ec0ff */
[----:B------:R-:W-:Y:S01]  /*a030*/  FFMA R29, R83, R0, R29 ;  /* 0x00000000531d7223 */ /* 0x000fe2000000001d */
[C---:B------:R-:W-:Y:S01]  /*a040*/  SHF.L.U32 R5, R119.reuse, 0x10, RZ ;  /* 0x0000001077057819 */ /* 0x040fe200000006ff */
[C---:B------:R-:W-:Y:S01]  /*a050*/  FMUL R31, R76.reuse, R41 ;  /* 0x000000294c1f7220 */ /* 0x040fe20000400000 */
[----:B------:R-:W-:Y:S01]  /*a060*/  LOP3.LUT R6, R119, 0xffff0000, RZ, 0xc0, !PT ;  /* 0xffff000077067812 */ /* 0x000fe200078ec0ff */
[----:B------:R-:W-:Y:S01]  /*a070*/  FMUL R32, R76, R42 ;  /* 0x0000002a4c207220 */ /* 0x000fe20000400000 */
[----:B------:R-:W-:Y:S01]  /*a080*/  SHF.L.U32 R0, R124, 0x10, RZ ;  /* 0x000000107c007819 */ /* 0x000fe200000006ff */
[----:B------:R-:W-:Y:S01]  /*a090*/  FMUL R33, R76, R43 ;  /* 0x0000002b4c217220 */ /* 0x000fe20000400000 */
[----:B------:R-:W-:Y:S01]  /*a0a0*/  @P6 SHF.L.U32 R16, R162, 0x1f, RZ ;  /* 0x0000001fa2106819 */ /* 0x000fe200000006ff */
[----:B------:R-:W-:Y:S01]  /*a0b0*/  FFMA R30, R83, R3, R30 ;  /* 0x00000003531e7223 */ /* 0x000fe2000000001e */
[----:B------:R-:W-:Y:S01]  /*a0c0*/  SHF.L.U32 R3, R125, 0x10, RZ ;  /* 0x000000107d037819 */ /* 0x000fe200000006ff */
[C---:B------:R-:W-:Y:S01]  /*a0d0*/  FFMA R31, R83.reuse, R4, R31 ;  /* 0x00000004531f7223 */ /* 0x040fe2000000001f */
[----:B------:R-:W-:Y:S01]  /*a0e0*/  LOP3.LUT R4, R124, 0xffff0000, RZ, 0xc0, !PT ;  /* 0xffff00007c047812 */ /* 0x000fe200078ec0ff */
[----:B------:R-:W-:Y:S01]  /*a0f0*/  FFMA R32, R83, R5, R32 ;  /* 0x0000000553207223 */ /* 0x000fe20000000020 */
[----:B------:R-:W-:Y:S01]  /*a100*/  SHF.L.U32 R5, R127, 0x10, RZ ;  /* 0x000000107f057819 */ /* 0x000fe200000006ff */
[----:B------:R-:W-:Y:S01]  /*a110*/  FFMA R33, R83, R6, R33 ;  /* 0x0000000653217223 */ /* 0x000fe20000000021 */
[----:B------:R-:W-:Y:S01]  /*a120*/  LOP3.LUT R6, R143, 0xffff0000, RZ, 0xc0, !PT ;  /* 0xffff00008f067812 */ /* 0x000fe200078ec0ff */
[----:B------:R-:W-:Y:S01]  /*a130*/  FFMA R34, R83, R0, R34 ;  /* 0x0000000053227223 */ /* 0x000fe20000000022 */
[----:B------:R-:W-:Y:S01]  /*a140*/  LOP3.LUT R0, R125, 0xffff0000, RZ, 0xc0, !PT ;  /* 0xffff00007d007812 */ /* 0x000fe200078ec0ff */
[C---:B------:R-:W-:Y:S01]  /*a150*/  FFMA R35, R83.reuse, R4, R35 ;  /* 0x0000000453237223 */ /* 0x040fe20000000023 */
[----:B------:R-:W-:Y:S01]  /*a160*/  LOP3.LUT R4, R132, 0xffff0000, RZ, 0xc0, !PT ;  /* 0xffff000084047812 */ /* 0x000fe200078ec0ff */
[C---:B------:R-:W-:Y:S01]  /*a170*/  FFMA R36, R83.reuse, R3, R36 ;  /* 0x0000000353247223 */ /* 0x040fe20000000024 */
[C---:B------:R-:W-:Y:S01]  /*a180*/  SHF.L.U32 R3, R126.reuse, 0x10, RZ ;  /* 0x000000107e037819 */ /* 0x040fe200000006ff */
[----:B------:R-:W-:Y:S01]  /*a190*/  FFMA R37, R83, R0, R37 ;  /* 0x0000000053257223 */ /* 0x000fe20000000025 */
[----:B------:R-:W-:Y:S01]  /*a1a0*/  LOP3.LUT R0, R126, 0xffff0000, RZ, 0xc0, !PT ;  /* 0xffff00007e007812 */ /* 0x000fe200078ec0ff */
[----:B------:R-:W-:Y:S01]  /*a1b0*/  FMUL R41, R76, R51 ;  /* 0x000000334c297220 */ /* 0x000fe20000400000 */
[----:B-1----:R-:W-:Y:S01]  /*a1c0*/  F2FP.BF16.F32.PACK_AB R8, R35, R34 ;  /* 0x000000222308723e */ /* 0x002fe200000010ff */
[C---:B------:R-:W-:Y:S01]  /*a1d0*/  FFMA R38, R83.reuse, R3, R38 ;  /* 0x0000000353267223 */ /* 0x040fe20000000026 */
[----:B------:R-:W-:Y:S01]  /*a1e0*/  SHF.L.U32 R3, R132, 0x10, RZ ;  /* 0x0000001084037819 */ /* 0x000fe200000006ff */
[----:B------:R-:W-:Y:S01]  /*a1f0*/  FFMA R39, R83, R0, R39 ;  /* 0x0000000053277223 */ /* 0x000fe20000000027 */
[----:B--2---:R-:W-:Y:S01]  /*a200*/  F2FP.BF16.F32.PACK_AB R12, R27, R26 ;  /* 0x0000001a1b0c723e */ /* 0x004fe200000010ff */
[----:B------:R-:W-:Y:S01]  /*a210*/  FFMA R40, R83, R5, R40 ;  /* 0x0000000553287223 */ /* 0x000fe20000000028 */
[----:B------:R-:W-:Y:S01]  /*a220*/  F2FP.BF16.F32.PACK_AB R13, R29, R28 ;  /* 0x0000001c1d0d723e */ /* 0x000fe200000010ff */
[C---:B------:R-:W-:Y:S01]  /*a230*/  FMUL R42, R76.reuse, R52 ;  /* 0x000000344c2a7220 */ /* 0x040fe20000400000 */
[----:B------:R-:W-:Y:S01]  /*a240*/  F2FP.BF16.F32.PACK_AB R14, R31, R30 ;  /* 0x0000001e1f0e723e */ /* 0x000fe200000010ff */
[C---:B------:R-:W-:Y:S01]  /*a250*/  FMUL R43, R76.reuse, R53 ;  /* 0x000000354c2b7220 */ /* 0x040fe20000400000 */
[----:B------:R-:W-:Y:S01]  /*a260*/  F2FP.BF16.F32.PACK_AB R15, R33, R32 ;  /* 0x00000020210f723e */ /* 0x000fe200000010ff */
[C---:B------:R-:W-:Y:S01]  /*a270*/  FMUL R51, R76.reuse, R61 ;  /* 0x0000003d4c337220 */ /* 0x040fe20000400000 */
[----:B------:R-:W-:Y:S01]  /*a280*/  LOP3.LUT R0, R127, 0xffff0000, RZ, 0xc0, !PT ;  /* 0xffff00007f007812 */ /* 0x000fe200078ec0ff */
[----:B------:R-:W-:Y:S01]  /*a290*/  FMUL R52, R76, R62 ;  /* 0x0000003e4c347220 */ /* 0x000fe20000400000 */
[----:B------:R-:W-:Y:S01]  /*a2a0*/  SHF.L.U32 R5, R133, 0x10, RZ ;  /* 0x0000001085057819 */ /* 0x000fe200000006ff */
[----:B------:R1:W-:Y:S01]  /*a2b0*/  STS.128 [R173+0x8400], R12 ;  /* 0x0084000cad007388 */ /* 0x0003e20000000c00 */
[----:B------:R-:W-:Y:S01]  /*a2c0*/  F2FP.BF16.F32.PACK_AB R9, R37, R36 ;  /* 0x000000242509723e */ /* 0x000fe200000010ff */
[----:B------:R-:W-:Y:S01]  /*a2d0*/  FFMA R41, R83, R0, R41 ;  /* 0x0000000053297223 */ /* 0x000fe20000000029 */
[----:B------:R-:W-:Y:S01]  /*a2e0*/  LOP3.LUT R0, R133, 0xffff0000, RZ, 0xc0, !PT ;  /* 0xffff000085007812 */ /* 0x000fe200078ec0ff */
[C---:B------:R-:W-:Y:S01]  /*a2f0*/  FFMA R42, R83.reuse, R3, R42 ;  /* 0x00000003532a7223 */ /* 0x040fe2000000002a */
[C---:B------:R-:W-:Y:S01]  /*a300*/  SHF.L.U32 R3, R134.reuse, 0x10, RZ ;  /* 0x0000001086037819 */ /* 0x040fe200000006ff */
[----:B------:R-:W-:Y:S01]  /*a310*/  FFMA R43, R83, R4, R43 ;  /* 0x00000004532b7223 */ /* 0x000fe2000000002b */
[----:B------:R-:W-:Y:S01]  /*a320*/  LOP3.LUT R4, R135, 0xffff0000, RZ, 0xc0, !PT ;  /* 0xffff000087047812 */ /* 0x000fe200078ec0ff */
[----:B------:R-:W-:Y:S01]  /*a330*/  FFMA R44, R83, R5, R44 ;  /* 0x00000005532c7223 */ /* 0x000fe2000000002c */
[----:B------:R-:W-:Y:S01]  /*a340*/  SHF.L.U32 R5, R135, 0x10, RZ ;  /* 0x0000001087057819 */ /* 0x000fe200000006ff */
[C---:B------:R-:W-:Y:S01]  /*a350*/  FFMA R45, R83.reuse, R0, R45 ;  /* 0x00000000532d7223 */ /* 0x040fe2000000002d */
[----:B------:R-:W-:Y:S01]  /*a360*/  LOP3.LUT R0, R134, 0xffff0000, RZ, 0xc0, !PT ;  /* 0xffff000086007812 */ /* 0x000fe200078ec0ff */
[----:B------:R-:W-:Y:S01]  /*a370*/  FFMA R46, R83, R3, R46 ;  /* 0x00000003532e7223 */ /* 0x000fe2000000002e */
[----:B------:R-:W-:Y:S01]  /*a380*/  SHF.L.U32 R3, R141, 0x10, RZ ;  /* 0x000000108d037819 */ /* 0x000fe200000006ff */
[----:B------:R-:W-:Y:S01]  /*a390*/  FMUL R53, R76, R63 ;  /* 0x0000003f4c357220 */ /* 0x000fe20000400000 */
        /* <DEDUP_REMOVED lines=8> */
[----:B------:R-:W-:Y:S01]  /*a420*/  LOP3.LUT R0, R141, 0xffff0000, RZ, 0xc0, !PT ;  /* 0xffff00008d007812 */ /* 0x000fe200078ec0ff */
[----:B------:R2:W-:Y:S01]  /*a430*/  STS.128 [R172+0x8400], R8 ;  /* 0x00840008ac007388 */ /* 0x0005e20000000c00 */
[----:B------:R-:W-:Y:S01]  /*a440*/  SHF.L.U32 R5, R143, 0x10, RZ ;  /* 0x000000108f057819 */ /* 0x000fe200000006ff */
[C---:B------:R-:W-:Y:S01]  /*a450*/  FFMA R51, R83.reuse, R4, R51 ;  /* 0x0000000453337223 */ /* 0x040fe20000000033 */
[C---:B------:R-:W-:Y:S01]  /*a460*/  LOP3.LUT R4, R142.reuse, 0xffff0000, RZ, 0xc0, !PT ;  /* 0xffff00008e047812 */ /* 0x040fe200078ec0ff */
[C---:B------:R-:W-:Y:S01]  /*a470*/  FFMA R52, R83.reuse, R3, R52 ;  /* 0x0000000353347223 */ /* 0x040fe20000000034 */
[----:B------:R-:W-:Y:S01]  /*a480*/  SHF.L.U32 R3, R142, 0x10, RZ ;  /* 0x000000108e037819 */ /* 0x000fe200000006ff */
[----:B------:R-:W-:Y:S01]  /*a490*/  FFMA R53, R83, R0, R53 ;  /* 0x0000000053357223 */ /* 0x000fe20000000035 */
[----:B-1----:R-:W-:Y:S02]  /*a4a0*/  F2FP.BF16.F32.PACK_AB R12, R43, R42 ;  /* 0x0000002a2b0c723e */ /* 0x002fe400000010ff */
[----:B------:R-:W-:Y:S01]  /*a4b0*/  F2FP.BF16.F32.PACK_AB R13, R45, R44 ;  /* 0x0000002c2d0d723e */ /* 0x000fe200000010ff */
[----:B------:R-:W-:Y:S01]  /*a4c0*/  FFMA R54, R83, R3, R54 ;  /* 0x0000000353367223 */ /* 0x000fe20000000036 */
[----:B------:R-:W-:Y:S01]  /*a4d0*/  F2FP.BF16.F32.PACK_AB R14, R47, R46 ;  /* 0x0000002e2f0e723e */ /* 0x000fe200000010ff */
[----:B------:R-:W-:Y:S01]  /*a4e0*/  FFMA R55, R83, R4, R55 ;  /* 0x0000000453377223 */ /* 0x000fe20000000037 */
[----:B------:R-:W-:Y:S01]  /*a4f0*/  F2FP.BF16.F32.PACK_AB R15, R49, R48 ;  /* 0x00000030310f723e */ /* 0x000fe200000010ff */
[C---:B------:R-:W-:Y:S01]  /*a500*/  FFMA R56, R83.reuse, R5, R56 ;  /* 0x0000000553387223 */ /* 0x040fe20000000038 */
[----:B------:R-:W-:Y:S01]  /*a510*/  FFMA R57, R83, R6, R57 ;  /* 0x0000000653397223 */ /* 0x000fe20000000039 */
[----:B------:R-:W-:Y:S02]  /*a520*/  F2FP.BF16.F32.PACK_AB R4, R51, R50 ;  /* 0x000000323304723e */ /* 0x000fe400000010ff */
[----:B------:R2:W-:Y:S01]  /*a530*/  STS.128 [R171+0x8400], R12 ;  /* 0x0084000cab007388 */ /* 0x0005e20000000c00 */
[----:B------:R-:W-:Y:S02]  /*a540*/  F2FP.BF16.F32.PACK_AB R5, R53, R52 ;  /* 0x000000343505723e */ /* 0x000fe400000010ff */
[----:B------:R-:W-:Y:S02]  /*a550*/  F2FP.BF16.F32.PACK_AB R6, R55, R54 ;  /* 0x000000363706723e */ /* 0x000fe400000010ff */
[----:B------:R-:W-:Y:S02]  /*a560*/  F2FP.BF16.F32.PACK_AB R7, R57, R56 ;  /* 0x000000383907723e */ /* 0x000fe400000010ff */
[----:B------:R-:W-:Y:S02]  /*a570*/  MOV R0, UR54 ;  /* 0x0000003600007c02 */ /* 0x000fe40008000f00 */
[----:B------:R-:W-:Y:S01]  /*a580*/  LEA R3, R105, UR49, 0x3 ;  /* 0x0000003169037c11 */ /* 0x000fe2000f8e18ff */
[----:B------:R2:W-:Y:S01]  /*a590*/  STS.128 [R170+0x8400], R4 ;  /* 0x00840004aa007388 */ /* 0x0005e20000000c00 */
[----:B------:R-:W-:Y:S04]  /*a5a0*/  @P6 LEA R0, R0, UR49, 0x3 ;  /* 0x0000003100006c11 */ /* 0x000fe8000f8e18ff */
[----:B------:R-:W-:Y:S01]  /*a5b0*/  @P6 IADD3 R0, PT, PT, R0, 0x80, RZ ;  /* 0x0000008000006810 */ /* 0x000fe20007ffe0ff */
[----:B------:R-:W-:Y:S01]  /*a5c0*/  @!PT LDS RZ, [RZ] ;  /* 0x00000000fffff984 */ /* 0x000fe20000000800 */
[----:B------:R-:W-:Y:S01]  /*a5d0*/  @!PT LDS RZ, [RZ] ;  /* 0x00000000fffff984 */ /* 0x000fe20000000800 */
[----:B------:R-:W-:Y:S01]  /*a5e0*/  @!PT LDS RZ, [RZ] ;  /* 0x00000000fffff984 */ /* 0x000fe20000000800 */
[----:B------:R-:W-:Y:S01]  /*a5f0*/  @!PT LDS RZ, [RZ] ;  /* 0x00000000fffff984 */ /* 0x000fe20000000800 */
[----:B------:R1:W-:Y:S06]  /*a600*/  MEMBAR.ALL.CTA ;  /* 0x0000000000007992 */ /* 0x0003ec0000008000 */
[----:B-1----:R-:W1:Y:S01]  /*a610*/  FENCE.VIEW.ASYNC.S ;  /* 0x00000000000073c6 */ /* 0x002e620000000000 */
[----:B------:R-:W-:Y:S01]  /*a620*/  @P6 PRMT R0, R179, 0x654, R0 ;  /* 0x00000654b3006816 */ /* 0x000fe20000000000 */
[----:B-1----:R-:W-:Y:S06]  /*a630*/  BAR.SYNC.DEFER_BLOCKING 0x1, 0x80 ;  /* 0x0042000000007b1d */ /* 0x002fec0000010000 */
        /* <DEDUP_REMOVED lines=11> */
.L_x_129:
[----:B------:R-:W-:Y:S05]  /*a6f0*/  BSYNC.RECONVERGENT B0 ;  /* 0x0000000000007941 */ /* 0x000fea0003800200 */
.L_x_128:
[----:B------:R-:W-:Y:S01]  /*a700*/  BAR.SYNC.DEFER_BLOCKING 0x1, 0x80 ;  /* 0x0042000000007b1d */ /* 0x000fe20000010000 */
[----:B------:R-:W-:Y:S01]  /*a710*/  UIADD3 UR51, UPT, UPT, UR54, 0x1, URZ ;  /* 0x0000000136337890 */ /* 0x000fe2000fffe0ff */
[----:B------:R-:W-:Y:S03]  /*a720*/  ISETP.NE.AND P0, PT, R79, RZ, PT ;  /* 0x000000ff4f00720c */ /* 0x000fe60003f05270 */
[----:B------:R-:W-:Y:S01]  /*a730*/  UISETP.NE.AND UP0, UPT, UR51, 0x4, UPT ;  /* 0x000000043300788c */ /* 0x000fe2000bf05270 */
[----:B------:R-:W-:Y:S03]  /*a740*/  SEL R81, RZ, 0xc0, !P0 ;  /* 0x000000c0ff517807 */ /* 0x000fe60004000000 */
[----:B------:R-:W-:Y:S01]  /*a750*/  USEL UR51, UR51, URZ, UP0 ;  /* 0x000000ff33337287 */ /* 0x000fe20008000000 */
[----:B------:R1:W-:Y:S01]  /*a760*/  @P6 SYNCS.ARRIVE.TRANS64.RED.A1T0 RZ, [R0+URZ], RZ ;  /* 0x000000ff00ff69a7 */ /* 0x0003e200081004ff */
[----:B------:R-:W-:Y:S01]  /*a770*/  BSSY B1, `(.L_x_130) ;  /* 0x000001f000017945 */ /* 0x000fe20003800000 */
[----:B------:R-:W4:Y:S02]  /*a780*/  @P6 SYNCS.PHASECHK.TRANS64.TRYWAIT P1, [R3+URZ+0x60], R16 ;  /* 0x00006010030065a7 */ /* 0x000f2400080211ff */
[----:B----4-:R-:W-:Y:S01]  /*a790*/  @P6 SEL R107, RZ, 0x1, !P1 ;  /* 0x00000001ff6b6807 */ /* 0x010fe20004800000 */
[----:B-1----:R-:W-:Y:S06]  /*a7a0*/  @!P6 BRA `(.L_x_131) ;  /* 0x00000000006ce947 */ /* 0x002fec0003800000 */
[----:B------:R-:W-:Y:S01]  /*a7b0*/  ISETP.NE.AND P2, PT, R112, RZ, PT ;  /* 0x000000ff7000720c */ /* 0x000fe20003f45270 */
[----:B------:R-:W-:Y:S01]  /*a7c0*/  BSSY B0, `(.L_x_132) ;  /* 0x000000b000007945 */ /* 0x000fe20003800000 */
[----:B------:R-:W-:Y:S11]  /*a7d0*/  ISETP.NE.AND P0, PT, R107, RZ, PT ;  /* 0x000000ff6b00720c */ /* 0x000ff60003f05270 */
[----:B------:R-:W-:Y:S05]  /*a7e0*/  @P2 IMAD R105, R105, 0x4000, R178 ;  /* 0x0000400069692824 */ /* 0x000fea00078e02b2 */
[----:B--2---:R-:W-:Y:S04]  /*a7f0*/  @P2 IADD3 R9, PT, PT, R105, UR49, RZ ;  /* 0x0000003169092c10 */ /* 0x004fe8000fffe0ff */
[----:B------:R-:W-:Y:S01]  /*a800*/  @P2 IADD3 R7, PT, PT, R104, R9, RZ ;  /* 0x0000000968072210 */ /* 0x000fe20007ffe0ff */
[--C-:B------:R-:W-:Y:S02]  /*a810*/  @P2 IMAD.IADD R5, R86, 0x1, R9.reuse ;  /* 0x0000000156052824 */ /* 0x100fe400078e0209 */
[----:B------:R-:W-:Y:S01]  /*a820*/  @P2 IMAD.IADD R4, R106, 0x1, R9 ;  /* 0x000000016a042824 */ /* 0x000fe200078e0209 */
[----:B------:R-:W-:Y:S06]  /*a830*/  @P0 BRA `(.L_x_133) ;  /* 0x00000000000c0947 */ /* 0x000fec0003800000 */
[----:B------:R-:W-:Y:S04]  /*a840*/  SHF.L.U32 R0, R162, 0x1f, RZ ;  /* 0x0000001fa2007819 */ /* 0x000fe800000006ff */
[----:B------:R-:W1:Y:S02]  /*a850*/  SYNCS.PHASECHK.TRANS64.TRYWAIT P0, [R3+URZ+0x60], R0 ;  /* 0x00006000030075a7 */ /* 0x000e6400080011ff */
[----:B-1----:R-:W-:Y:S05]  /*a860*/  @!P0 BRA `(.L_x_134) ;  /* 0x0000002000388947 */ /* 0x002fea0003800000 */
.L_x_133:
[----:B------:R-:W-:Y:S05]  /*a870*/  BSYNC B0 ;  /* 0x0000000000007941 */ /* 0x000fea0003800000 */
.L_x_132:
[----:B------:R-:W-:Y:S11]  /*a880*/  ISETP.NE.AND P0, PT, R112, RZ, PT ;  /* 0x000000ff7000720c */ /* 0x000ff60003f05270 */
[----:B------:R-:W-:Y:S02]  /*a890*/  @!UPT UIADD3 URZ, UPT, UPT, URZ, URZ, URZ ;  /* 0x000000fffffff290 */ /* 0x000fe4000fffe0ff */
[----:B------:R4:W2:Y:S01]  /*a8a0*/  @P0 LDS.128 R88, [R105+UR49+0x400] ;  /* 0x0004003169580984 */ /* 0x0008a20008000c00 */
[----:B-1----:R-:W-:Y:S01]  /*a8b0*/  @P0 IMAD.IADD R3, R104, 0x1, R5 ;  /* 0x0000000168030824 */ /* 0x002fe200078e0205 */
        /* <DEDUP_REMOVED lines=10> */
.L_x_131:
[----:B------:R-:W-:Y:S05]  /*a960*/  BSYNC B1 ;  /* 0x0000000000017941 */ /* 0x000fea0003800000 */
.L_x_130:
[----:B------:R-:W-:Y:S01]  /*a970*/  IMAD.IADD R16, R78, 0x1, R81 ;  /* 0x000000014e107824 */ /* 0x000fe200078e0251 */
[----:B------:R-:W-:Y:S04]  /*a980*/  BSSY.RECONVERGENT B6, `(.L_x_135) ;  /* 0x0000015000067945 */ /* 0x000fe80003800200 */
[----:B----4-:R-:W-:Y:S04]  /*a990*/  SHF.R.U32.HI R3, RZ, 0x15, R16 ;  /* 0x00000015ff037819 */ /* 0x010fe80000011610 */
[----:B------:R-:W-:Y:S11]  /*a9a0*/  LOP3.LUT P0, RZ, R3, 0x3, R158, 0x48, !PT ;  /* 0x0000000303ff7812 */ /* 0x000ff6000780489e */
[----:B------:R-:W-:Y:S02]  /*a9b0*/  @!UPT UIADD3 URZ, UPT, UPT, URZ, URZ, URZ ;  /* 0x000000fffffff290 */ /* 0x000fe4000fffe0ff */
[----:B------:R-:W-:Y:S05]  /*a9c0*/  @!P0 BRA `(.L_x_136) ;  /* 0x0000000000408947 */ /* 0x000fea0003800000 */
[----:B------:R-:W4:Y:S01]  /*a9d0*/  LDCU.64 UR8, c[0x4][0x70] ;  /* 0x01000e00ff0877ac */ /* 0x000f220008000a00 */
[----:B--2---:R-:W-:Y:S01]  /*a9e0*/  MOV R15, 0x0 ;  /* 0x00000000000f7802 */ /* 0x004fe20000000f00 */
[----:B------:R-:W-:Y:S02]  /*a9f0*/  HFMA2 R12, -RZ, RZ, 0, 5.9604644775390625e-08 ;  /* 0x00000001ff0c7431 */ /* 0x000fe400000001ff */
[----:B------:R-:W-:Y:S02]  /*aa00*/  IMAD.MOV.U32 R8, RZ, RZ, 0x192 ;  /* 0x00000192ff087424 */ /* 0x000fe400078e00ff */
[----:B------:R-:W-:Y:S01]  /*aa10*/  IMAD.MOV.U32 R13, RZ, RZ, RZ ;  /* 0x000000ffff0d7224 */ /* 0x000fe200078e00ff */
[----:B------:R-:W2:Y:S01]  /*aa20*/  LDCU.64 UR6, c[0x4][0x78] ;  /* 0x01000f00ff0677ac */ /* 0x000ea20008000a00 */
[----:B------:R-:W1:Y:S01]  /*aa30*/  LDC.64 R14, c[0x4][R15] ;  /* 0x010000000f0e7b82 */ /* 0x000e620000000a00 */
[----:B------:R-:W5:Y:S01]  /*aa40*/  LDCU.64 UR4, c[0x4][0x10] ;  /* 0x01000200ff0477ac */ /* 0x000f620008000a00 */
[----:B----4-:R-:W-:Y:S01]  /*aa50*/  MOV R5, UR9 ;  /* 0x0000000900057c02 */ /* 0x010fe20008000f00 */
[----:B------:R-:W-:Y:S01]  /*aa60*/  IMAD.U32 R4, RZ, RZ, UR8 ;  /* 0x00000008ff047e24 */ /* 0x000fe2000f8e00ff */
[----:B--2---:R-:W-:Y:S01]  /*aa70*/  MOV R7, UR7 ;  /* 0x0000000700077c02 */ /* 0x004fe20008000f00 */
[----:B------:R-:W-:Y:S01]  /*aa80*/  IMAD.U32 R6, RZ, RZ, UR6 ;  /* 0x00000006ff067e24 */ /* 0x000fe2000f8e00ff */
[----:B-----5:R-:W-:Y:S01]  /*aa90*/  MOV R11, UR5 ;  /* 0x00000005000b7c02 */ /* 0x020fe20008000f00 */
[----:B------:R-:W-:Y:S02]  /*aaa0*/  IMAD.U32 R10, RZ, RZ, UR4 ;  /* 0x00000004ff0a7e24 */ /* 0x000fe4000f8e00ff */
[----:B------:R-:W-:Y:S07]  /*aab0*/  LEPC R20, `(.L_x_136) ;  /* 0x000000001014794e */ /* 0x000fee0000000000 */
[----:B-1-3--:R-:W-:Y:S05]  /*aac0*/  CALL.ABS.NOINC R14 ;  /* 0x000000000e007343 */ /* 0x00afea0003c00000 */
.L_x_136:
[----:B------:R-:W-:Y:S05]  /*aad0*/  BSYNC.RECONVERGENT B6 ;  /* 0x0000000000067941 */ /* 0x000fea0003800200 */
.L_x_135:
[----:B--2---:R-:W-:Y:S01]  /*aae0*/  SHF.L.U32 R78, R88, 0x10, RZ ;  /* 0x00000010584e7819 */ /* 0x004fe200000006ff */
[----:B------:R-:W-:Y:S05]  /*aaf0*/  WARPSYNC.ALL ;  /* 0x0000000000007948 */ /* 0x000fea0003800000 */
[----:B------:R-:W-:Y:S01]  /*ab00*/  R2UR UR4, R16 ;  /* 0x00000000100472ca */ /* 0x000fe200000e0000 */
[----:B------:R-:W-:Y:S01]  /*ab10*/  BSSY.RECONVERGENT B0, `(.L_x_137) ;  /* 0x00000fc000007945 */ /* 0x000fe20003800200 */
[----:B------:R-:W-:Y:S02]  /*ab20*/  LOP3.LUT R0, R88, 0xffff0000, RZ, 0xc0, !PT ;  /* 0xffff000058007812 */ /* 0x000fe400078ec0ff */
[C---:B------:R-:W-:Y:S02]  /*ab30*/  SHF.L.U32 R3, R89.reuse, 0x10, RZ ;  /* 0x0000001059037819 */ /* 0x040fe400000006ff */
[----:B------:R-:W-:Y:S02]  /*ab40*/  LOP3.LUT R80, R89, 0xffff0000, RZ, 0xc0, !PT ;  /* 0xffff000059507812 */ /* 0x000fe400078ec0ff */
[C---:B------:R-:W-:Y:S02]  /*ab50*/  SHF.L.U32 R82, R90.reuse, 0x10, RZ ;  /* 0x000000105a527819 */ /* 0x040fe400000006ff */
[----:B------:R-:W-:Y:S02]  /*ab60*/  LOP3.LUT R84, R90, 0xffff0000, RZ, 0xc0, !PT ;  /* 0xffff00005a547812 */ /* 0x000fe400078ec0ff */
[C---:B------:R-:W-:Y:S01]  /*ab70*/  SHF.L.U32 R85, R91.reuse, 0x10, RZ ;  /* 0x000000105b557819 */ /* 0x040fe200000006ff */
[----:B------:R-:W2:Y:S01]  /*ab80*/  LDTM.x64 R4, tmem[UR4] ;  /* 0x00000004000479ee */ /* 0x000ea20008340000 */
[----:B------:R-:W-:Y:S02]  /*ab90*/  LOP3.LUT R86, R91, 0xffff0000, RZ, 0xc0, !PT ;  /* 0xffff00005b567812 */ /* 0x000fe400078ec0ff */
[C---:B-1----:R-:W-:Y:S02]  /*aba0*/  SHF.L.U32 R87, R92.reuse, 0x10, RZ ;  /* 0x000000105c577819 */ /* 0x042fe400000006ff */
[----:B------:R-:W-:Y:S02]  /*abb0*/  LOP3.LUT R88, R92, 0xffff0000, RZ, 0xc0, !PT ;  /* 0xffff00005c587812 */ /* 0x000fe400078ec0ff */
[C---:B------:R-:W-:Y:S02]  /*abc0*/  SHF.L.U32 R89, R93.reuse, 0x10, RZ ;  /* 0x000000105d597819 */ /* 0x040fe400000006ff */
[----:B------:R-:W-:Y:S02]  /*abd0*/  LOP3.LUT R90, R93, 0xffff0000, RZ, 0xc0, !PT ;  /* 0xffff00005d5a7812 */ /* 0x000fe400078ec0ff */
[C---:B------:R-:W-:Y:S02]  /*abe0*/  SHF.L.U32 R91, R94.reuse, 0x10, RZ ;  /* 0x000000105e5b7819 */ /* 0x040fe400000006ff */
[----:B------:R-:W-:Y:S02]  /*abf0*/  LOP3.LUT R92, R94, 0xffff0000, RZ, 0xc0, !PT ;  /* 0xffff00005e5c7812 */ /* 0x000fe400078ec0ff */
[C---:B------:R-:W-:Y:S02]  /*ac00*/  SHF.L.U32 R93, R95.reuse, 0x10, RZ ;  /* 0x000000105f5d7819 */ /* 0x040fe400000006ff */
[----:B------:R-:W-:Y:S02]  /*ac10*/  LOP3.LUT R94, R95, 0xffff0000, RZ, 0xc0, !PT ;  /* 0xffff00005f5e7812 */ /* 0x000fe400078ec0ff */
[C---:B------:R-:W-:Y:S02]  /*ac20*/  SHF.L.U32 R95, R100.reuse, 0x10, RZ ;  /* 0x00000010645f7819 */ /* 0x040fe400000006ff */
[----:B------:R-:W-:Y:S02]  /*ac30*/  LOP3.LUT R96, R100, 0xffff0000, RZ, 0xc0, !PT ;  /* 0xffff000064607812 */ /* 0x000fe400078ec0ff */
[C---:B------:R-:W-:Y:S01]  /*ac40*/  SHF.L.U32 R97, R101.reuse, 0x10, RZ ;  /* 0x0000001065617819 */ /* 0x040fe200000006ff */
[C---:B--2---:R-:W-:Y:S01]  /*ac50*/  FMUL R4, R76.reuse, R4 ;  /* 0x000000044c047220 */ /* 0x044fe20000400000 */
[----:B------:R-:W-:Y:S01]  /*ac60*/  LOP3.LUT R98, R101, 0xffff0000, RZ, 0xc0, !PT ;  /* 0xffff000065627812 */ /* 0x000fe200078ec0ff */
[----:B------:R-:W-:Y:S01]  /*ac70*/  FMUL R5, R76, R5 ;  /* 0x000000054c057220 */ /* 0x000fe20000400000 */
[C---:B------:R-:W-:Y:S01]  /*ac80*/  SHF.L.U32 R99, R102.reuse, 0x10, RZ ;  /* 0x0000001066637819 */ /* 0x040fe200000006ff */
[C---:B------:R-:W-:Y:S01]  /*ac90*/  FFMA R4, R83.reuse, R78, R4 ;  /* 0x0000004e53047223 */ /* 0x040fe20000000004 */
[----:B------:R-:W-:Y:S01]  /*aca0*/  LOP3.LUT R100, R102, 0xffff0000, RZ, 0xc0, !PT ;  /* 0xffff000066647812 */ /* 0x000fe200078ec0ff */
[----:B------:R-:W-:Y:S01]  /*acb0*/  FFMA R5, R83, R0, R5 ;  /* 0x0000000053057223 */ /* 0x000fe20000000005 */
[C---:B------:R-:W-:Y:S01]  /*acc0*/  SHF.L.U32 R101, R103.reuse, 0x10, RZ ;  /* 0x0000001067657819 */ /* 0x040fe200000006ff */
[C---:B------:R-:W-:Y:S01]  /*acd0*/  FMUL R6, R76.reuse, R6 ;  /* 0x000000064c067220 */ /* 0x040fe20000400000 */
[----:B------:R-:W-:Y:S01]  /*ace0*/  LOP3.LUT R102, R103, 0xffff0000, RZ, 0xc0, !PT ;  /* 0xffff000067667812 */ /* 0x000fe200078ec0ff */
[----:B------:R-:W-:Y:S01]  /*acf0*/  FMUL R7, R76, R7 ;  /* 0x000000074c077220 */ /* 0x000fe20000400000 */
[----:B------:R-:W-:Y:S01]  /*ad00*/  F2FP.BF16.F32.PACK_AB R4, R5, R4 ;  /* 0x000000040504723e */ /* 0x000fe200000010ff */
[C---:B------:R-:W-:Y:S01]  /*ad10*/  FFMA R6, R83.reuse, R3, R6 ;  /* 0x0000000353067223 */ /* 0x040fe20000000006 */
[C---:B------:R-:W-:Y:S01]  /*ad20*/  SHF.L.U32 R103, R108.reuse, 0x10, RZ ;  /* 0x000000106c677819 */ /* 0x040fe200000006ff */
[----:B------:R-:W-:Y:S01]  /*ad30*/  FFMA R7, R83, R80, R7 ;  /* 0x0000005053077223 */ /* 0x000fe20000000007 */
[----:B------:R-:W-:Y:S01]  /*ad40*/  LOP3.LUT R104, R108, 0xffff0000, RZ, 0xc0, !PT ;  /* 0xffff00006c687812 */ /* 0x000fe200078ec0ff */
[C---:B------:R-:W-:Y:S01]  /*ad50*/  FMUL R8, R76.reuse, R8 ;  /* 0x000000084c087220 */ /* 0x040fe20000400000 */
[----:B------:R-:W-:Y:S01]  /*ad60*/  SHF.L.U32 R105, R109, 0x10, RZ ;  /* 0x000000106d697819 */ /* 0x000fe200000006ff */
[----:B------:R-:W-:Y:S01]  /*ad70*/  FMUL R9, R76, R9 ;  /* 0x000000094c097220 */ /* 0x000fe20000400000 */
[----:B------:R-:W-:Y:S01]  /*ad80*/  F2FP.BF16.F32.PACK_AB R5, R7, R6 ;  /* 0x000000060705723e */ /* 0x000fe200000010ff */
[----:B------:R-:W-:Y:S01]  /*ad90*/  FFMA R8, R83, R82, R8 ;  /* 0x0000005253087223 */ /* 0x000fe20000000008 */
[----:B------:R-:W-:Y:S01]  /*ada0*/  LOP3.LUT R106, R109, 0xffff0000, RZ, 0xc0, !PT ;  /* 0xffff00006d6a7812 */ /* 0x000fe200078ec0ff */
[----:B------:R-:W-:Y:S01]  /*adb0*/  FFMA R9, R83, R84, R9 ;  /* 0x0000005453097223 */ /* 0x000fe20000000009 */
[----:B------:R-:W-:Y:S01]  /*adc0*/  SHF.L.U32 R107, R110, 0x10, RZ ;  /* 0x000000106e6b7819 */ /* 0x000fe200000006ff */
[----:B------:R-:W-:Y:S01]  /*add0*/  FMUL R10, R76, R10 ;  /* 0x0000000a4c0a7220 */ /* 0x000fe20000400000 */
[----:B------:R-:W-:Y:S01]  /*ade0*/  LOP3.LUT R108, R110, 0xffff0000, RZ, 0xc0, !PT ;  /* 0xffff00006e6c7812 */ /* 0x000fe200078ec0ff */
[C---:B------:R-:W-:Y:S01]  /*adf0*/  FMUL R11, R76.reuse, R11 ;  /* 0x0000000b4c0b7220 */ /* 0x040fe20000400000 */
[----:B------:R-:W-:Y:S01]  /*ae00*/  F2FP.BF16.F32.PACK_AB R6, R9, R8 ;  /* 0x000000080906723e */ /* 0x000fe200000010ff */
[----:B------:R-:W-:Y:S01]  /*ae10*/  FFMA R10, R83, R85, R10 ;  /* 0x00000055530a7223 */ /* 0x000fe2000000000a */
[----:B------:R-:W-:Y:S01]  /*ae20*/  SHF.L.U32 R109, R111, 0x10, RZ ;  /* 0x000000106f6d7819 */ /* 0x000fe200000006ff */
[----:B------:R-:W-:Y:S01]  /*ae30*/  FFMA R11, R83, R86, R11 ;  /* 0x00000056530b7223 */ /* 0x000fe2000000000b */
[----:B------:R-:W-:Y:S01]  /*ae40*/  LOP3.LUT R110, R111, 0xffff0000, RZ, 0xc0, !PT ;  /* 0xffff00006f6e7812 */ /* 0x000fe200078ec0ff */
[----:B------:R-:W-:Y:S01]  /*ae50*/  FMUL R0, R76, R12 ;  /* 0x0000000c4c007220 */ /* 0x000fe20000400000 */
[----:B------:R-:W-:Y:S01]  /*ae60*/  SHF.L.U32 R111, R116, 0x10, RZ ;  /* 0x00000010746f7819 */ /* 0x000fe200000006ff */
[C---:B------:R-:W-:Y:S01]  /*ae70*/  FMUL R3, R76.reuse, R13 ;  /* 0x0000000d4c037220 */ /* 0x040fe20000400000 */
[----:B------:R-:W-:Y:S01]  /*ae80*/  F2FP.BF16.F32.PACK_AB R7, R11, R10 ;  /* 0x0000000a0b07723e */ /* 0x000fe200000010ff */
[----:B------:R-:W-:Y:S01]  /*ae90*/  FMUL R14, R76, R14 ;  /* 0x0000000e4c0e7220 */ /* 0x000fe20000400000 */
[----:B------:R-:W-:Y:S01]  /*aea0*/  LOP3.LUT R112, R116, 0xffff0000, RZ, 0xc0, !PT ;  /* 0xffff000074707812 */ /* 0x000fe200078ec0ff */
[C---:B------:R-:W-:Y:S01]  /*aeb0*/  FMUL R15, R76.reuse, R15 ;  /* 0x0000000f4c0f7220 */ /* 0x040fe20000400000 */
[----:B------:R-:W-:Y:S01]  /*aec0*/  SHF.L.U32 R113, R117, 0x10, RZ ;  /* 0x0000001075717819 */ /* 0x000fe200000006ff */
[----:B------:R-:W-:Y:S01]  /*aed0*/  FFMA R0, R83, R87, R0 ;  /* 0x0000005753007223 */ /* 0x000fe20000000000 */
[----:B------:R-:W-:Y:S01]  /*aee0*/  LOP3.LUT R114, R117, 0xffff0000, RZ, 0xc0, !PT ;  /* 0xffff000075727812 */ /* 0x000fe200078ec0ff */
[----:B------:R-:W-:Y:S01]  /*aef0*/  FMUL R12, R76, R16 ;  /* 0x000000104c0c7220 */ /* 0x000fe20000400000 */
[C---:B------:R-:W-:Y:S01]  /*af00*/  SHF.L.U32 R115, R118.reuse, 0x10, RZ ;  /* 0x0000001076737819 */ /* 0x040fe200000006ff */
[----:B------:R-:W-:Y:S01]  /*af10*/  FFMA R3, R83, R88, R3 ;  /* 0x0000005853037223 */ /* 0x000fe20000000003 */
[----:B------:R-:W-:Y:S01]  /*af20*/  LOP3.LUT R116, R118, 0xffff0000, RZ, 0xc0, !PT ;  /* 0xffff000076747812 */ /* 0x000fe200078ec0ff */
[C---:B------:R-:W-:Y:S01]  /*af30*/  FMUL R13, R76.reuse, R17 ;  /* 0x000000114c0d7220 */ /* 0x040fe20000400000 */
[----:B------:R-:W-:Y:S01]  /*af40*/  SHF.L.U32 R117, R119, 0x10, RZ ;  /* 0x0000001077757819 */ /* 0x000fe200000006ff */
[----:B------:R-:W-:Y:S01]  /*af50*/  FFMA R14, R83, R89, R14 ;  /* 0x00000059530e7223 */ /* 0x000fe2000000000e */
[----:B------:R-:W-:Y:S01]  /*af60*/  F2FP.BF16.F32.PACK_AB R8, R3, R0 ;  /* 0x000000000308723e */ /* 0x000fe200000010ff */
[----:B------:R-:W-:Y:S01]  /*af70*/  FMUL R18, R76, R18 ;  /* 0x000000124c127220 */ /* 0x000fe20000400000 */
[----:B------:R-:W-:Y:S01]  /*af80*/  LOP3.LUT R118, R119, 0xffff0000, RZ, 0xc0, !PT ;  /* 0xffff000077767812 */ /* 0x000fe200078ec0ff */
[----:B------:R-:W-:Y:S01]  /*af90*/  FFMA R15, R83, R90, R15 ;  /* 0x0000005a530f7223 */ /* 0x000fe2000000000f */
[----:B------:R-:W-:Y:S01]  /*afa0*/  SHF.L.U32 R119, R124, 0x10, RZ ;  /* 0x000000107c777819 */ /* 0x000fe200000006ff */
[----:B------:R-:W-:Y:S01]  /*afb0*/  FMUL R19, R76, R19 ;  /* 0x000000134c137220 */ /* 0x000fe20000400000 */
[----:B------:R-:W-:Y:S01]  /*afc0*/  LOP3.LUT R120, R124, 0xffff0000, RZ, 0xc0, !PT ;  /* 0xffff00007c787812 */ /* 0x000fe200078ec0ff */
[----:B------:R1:W-:Y:S01]  /*afd0*/  STS.128 [R178+UR49+0xc400], R4 ;  /* 0x00c40004b2007988 */ /* 0x0003e20008000c31 */
[----:B------:R-:W-:Y:S01]  /*afe0*/  F2FP.BF16.F32.PACK_AB R9, R15, R14 ;  /* 0x0000000e0f09723e */ /* 0x000fe200000010ff */
[C---:B------:R-:W-:Y:S01]  /*aff0*/  FFMA R12, R83.reuse, R91, R12 ;  /* 0x0000005b530c7223 */ /* 0x040fe2000000000c */
[C---:B------:R-:W-:Y:S01]  /*b000*/  FFMA R13, R83.reuse, R92, R13 ;  /* 0x0000005c530d7223 */ /* 0x040fe2000000000d */
[----:B------:R-:W-:Y:S01]  /*b010*/  FFMA R18, R83, R93, R18 ;  /* 0x0000005d53127223 */ /* 0x000fe20000000012 */
[----:B------:R-:W-:Y:S01]  /*b020*/  SHF.L.U32 R121, R125, 0x10, RZ ;  /* 0x000000107d797819 */ /* 0x000fe200000006ff */
[----:B------:R-:W-:Y:S01]  /*b030*/  FFMA R19, R83, R94, R19 ;  /* 0x0000005e53137223 */ /* 0x000fe20000000013 */
[C---:B------:R-:W-:Y:S01]  /*b040*/  FMUL R16, R76.reuse, R20 ;  /* 0x000000144c107220 */ /* 0x040fe20000400000 */
[----:B------:R-:W-:Y:S01]  /*b050*/  F2FP.BF16.F32.PACK_AB R10, R13, R12 ;  /* 0x0000000c0d0a723e */ /* 0x000fe200000010ff */
[C---:B------:R-:W-:Y:S01]  /*b060*/  FMUL R17, R76.reuse, R21 ;  /* 0x000000154c117220 */ /* 0x040fe20000400000 */
[C---:B------:R-:W-:Y:S01]  /*b070*/  FMUL R22, R76.reuse, R22 ;  /* 0x000000164c167220 */ /* 0x040fe20000400000 */
[----:B------:R-:W-:Y:S01]  /*b080*/  F2FP.BF16.F32.PACK_AB R11, R19, R18 ;  /* 0x00000012130b723e */ /* 0x000fe200000010ff */
[C---:B------:R-:W-:Y:S01]  /*b090*/  FFMA R16, R83.reuse, R95, R16 ;  /* 0x0000005f53107223 */ /* 0x040fe20000000010 */
[----:B------:R-:W-:Y:S01]  /*b0a0*/  FFMA R17, R83, R96, R17 ;  /* 0x0000006053117223 */ /* 0x000fe20000000011 */
[----:B------:R-:W-:Y:S01]  /*b0b0*/  LOP3.LUT R122, R125, 0xffff0000, RZ, 0xc0, !PT ;  /* 0xffff00007d7a7812 */ /* 0x000fe200078ec0ff */
[----:B------:R-:W-:Y:S01]  /*b0c0*/  FFMA R22, R83, R97, R22 ;  /* 0x0000006153167223 */ /* 0x000fe20000000016 */
[----:B------:R1:W-:Y:S01]  /*b0d0*/  STS.128 [R177+0xc400], R8 ;  /* 0x00c40008b1007388 */ /* 0x0003e20000000c00 */
[C---:B------:R-:W-:Y:S01]  /*b0e0*/  FMUL R23, R76.reuse, R23 ;  /* 0x000000174c177220 */ /* 0x040fe20000400000 */
[----:B------:R-:W-:Y:S01]  /*b0f0*/  F2FP.BF16.F32.PACK_AB R16, R17, R16 ;  /* 0x000000101110723e */ /* 0x000fe200000010ff */
[C---:B------:R-:W-:Y:S01]  /*b100*/  FMUL R20, R76.reuse, R24 ;  /* 0x000000184c147220 */ /* 0x040fe20000400000 */
[----:B------:R-:W-:Y:S01]  /*b110*/  FMUL R21, R76, R25 ;  /* 0x000000194c157220 */ /* 0x000fe20000400000 */
[C---:B------:R-:W-:Y:S01]  /*b120*/  SHF.L.U32 R123, R126.reuse, 0x10, RZ ;  /* 0x000000107e7b7819 */ /* 0x040fe200000006ff */
[C---:B------:R-:W-:Y:S01]  /*b130*/  FFMA R23, R83.reuse, R98, R23 ;  /* 0x0000006253177223 */ /* 0x040fe20000000017 */
[C---:B------:R-:W-:Y:S01]  /*b140*/  FFMA R20, R83.reuse, R99, R20 ;  /* 0x0000006353147223 */ /* 0x040fe20000000014 */
[----:B------:R-:W-:Y:S01]  /*b150*/  LOP3.LUT R124, R126, 0xffff0000, RZ, 0xc0, !PT ;  /* 0xffff00007e7c7812 */ /* 0x000fe200078ec0ff */
        /* <DEDUP_REMOVED lines=8> */
[----:B------:R-:W-:Y:S01]  /*b1e0*/  SHF.L.U32 R125, R127, 0x10, RZ ;  /* 0x000000107f7d7819 */ /* 0x000fe200000006ff */
[----:B------:R-:W-:Y:S01]  /*b1f0*/  FFMA R24, R83, R103, R24 ;  /* 0x0000006753187223 */ /* 0x000fe20000000018 */
[C---:B------:R-:W-:Y:S01]  /*b200*/  FMUL R25, R76.reuse, R29 ;  /* 0x0000001d4c197220 */ /* 0x040fe20000400000 */
[----:B------:R-:W-:Y:S01]  /*b210*/  LOP3.LUT R126, R127, 0xffff0000, RZ, 0xc0, !PT ;  /* 0xffff00007f7e7812 */ /* 0x000fe200078ec0ff */
[C---:B------:R-:W-:Y:S01]  /*b220*/  FMUL R30, R76.reuse, R30 ;  /* 0x0000001e4c1e7220 */ /* 0x040fe20000400000 */
[----:B------:R-:W-:Y:S01]  /*b230*/  F2FP.BF16.F32.PACK_AB R19, R27, R26 ;  /* 0x0000001a1b13723e */ /* 0x000fe200000010ff */
[C---:B------:R-:W-:Y:S01]  /*b240*/  FFMA R25, R83.reuse, R104, R25 ;  /* 0x0000006853197223 */ /* 0x040fe20000000019 */
[----:B------:R-:W-:Y:S01]  /*b250*/  FMUL R31, R76, R31 ;  /* 0x0000001f4c1f7220 */ /* 0x000fe20000400000 */
[----:B------:R-:W-:Y:S01]  /*b260*/  FFMA R30, R83, R105, R30 ;  /* 0x00000069531e7223 */ /* 0x000fe2000000001e */
[----:B------:R-:W-:Y:S01]  /*b270*/  SHF.L.U32 R127, R132, 0x10, RZ ;  /* 0x00000010847f7819 */ /* 0x000fe200000006ff */
[----:B------:R1:W-:Y:S01]  /*b280*/  STS.128 [R176+0xc400], R16 ;  /* 0x00c40010b0007388 */ /* 0x0003e20000000c00 */
[----:B------:R-:W-:Y:S01]  /*b290*/  F2FP.BF16.F32.PACK_AB R24, R25, R24 ;  /* 0x000000181918723e */ /* 0x000fe200000010ff */
[C---:B------:R-:W-:Y:S01]  /*b2a0*/  FFMA R31, R83.reuse, R106, R31 ;  /* 0x0000006a531f7223 */ /* 0x040fe2000000001f */
[C---:B------:R-:W-:Y:S01]  /*b2b0*/  FMUL R28, R76.reuse, R32 ;  /* 0x000000204c1c7220 */ /* 0x040fe20000400000 */
[C---:B------:R-:W-:Y:S01]  /*b2c0*/  FMUL R29, R76.reuse, R33 ;  /* 0x000000214c1d7220 */ /* 0x040fe20000400000 */
[----:B------:R-:W-:Y:S01]  /*b2d0*/  FMUL R34, R76, R34 ;  /* 0x000000224c227220 */ /* 0x000fe20000400000 */
[----:B------:R-:W-:Y:S01]  /*b2e0*/  LOP3.LUT R128, R132, 0xffff0000, RZ, 0xc0, !PT ;  /* 0xffff000084807812 */ /* 0x000fe200078ec0ff */
[----:B------:R-:W-:Y:S01]  /*b2f0*/  FFMA R28, R83, R107, R28 ;  /* 0x0000006b531c7223 */ /* 0x000fe2000000001c */
[----:B------:R-:W-:Y:S01]  /*b300*/  F2FP.BF16.F32.PACK_AB R25, R31, R30 ;  /* 0x0000001e1f19723e */ /* 0x000fe200000010ff */
[C---:B------:R-:W-:Y:S01]  /*b310*/  FFMA R29, R83.reuse, R108, R29 ;  /* 0x0000006c531d7223 */ /* 0x040fe2000000001d */
[----:B------:R-:W-:Y:S01]  /*b320*/  FFMA R34, R83, R109, R34 ;  /* 0x0000006d53227223 */ /* 0x000fe20000000022 */
[C---:B------:R-:W-:Y:S01]  /*b330*/  FMUL R35, R76.reuse, R35 ;  /* 0x000000234c237220 */ /* 0x040fe20000400000 */
[----:B------:R-:W-:Y:S01]  /*b340*/  SHF.L.U32 R129, R133, 0x10, RZ ;  /* 0x0000001085817819 */ /* 0x000fe200000006ff */
[C---:B------:R-:W-:Y:S01]  /*b350*/  FMUL R32, R76.reuse, R36 ;  /* 0x000000244c207220 */ /* 0x040fe20000400000 */
[----:B------:R-:W-:Y:S01]  /*b360*/  F2FP.BF16.F32.PACK_AB R26, R29, R28 ;  /* 0x0000001c1d1a723e */ /* 0x000fe200000010ff */
[C---:B------:R-:W-:Y:S01]  /*b370*/  FFMA R35, R83.reuse, R110, R35 ;  /* 0x0000006e53237223 */ /* 0x040fe20000000023 */
[C---:B------:R-:W-:Y:S01]  /*b380*/  FMUL R33, R76.reuse, R37 ;  /* 0x000000254c217220 */ /* 0x040fe20000400000 */
[----:B------:R-:W-:Y:S01]  /*b390*/  FFMA R32, R83, R111, R32 ;  /* 0x0000006f53207223 */ /* 0x000fe20000000020 */
        /* <DEDUP_REMOVED lines=29> */
[C---:B------:R-:W-:Y:S01]  /*b570*/  FMUL R47, R76.reuse, R47 ;  /* 0x0000002f4c2f7220 */ /* 0x040fe20000400000 */
[C---:B------:R-:W-:Y:S01]  /*b580*/  FMUL R44, R76.reuse, R48 ;  /* 0x000000304c2c7220 */ /* 0x040fe20000400000 */
[----:B------:R-:W-:Y:S01]  /*b590*/  FMUL R45, R76, R49 ;  /* 0x000000314c2d7220 */ /* 0x000fe20000400000 */
[----:B------:R1:W-:Y:S01]  /*b5a0*/  STS.128 [R173+0xc400], R32 ;  /* 0x00c40020ad007388 */ /* 0x0003e20000000c00 */
[C---:B------:R-:W-:Y:S01]  /*b5b0*/  SHF.L.U32 R135, R140.reuse, 0x10, RZ ;  /* 0x000000108c877819 */ /* 0x040fe200000006ff */
[----:B------:R-:W-:Y:S01]  /*b5c0*/  FFMA R46, R83, R121, R46 ;  /* 0x00000079532e7223 */ /* 0x000fe2000000002e */
[----:B------:R-:W-:Y:S01]  /*b5d0*/  F2FP.BF16.F32.PACK_AB R40, R41, R40 ;  /* 0x000000282928723e */ /* 0x000fe200000010ff */
[C---:B------:R-:W-:Y:S01]  /*b5e0*/  FFMA R47, R83.reuse, R122, R47 ;  /* 0x0000007a532f7223 */ /* 0x040fe2000000002f */
[C---:B------:R-:W-:Y:S01]  /*b5f0*/  FFMA R44, R83.reuse, R123, R44 ;  /* 0x0000007b532c7223 */ /* 0x040fe2000000002c */
[----:B------:R-:W-:Y:S01]  /*b600*/  LOP3.LUT R136, R140, 0xffff0000, RZ, 0xc0, !PT ;  /* 0xffff00008c887812 */ /* 0x000fe200078ec0ff */
[C---:B------:R-:W-:Y:S01]  /*b610*/  FFMA R45, R83.reuse, R124, R45 ;  /* 0x0000007c532d7223 */ /* 0x040fe2000000002d */
[C---:B------:R-:W-:Y:S01]  /*b620*/  FMUL R50, R76.reuse, R50 ;  /* 0x000000324c327220 */ /* 0x040fe20000400000 */
[C---:B------:R-:W-:Y:S01]  /*b630*/  FMUL R51, R76.reuse, R51 ;  /* 0x000000334c337220 */ /* 0x040fe20000400000 */
[C---:B------:R-:W-:Y:S01]  /*b640*/  FMUL R48, R76.reuse, R52 ;  /* 0x000000344c307220 */ /* 0x040fe20000400000 */
[C---:B------:R-:W-:Y:S01]  /*b650*/  FMUL R49, R76.reuse, R53 ;  /* 0x000000354c317220 */ /* 0x040fe20000400000 */
[C---:B------:R-:W-:Y:S01]  /*b660*/  FFMA R50, R83.reuse, R125, R50 ;  /* 0x0000007d53327223 */ /* 0x040fe20000000032 */
        /* <DEDUP_REMOVED lines=9> */
[----:B------:R-:W-:Y:S01]  /*b700*/  FFMA R55, R83, R130, R55 ;  /* 0x0000008253377223 */ /* 0x000fe20000000037 */
[C---:B------:R-:W-:Y:S01]  /*b710*/  FMUL R59, R76.reuse, R59 ;  /* 0x0000003b4c3b7220 */ /* 0x040fe20000400000 */
[----:B------:R-:W-:Y:S01]  /*b720*/  F2FP.BF16.F32.PACK_AB R41, R47, R46 ;  /* 0x0000002e2f29723e */ /* 0x000fe200000010ff */
[----:B------:R-:W-:Y:S01]  /*b730*/  FFMA R52, R83, R131, R52 ;  /* 0x0000008353347223 */ /* 0x000fe20000000034 */
[----:B------:R-:W-:Y:S01]  /*b740*/  F2FP.BF16.F32.PACK_AB R42, R45, R44 ;  /* 0x0000002c2d2a723e */ /* 0x000fe200000010ff */
[C---:B------:R-:W-:Y:S01]  /*b750*/  FMUL R56, R76.reuse, R60 ;  /* 0x0000003c4c387220 */ /* 0x040fe20000400000 */
[----:B------:R-:W-:Y:S01]  /*b760*/  F2FP.BF16.F32.PACK_AB R43, R51, R50 ;  /* 0x00000032332b723e */ /* 0x000fe200000010ff */
[----:B------:R-:W-:Y:S01]  /*b770*/  FFMA R53, R83, R132, R53 ;  /* 0x0000008453357223 */ /* 0x000fe20000000035 */
[----:B------:R-:W-:Y:S01]  /*b780*/  SHF.L.U32 R137, R141, 0x10, RZ ;  /* 0x000000108d897819 */ /* 0x000fe200000006ff */
[C---:B------:R-:W-:Y:S01]  /*b790*/  FMUL R57, R76.reuse, R61 ;  /* 0x0000003d4c397220 */ /* 0x040fe20000400000 */
[----:B------:R-:W-:Y:S01]  /*b7a0*/  FFMA R58, R83, R133, R58 ;  /* 0x00000085533a7223 */ /* 0x000fe2000000003a */
[----:B------:R1:W-:Y:S01]  /*b7b0*/  STS.128 [R172+0xc400], R40 ;  /* 0x00c40028ac007388 */ /* 0x0003e20000000c00 */
[----:B------:R-:W-:Y:S01]  /*b7c0*/  LOP3.LUT R138, R141, 0xffff0000, RZ, 0xc0, !PT ;  /* 0xffff00008d8a7812 */ /* 0x000fe200078ec0ff */
[----:B------:R-:W-:Y:S01]  /*b7d0*/  FMUL R62, R76, R62 ;  /* 0x0000003e4c3e7220 */ /* 0x000fe20000400000 */
[C---:B------:R-:W-:Y:S01]  /*b7e0*/  FFMA R59, R83.reuse, R134, R59 ;  /* 0x00000086533b7223 */ /* 0x040fe2000000003b */
[----:B------:R-:W-:Y:S01]  /*b7f0*/  SHF.L.U32 R139, R142, 0x10, RZ ;  /* 0x000000108e8b7819 */ /* 0x000fe200000006ff */
[----:B------:R-:W-:Y:S01]  /*b800*/  FMUL R63, R76, R63 ;  /* 0x0000003f4c3f7220 */ /* 0x000fe20000400000 */
[C---:B------:R-:W-:Y:S01]  /*b810*/  FFMA R56, R83.reuse, R135, R56 ;  /* 0x0000008753387223 */ /* 0x040fe20000000038 */
[----:B------:R-:W-:Y:S01]  /*b820*/  LOP3.LUT R140, R142, 0xffff0000, RZ, 0xc0, !PT ;  /* 0xffff00008e8c7812 */ /* 0x000fe200078ec0ff */
[C---:B------:R-:W-:Y:S01]  /*b830*/  FMUL R60, R76.reuse, R64 ;  /* 0x000000404c3c7220 */ /* 0x040fe20000400000 */
[----:B------:R-:W-:Y:S01]  /*b840*/  FFMA R57, R83, R136, R57 ;  /* 0x0000008853397223 */ /* 0x000fe20000000039 */
[----:B------:R-:W-:Y:S01]  /*b850*/  SHF.L.U32 R141, R143, 0x10, RZ ;  /* 0x000000108f8d7819 */ /* 0x000fe200000006ff */
[C---:B------:R-:W-:Y:S01]  /*b860*/  FMUL R61, R76.reuse, R65 ;  /* 0x000000414c3d7220 */ /* 0x040fe20000400000 */
[----:B------:R-:W-:Y:S01]  /*b870*/  FFMA R62, R83, R137, R62 ;  /* 0x00000089533e7223 */ /* 0x000fe2000000003e */
[----:B------:R-:W-:Y:S01]  /*b880*/  LOP3.LUT R142, R143, 0xffff0000, RZ, 0xc0, !PT ;  /* 0xffff00008f8e7812 */ /* 0x000fe200078ec0ff */
[C---:B------:R-:W-:Y:S01]  /*b890*/  FMUL R66, R76.reuse, R66 ;  /* 0x000000424c427220 */ /* 0x040fe20000400000 */
[----:B------:R-:W-:Y:S01]  /*b8a0*/  F2FP.BF16.F32.PACK_AB R48, R49, R48 ;  /* 0x000000303130723e */ /* 0x000fe200000010ff */
[----:B------:R-:W-:Y:S01]  /*b8b0*/  FFMA R63, R83, R138, R63 ;  /* 0x0000008a533f7223 */ /* 0x000fe2000000003f */
[----:B------:R-:W-:Y:S01]  /*b8c0*/  FMUL R67, R76, R67 ;  /* 0x000000434c437220 */ /* 0x000fe20000400000 */
        /* <DEDUP_REMOVED lines=12> */
[----:B------:R-:W-:Y:S03]  /*b990*/  ISETP.NE.AND P0, PT, R165, RZ, PT ;  /* 0x000000ffa500720c */ /* 0x000fe60003f05270 */
        /* <DEDUP_REMOVED lines=18> */
[----:B--2---:R-:W-:Y:S04]  /*bac0*/  DEPBAR.LE SB0, 0x1 ;  /* 0x000080400000791a */ /* 0x004fe80000000000 */
.L_x_138:
[----:B------:R-:W-:Y:S05]  /*bad0*/  BSYNC.RECONVERGENT B0 ;  /* 0x0000000000007941 */ /* 0x000fea0003800200 */
.L_x_137:
[----:B------:R-:W-:Y:S01]  /*bae0*/  BAR.SYNC.DEFER_BLOCKING 0x1, 0x80 ;  /* 0x0042000000007b1d */ /* 0x000fe20000010000 */
[----:B------:R-:W-:Y:S09]  /*baf0*/  UISETP.NE.AND UP0, UPT, UR50, -0x4, UPT ;  /* 0xfffffffc3200788c */ /* 0x000ff2000bf05270 */
[----:B------:R-:W-:Y:S05]  /*bb00*/  BRA.U !UP0, `(.L_x_139) ;  /* 0x0000000108247547 */ /* 0x000fea000b800000 */
[----:B------:R-:W-:Y:S01]  /*bb10*/  ISETP.NE.AND P0, PT, R174, RZ, PT ;  /* 0x000000ffae00720c */ /* 0x000fe20003f05270 */
[----:B------:R-:W-:Y:S01]  /*bb20*/  IMAD.U32 R0, RZ, RZ, UR51 ;  /* 0x00000033ff007e24 */ /* 0x000fe2000f8e00ff */
[----:B------:R-:W-:Y:S04]  /*bb30*/  UIADD3 UR51, UPT, UPT, UR51, 0x1, URZ ;  /* 0x0000000133337890 */ /* 0x000fe8000fffe0ff */
[----:B------:R-:W-:Y:S04]  /*bb40*/  UISETP.NE.AND UP0, UPT, UR51, 0x4, UPT ;  /* 0x000000043300788c */ /* 0x000fe8000bf05270 */
[----:B------:R-:W-:Y:S03]  /*bb50*/  USEL UR51, UR51, URZ, UP0 ;  /* 0x000000ff33337287 */ /* 0x000fe60008000000 */
[----:B------:R-:W-:Y:S05]  /*bb60*/  @P0 LEA R0, R0, UR49, 0x3 ;  /* 0x0000003100000c11 */ /* 0x000fea000f8e18ff */
[----:B------:R-:W-:Y:S05]  /*bb70*/  @P0 VIADD R0, R0, 0x80 ;  /* 0x0000008000000836 */ /* 0x000fea0000000000 */
[----:B------:R-:W-:Y:S04]  /*bb80*/  @P0 PRMT R0, R179, 0x654, R0 ;  /* 0x00000654b3000816 */ /* 0x000fe80000000000 */
[----:B------:R2:W-:Y:S03]  /*bb90*/  @P0 SYNCS.ARRIVE.TRANS64.RED.A1T0 RZ, [R0+URZ], RZ ;  /* 0x000000ff00ff09a7 */ /* 0x0005e600081004ff */
.L_x_139:
[----:B------:R-:W-:Y:S01]  /*bba0*/  ISETP.NE.AND P1, PT, R166, RZ, PT ;  /* 0x000000ffa600720c */ /* 0x000fe20003f25270 */
[----:B--2---:R-:W-:Y:S01]  /*bbb0*/  IMAD.IADD R0, R77, 0x1, R152 ;  /* 0x000000014d007824 */ /* 0x004fe200078e0298 */
[----:B------:R-:W-:Y:S01]  /*bbc0*/  ISETP.NE.AND P0, PT, R169, 0x2, PT ;  /* 0x00000002a900780c */ /* 0x000fe20003f05270 */
[----:B------:R-:W-:Y:S01]  /*bbd0*/  UIADD3 UR50, UPT, UPT, UR50, 0x4, URZ ;  /* 0x0000000432327890 */ /* 0x000fe2000fffe0ff */
[----:B------:R-:W-:Y:S01]  /*bbe0*/  LOP3.LUT R79, R79, 0x1, RZ, 0x3c, !PT ;  /* 0x000000014f4f7812 */ /* 0x000fe200078e3cff */
[----:B------:R-:W-:Y:S01]  /*bbf0*/  IMAD.IADD R20, R75, 0x1, R150 ;  /* 0x000000014b147824 */ /* 0x000fe200078e0296 */
[----:B------:R-:W-:Y:S02]  /*bc00*/  R2UR UR19, R0 ;  /* 0x00000000001372ca */ /* 0x000fe400000e0000 */
[----:B------:R-:W-:Y:S02]  /*bc10*/  SEL R0, RZ, 0x1, P0 ;  /* 0x00000001ff007807 */ /* 0x000fe40000000000 */
[----:B------:R-:W-:Y:S02]  /*bc20*/  SEL R169, R169, RZ, P0 ;  /* 0x000000ffa9a97207 */ /* 0x000fe40000000000 */
[----:B------:R-:W-:Y:S02]  /*bc30*/  LOP3.LUT R161, R161, R0, RZ, 0x3c, !PT ;  /* 0x00000000a1a17212 */ /* 0x000fe400078e3cff */
[----:B------:R-:W-:Y:S01]  /*bc40*/  @P1 R2UR UR44, R160 ;  /* 0x00000000a02c12ca */ /* 0x000fe200000e0000 */
[----:B------:R-:W-:Y:S03]  /*bc50*/  @!UPT UIADD3 URZ, UPT, UPT, URZ, URZ, URZ ;  /* 0x000000fffffff290 */ /* 0x000fe6000fffe0ff */
[----:B------:R-:W-:Y:S11]  /*bc60*/  @P1 BRA `(.L_x_140) ;  /* 0xffffff9c00fc1947 */ /* 0x000ff6000383ffff */
[----:B------:R-:W-:Y:S01]  /*bc70*/  SYNCS.ARRIVE.TRANS64.A1T0 RZ, [UR49+0x100], RZ ;  /* 0x000100ffffff79a7 */ /* 0x000fe20008100031 */
[----:B------:R-:W-:-:S09]  /*bc80*/  UISETP.NE.AND UP0, UPT, UR48, URZ, UPT ;  /* 0x000000ff3000728c */ /* 0x000fd2000bf05270 */
[----:B------:R-:W-:Y:S05]  /*bc90*/  BRA.U !UP0, `(.L_x_141) ;  /* 0x0000000108487547 */ /* 0x000fea000b800000 */
[----:B------:R-:W2:Y:S02]  /*bca0*/  LDCU.64 UR4, c[0x0][0xc90] ;  /* 0x00019200ff0477ac */ /* 0x000ea40008000a00 */
[----:B--2---:R-:W-:-:S04]  /*bcb0*/  UISETP.NE.U32.AND UP0, UPT, UR4, URZ, UPT ;  /* 0x000000ff0400728c */ /* 0x004fc8000bf05070 */
[----:B------:R-:W-:-:S09]  /*bcc0*/  UISETP.NE.AND.EX UP0, UPT, UR5, URZ, UPT, UP0 ;  /* 0x000000ff0500728c */ /* 0x000fd2000bf05300 */
[----:B------:R-:W-:Y:S05]  /*bcd0*/  BRA.U UP0, `(.L_x_142) ;  /* 0x00000001000c7547 */ /* 0x000fea000b800000 */
[----:B------:R-:W-:-:S13]  /*bce0*/  FSETP.NEU.AND P0, PT, R83, RZ, PT ;  /* 0x000000ff5300720b */ /* 0x000fda0003f0d000 */
[----:B------:R-:W-:Y:S05]  /*bcf0*/  @!P0 EXIT ;  /* 0x000000000000894d */ /* 0x000fea0003800000 */
[----:B------:R-:W-:Y:S05]  /*bd00*/  BRA `(.L_x_141) ;  /* 0x00000000002c7947 */ /* 0x000fea0003800000 */
.L_x_142:
[----:B------:R-:W-:Y:S01]  /*bd10*/  ISETP.NE.AND P0, PT, R167, RZ, PT ;  /* 0x000000ffa700720c */ /* 0x000fe20003f05270 */
[----:B------:R-:W-:-:S12]  /*bd20*/  BSSY.RECONVERGENT B0, `(.L_x_141) ;  /* 0x0000009000007945 */ /* 0x000fd80003800200 */
[----:B------:R-:W-:Y:S05]  /*bd30*/  @P0 BRA `(.L_x_143) ;  /* 0x0000000000140947 */ /* 0x000fea0003800000 */
[----:B------:R-:W2:Y:S02]  /*bd40*/  LDCU.64 UR4, c[0x0][0xc88] ;  /* 0x00019100ff0477ac */ /* 0x000ea40008000a00 */
[----:B--2---:R-:W-:-:S04]  /*bd50*/  ISETP.NE.U32.AND P0, PT, RZ, UR4, PT ;  /* 0x00000004ff007c0c */ /* 0x004fc8000bf05070 */
[----:B------:R-:W-:-:S13]  /*bd60*/  ISETP.NE.AND.EX P0, PT, RZ, UR5, PT, P0 ;  /* 0x00000005ff007c0c */ /* 0x000fda000bf05300 */
[----:B------:R-:W-:Y:S05]  /*bd70*/  @!P0 EXIT ;  /* 0x000000000000894d */ /* 0x000fea0003800000 */
[----:B------:R-:W-:Y:S05]  /*bd80*/  BRA `(.L_x_144) ;  /* 0x0000000000087947 */ /* 0x000fea0003800000 */
.L_x_143:
[----:B------:R-:W-:-:S13]  /*bd90*/  FSETP.NEU.AND P0, PT, R83, RZ, PT ;  /* 0x000000ff5300720b */ /* 0x000fda0003f0d000 */
[----:B------:R-:W-:Y:S05]  /*bda0*/  @!P0 EXIT ;  /* 0x000000000000894d */ /* 0x000fea0003800000 */
.L_x_144:
[----:B------:R-:W-:Y:S05]  /*bdb0*/  BSYNC.RECONVERGENT B0 ;  /* 0x0000000000007941 */ /* 0x000fea0003800200 */
.L_x_141:
[----:B------:R-:W-:Y:S01]  /*bdc0*/  ULEA UR4, UR51, UR49, 0x3 ;  /* 0x0000003133047291 */ /* 0x000fe2000f8e18ff */
[----:B------:R-:W-:-:S04]  /*bdd0*/  DEPBAR.LE SB0, 0x0 ;  /* 0x000080000000791a */ /* 0x000fc80000000000 */
[----:B------:R-:W-:-:S04]  /*bde0*/  UIADD3 UR4, UPT, UPT, UR4, 0x80, URZ ;  /* 0x0000008004047890 */ /* 0x000fc8000fffe0ff */
[----:B------:R-:W-:-:S09]  /*bdf0*/  UPRMT UR4, UR45, 0x654, UR4 ;  /* 0x000006542d047896 */ /* 0x000fd20008000004 */
[----:B------:R-:W-:Y:S01]  /*be00*/  SYNCS.ARRIVE.TRANS64.RED.A1T0 RZ, [UR4], RZ ;  /* 0x000000ffffff79a7 */ /* 0x000fe20008100404 */
[----:B------:R-:W-:Y:S05]  /*be10*/  EXIT ;  /* 0x000000000000794d */ /* 0x000fea0003800000 */
.L_x_24:
[----:B-1----:R1:W2:Y:S02]  /*be20*/  SYNCS.PHASECHK.TRANS64.TRYWAIT P0, [R2+URZ+0xf0], R3 ;  /* 0x0000f003020075a7 */ /* 0x0022a400080011ff */
[----:B--2---:R-:W-:Y:S05]  /*be30*/  @!P0 NANOSLEEP.SYNCS 0x989680 ;  /* 0x009896800000895d */ /* 0x004fea0003900000 */
[----:B------:R-:W2:Y:S02]  /*be40*/  @!P0 SYNCS.PHASECHK.TRANS64 P0, [R2+URZ+0xf0], R3 ;  /* 0x0000f003020085a7 */ /* 0x000ea400080010ff */
[----:B--2---:R-:W-:Y:S05]  /*be50*/  @!P0 BRA `(.L_x_24) ;  /* 0xfffffffc00f08947 */ /* 0x004fea000383ffff */
[----:B------:R-:W-:Y:S05]  /*be60*/  BRA `(.L_x_145) ;  /* 0xffffff5c00007947 */ /* 0x000fea000383ffff */
.L_x_27:
[----:B-1----:R-:W-:-:S07]  /*be70*/  MOV R2, UR41 ;  /* 0x0000002900027c02 */ /* 0x002fce0008000f00 */
.L_x_146:
[----:B-1----:R1:W2:Y:S02]  /*be80*/  SYNCS.PHASECHK.TRANS64.TRYWAIT P0, [R2+URZ+0x30], R5 ;  /* 0x00003005020075a7 */ /* 0x0022a400080011ff */
[----:B--2---:R-:W-:Y:S05]  /*be90*/  @!P0 NANOSLEEP.SYNCS 0x989680 ;  /* 0x009896800000895d */ /* 0x004fea0003900000 */
[----:B------:R-:W2:Y:S02]  /*bea0*/  @!P0 SYNCS.PHASECHK.TRANS64 P0, [R2+URZ+0x30], R5 ;  /* 0x00003005020085a7 */ /* 0x000ea400080010ff */
[----:B--2---:R-:W-:Y:S05]  /*beb0*/  @!P0 BRA `(.L_x_146) ;  /* 0xfffffffc00f08947 */ /* 0x004fea000383ffff */
[----:B------:R-:W-:Y:S05]  /*bec0*/  BRA `(.L_x_26) ;  /* 0xffffff5c00487947 */ /* 0x000fea000383ffff */
.L_x_36:
[----:B------:R-:W-:-:S07]  /*bed0*/  MOV R2, UR41 ;  /* 0x0000002900027c02 */ /* 0x000fce0008000f00 */
.L_x_147:
[----:B-1----:R1:W2:Y:S02]  /*bee0*/  SYNCS.PHASECHK.TRANS64.TRYWAIT P0, [R2+URZ+0x30], R5 ;  /* 0x00003005020075a7 */ /* 0x0022a400080011ff */
[----:B--2---:R-:W-:Y:S05]  /*bef0*/  @!P0 NANOSLEEP.SYNCS 0x989680 ;  /* 0x009896800000895d */ /* 0x004fea0003900000 */
[----:B------:R-:W2:Y:S02]  /*bf00*/  @!P0 SYNCS.PHASECHK.TRANS64 P0, [R2+URZ+0x30], R5 ;  /* 0x00003005020085a7 */ /* 0x000ea400080010ff */
[----:B--2---:R-:W-:Y:S05]  /*bf10*/  @!P0 BRA `(.L_x_147) ;  /* 0xfffffffc00f08947 */ /* 0x004fea000383ffff */
[----:B------:R-:W-:Y:S05]  /*bf20*/  BRA `(.L_x_35) ;  /* 0xffffff6000587947 */ /* 0x000fea000383ffff */
.L_x_43:
[----:B-1----:R1:W2:Y:S02]  /*bf30*/  SYNCS.PHASECHK.TRANS64.TRYWAIT P0, [R2+URZ+0xb0], R3 ;  /* 0x0000b003020075a7 */ /* 0x0022a400080011ff */
[----:B--2---:R-:W-:Y:S05]  /*bf40*/  @!P0 NANOSLEEP.SYNCS 0x989680 ;  /* 0x009896800000895d */ /* 0x004fea0003900000 */
[----:B------:R-:W2:Y:S02]  /*bf50*/  @!P0 SYNCS.PHASECHK.TRANS64 P0, [R2+URZ+0xb0], R3 ;  /* 0x0000b003020085a7 */ /* 0x000ea400080010ff */
[----:B--2---:R-:W-:Y:S05]  /*bf60*/  @!P0 BRA `(.L_x_43) ;  /* 0xfffffffc00f08947 */ /* 0x004fea000383ffff */
[----:B------:R-:W-:Y:S05]  /*bf70*/  BRA `(.L_x_148) ;  /* 0xffffff64004c7947 */ /* 0x000fea000383ffff */
.L_x_47:
[----:B----4-:R-:W-:-:S07]  /*bf80*/  MOV R0, UR4 ;  /* 0x0000000400007c02 */ /* 0x010fce0008000f00 */
.L_x_149:
[----:B-1----:R1:W2:Y:S02]  /*bf90*/  SYNCS.PHASECHK.TRANS64.TRYWAIT P0, [R0+URZ], R3 ;  /* 0x00000003000075a7 */ /* 0x0022a400080011ff */
[----:B--2---:R-:W-:Y:S05]  /*bfa0*/  @!P0 NANOSLEEP.SYNCS 0x989680 ;  /* 0x009896800000895d */ /* 0x004fea0003900000 */
[----:B------:R-:W2:Y:S02]  /*bfb0*/  @!P0 SYNCS.PHASECHK.TRANS64 P0, [R0+URZ], R3 ;  /* 0x00000003000085a7 */ /* 0x000ea400080010ff */
[----:B--2---:R-:W-:Y:S05]  /*bfc0*/  @!P0 BRA `(.L_x_149) ;  /* 0xfffffffc00f08947 */ /* 0x004fea000383ffff */
[----:B------:R-:W-:Y:S05]  /*bfd0*/  BRA `(.L_x_150) ;  /* 0xffffff6800c07947 */ /* 0x000fea000383ffff */
.L_x_48:
[----:B----4-:R-:W-:-:S07]  /*bfe0*/  MOV R0, UR4 ;  /* 0x0000000400007c02 */ /* 0x010fce0008000f00 */
.L_x_151:
[----:B-1----:R1:W2:Y:S02]  /*bff0*/  SYNCS.PHASECHK.TRANS64.TRYWAIT P0, [R0+URZ], R3 ;  /* 0x00000003000075a7 */ /* 0x0022a400080011ff */
[----:B--2---:R-:W-:Y:S05]  /*c000*/  @!P0 NANOSLEEP.SYNCS 0x989680 ;  /* 0x009896800000895d */ /* 0x004fea0003900000 */
[----:B------:R-:W2:Y:S02]  /*c010*/  @!P0 SYNCS.PHASECHK.TRANS64 P0, [R0+URZ], R3 ;  /* 0x00000003000085a7 */ /* 0x000ea400080010ff */
[----:B--2---:R-:W-:Y:S05]  /*c020*/  @!P0 BRA `(.L_x_151) ;  /* 0xfffffffc00f08947 */ /* 0x004fea000383ffff */
[----:B------:R-:W-:Y:S05]  /*c030*/  BRA `(.L_x_152) ;  /* 0xffffff6800cc7947 */ /* 0x000fea000383ffff */
.L_x_49:
[----:B----4-:R-:W-:-:S07]  /*c040*/  MOV R0, UR4 ;  /* 0x0000000400007c02 */ /* 0x010fce0008000f00 */
.L_x_153:
[----:B-1----:R1:W2:Y:S02]  /*c050*/  SYNCS.PHASECHK.TRANS64.TRYWAIT P0, [R0+URZ], R3 ;  /* 0x00000003000075a7 */ /* 0x0022a400080011ff */
[----:B--2---:R-:W-:Y:S05]  /*c060*/  @!P0 NANOSLEEP.SYNCS 0x989680 ;  /* 0x009896800000895d */ /* 0x004fea0003900000 */
[----:B------:R-:W2:Y:S02]  /*c070*/  @!P0 SYNCS.PHASECHK.TRANS64 P0, [R0+URZ], R3 ;  /* 0x00000003000085a7 */ /* 0x000ea400080010ff */
[----:B--2---:R-:W-:Y:S05]  /*c080*/  @!P0 BRA `(.L_x_153) ;  /* 0xfffffffc00f08947 */ /* 0x004fea000383ffff */
[----:B------:R-:W-:Y:S05]  /*c090*/  BRA `(.L_x_154) ;  /* 0xffffff6800d87947 */ /* 0x000fea000383ffff */
.L_x_50:
[----:B----4-:R-:W-:-:S07]  /*c0a0*/  MOV R0, UR4 ;  /* 0x0000000400007c02 */ /* 0x010fce0008000f00 */
.L_x_155:
[----:B-1----:R1:W2:Y:S02]  /*c0b0*/  SYNCS.PHASECHK.TRANS64.TRYWAIT P0, [R0+URZ], R3 ;  /* 0x00000003000075a7 */ /* 0x0022a400080011ff */
[----:B--2---:R-:W-:Y:S05]  /*c0c0*/  @!P0 NANOSLEEP.SYNCS 0x989680 ;  /* 0x009896800000895d */ /* 0x004fea0003900000 */
[----:B------:R-:W2:Y:S02]  /*c0d0*/  @!P0 SYNCS.PHASECHK.TRANS64 P0, [R0+URZ], R3 ;  /* 0x00000003000085a7 */ /* 0x000ea400080010ff */
[----:B--2---:R-:W-:Y:S05]  /*c0e0*/  @!P0 BRA `(.L_x_155) ;  /* 0xfffffffc00f08947 */ /* 0x004fea000383ffff */
[----:B------:R-:W-:Y:S05]  /*c0f0*/  BRA `(.L_x_156) ;  /* 0xffffff6800e47947 */ /* 0x000fea000383ffff */
.L_x_51:
[----:B----4-:R-:W-:-:S07]  /*c100*/  MOV R0, UR4 ;  /* 0x0000000400007c02 */ /* 0x010fce0008000f00 */
.L_x_157:
[----:B-1----:R1:W2:Y:S02]  /*c110*/  SYNCS.PHASECHK.TRANS64.TRYWAIT P0, [R0+URZ], R3 ;  /* 0x00000003000075a7 */ /* 0x0022a400080011ff */
[----:B--2---:R-:W-:Y:S05]  /*c120*/  @!P0 NANOSLEEP.SYNCS 0x989680 ;  /* 0x009896800000895d */ /* 0x004fea0003900000 */
[----:B------:R-:W2:Y:S02]  /*c130*/  @!P0 SYNCS.PHASECHK.TRANS64 P0, [R0+URZ], R3 ;  /* 0x00000003000085a7 */ /* 0x000ea400080010ff */
[----:B--2---:R-:W-:Y:S05]  /*c140*/  @!P0 BRA `(.L_x_157) ;  /* 0xfffffffc00f08947 */ /* 0x004fea000383ffff */
[----:B------:R-:W-:Y:S05]  /*c150*/  BRA `(.L_x_158) ;  /* 0xffffff6800f07947 */ /* 0x000fea000383ffff */
.L_x_54:
[----:B-1----:R1:W2:Y:S02]  /*c160*/  SYNCS.PHASECHK.TRANS64.TRYWAIT P0, [R0+URZ+0xe0], R5 ;  /* 0x0000e005000075a7 */ /* 0x0022a400080011ff */
[----:B--2---:R-:W-:Y:S05]  /*c170*/  @!P0 NANOSLEEP.SYNCS 0x989680 ;  /* 0x009896800000895d */ /* 0x004fea0003900000 */
[----:B------:R-:W2:Y:S02]  /*c180*/  @!P0 SYNCS.PHASECHK.TRANS64 P0, [R0+URZ+0xe0], R5 ;  /* 0x0000e005000085a7 */ /* 0x000ea400080010ff */
[----:B--2---:R-:W-:Y:S05]  /*c190*/  @!P0 BRA `(.L_x_54) ;  /* 0xfffffffc00f08947 */ /* 0x004fea000383ffff */
[----:B------:R-:W-:Y:S05]  /*c1a0*/  BRA `(.L_x_159) ;  /* 0xffffff6c00507947 */ /* 0x000fea000383ffff */
.L_x_55:
[----:B------:R-:W-:-:S07]  /*c1b0*/  MOV R0, UR5 ;  /* 0x0000000500007c02 */ /* 0x000fce0008000f00 */
.L_x_160:
[----:B-1----:R1:W2:Y:S02]  /*c1c0*/  SYNCS.PHASECHK.TRANS64.TRYWAIT P0, [R0+URZ+0xc0], R7 ;  /* 0x0000c007000075a7 */ /* 0x0022a400080011ff */
[----:B--2---:R-:W-:Y:S05]  /*c1d0*/  @!P0 NANOSLEEP.SYNCS 0x989680 ;  /* 0x009896800000895d */ /* 0x004fea0003900000 */
[----:B------:R-:W2:Y:S02]  /*c1e0*/  @!P0 SYNCS.PHASECHK.TRANS64 P0, [R0+URZ+0xc0], R7 ;  /* 0x0000c007000085a7 */ /* 0x000ea400080010ff */
[----:B--2---:R-:W-:Y:S05]  /*c1f0*/  @!P0 BRA `(.L_x_160) ;  /* 0xfffffffc00f08947 */ /* 0x004fea000383ffff */
[----:B------:R-:W-:Y:S05]  /*c200*/  BRA `(.L_x_161) ;  /* 0xffffff6c00607947 */ /* 0x000fea000383ffff */
.L_x_56:
[----:B-1----:R1:W2:Y:S02]  /*c210*/  SYNCS.PHASECHK.TRANS64.TRYWAIT P1, [R0+URZ+0xb0], R5 ;  /* 0x0000b005000075a7 */ /* 0x0022a400080211ff */
[----:B--2---:R-:W-:Y:S05]  /*c220*/  @!P1 NANOSLEEP.SYNCS 0x989680 ;  /* 0x009896800000995d */ /* 0x004fea0003900000 */
[----:B------:R-:W2:Y:S02]  /*c230*/  @!P1 SYNCS.PHASECHK.TRANS64 P1, [R0+URZ+0xb0], R5 ;  /* 0x0000b005000095a7 */ /* 0x000ea400080210ff */
[----:B--2---:R-:W-:Y:S05]  /*c240*/  @!P1 BRA `(.L_x_56) ;  /* 0xfffffffc00f09947 */ /* 0x004fea000383ffff */
[----:B------:R-:W-:Y:S05]  /*c250*/  BRA `(.L_x_162) ;  /* 0xffffff6c00907947 */ /* 0x000fea000383ffff */
.L_x_59:
[----:B------:R-:W-:-:S07]  /*c260*/  MOV R0, UR5 ;  /* 0x0000000500007c02 */ /* 0x000fce0008000f00 */
.L_x_163:
[----:B-1----:R1:W2:Y:S02]  /*c270*/  SYNCS.PHASECHK.TRANS64.TRYWAIT P0, [R0+URZ+0xc0], R3 ;  /* 0x0000c003000075a7 */ /* 0x0022a400080011ff */
[----:B--2---:R-:W-:Y:S05]  /*c280*/  @!P0 NANOSLEEP.SYNCS 0x989680 ;  /* 0x009896800000895d */ /* 0x004fea0003900000 */
[----:B------:R-:W2:Y:S02]  /*c290*/  @!P0 SYNCS.PHASECHK.TRANS64 P0, [R0+URZ+0xc0], R3 ;  /* 0x0000c003000085a7 */ /* 0x000ea400080010ff */
[----:B--2---:R-:W-:Y:S05]  /*c2a0*/  @!P0 BRA `(.L_x_163) ;  /* 0xfffffffc00f08947 */ /* 0x004fea000383ffff */
[----:B------:R-:W-:Y:S05]  /*c2b0*/  BRA `(.L_x_58) ;  /* 0xffffff6c00e47947 */ /* 0x000fea000383ffff */
.L_x_66:
[----:B-1----:R1:W2:Y:S02]  /*c2c0*/  SYNCS.PHASECHK.TRANS64.TRYWAIT P0, [R16+URZ+0xb0], R5 ;  /* 0x0000b005100075a7 */ /* 0x0022a400080011ff */
[----:B--2---:R-:W-:Y:S05]  /*c2d0*/  @!P0 NANOSLEEP.SYNCS 0x989680 ;  /* 0x009896800000895d */ /* 0x004fea0003900000 */
[----:B------:R-:W2:Y:S02]  /*c2e0*/  @!P0 SYNCS.PHASECHK.TRANS64 P0, [R16+URZ+0xb0], R5 ;  /* 0x0000b005100085a7 */ /* 0x000ea400080010ff */
[----:B--2---:R-:W-:Y:S05]  /*c2f0*/  @!P0 BRA `(.L_x_66) ;  /* 0xfffffffc00f08947 */ /* 0x004fea000383ffff */
[----:B------:R-:W-:Y:S05]  /*c300*/  BRA `(.L_x_164) ;  /* 0xffffff7400987947 */ /* 0x000fea000383ffff */
.L_x_69:
[----:B-1----:R1:W2:Y:S02]  /*c310*/  SYNCS.PHASECHK.TRANS64.TRYWAIT P1, [R4+URZ], R5 ;  /* 0x00000005040075a7 */ /* 0x0022a400080211ff */
[----:B--2---:R-:W-:Y:S05]  /*c320*/  @!P1 NANOSLEEP.SYNCS 0x989680 ;  /* 0x009896800000995d */ /* 0x004fea0003900000 */
[----:B------:R-:W2:Y:S02]  /*c330*/  @!P1 SYNCS.PHASECHK.TRANS64 P1, [R4+URZ], R5 ;  /* 0x00000005040095a7 */ /* 0x000ea400080210ff */
[----:B--2---:R-:W-:Y:S05]  /*c340*/  @!P1 BRA `(.L_x_69) ;  /* 0xfffffffc00f09947 */ /* 0x004fea000383ffff */
[----:B------:R-:W-:Y:S05]  /*c350*/  BRA `(.L_x_68) ;  /* 0xffffff7400ec7947 */ /* 0x000fea000383ffff */
.L_x_70:
[----:B-1----:R1:W2:Y:S02]  /*c360*/  SYNCS.PHASECHK.TRANS64.TRYWAIT P2, [R3+URZ+0xd8], R20 ;  /* 0x0000d814030075a7 */ /* 0x0022a400080411ff */
[----:B--2---:R-:W-:Y:S05]  /*c370*/  @!P2 NANOSLEEP.SYNCS 0x989680 ;  /* 0x009896800000a95d */ /* 0x004fea0003900000 */
[----:B------:R-:W2:Y:S02]  /*c380*/  @!P2 SYNCS.PHASECHK.TRANS64 P2, [R3+URZ+0xd8], R20 ;  /* 0x0000d8140300a5a7 */ /* 0x000ea400080410ff */
[----:B--2---:R-:W-:Y:S05]  /*c390*/  @!P2 BRA `(.L_x_70) ;  /* 0xfffffffc00f0a947 */ /* 0x004fea000383ffff */
[----:B------:R-:W-:Y:S05]  /*c3a0*/  BRA `(.L_x_165) ;  /* 0xffffff78006c7947 */ /* 0x000fea000383ffff */
.L_x_73:
[----:B--2---:R2:W4:Y:S02]  /*c3b0*/  SYNCS.PHASECHK.TRANS64.TRYWAIT P2, [R7+URZ], R4 ;  /* 0x00000004070075a7 */ /* 0x00452400080411ff */
[----:B----4-:R-:W-:Y:S05]  /*c3c0*/  @!P2 NANOSLEEP.SYNCS 0x989680 ;  /* 0x009896800000a95d */ /* 0x010fea0003900000 */
[----:B------:R-:W4:Y:S02]  /*c3d0*/  @!P2 SYNCS.PHASECHK.TRANS64 P2, [R7+URZ], R4 ;  /* 0x000000040700a5a7 */ /* 0x000f2400080410ff */
[----:B----4-:R-:W-:Y:S05]  /*c3e0*/  @!P2 BRA `(.L_x_73) ;  /* 0xfffffffc00f0a947 */ /* 0x010fea000383ffff */
[----:B------:R-:W-:Y:S05]  /*c3f0*/  BRA `(.L_x_72) ;  /* 0xffffff7c002c7947 */ /* 0x000fea000383ffff */
.L_x_76:
[----:B--2---:R2:W4:Y:S02]  /*c400*/  SYNCS.PHASECHK.TRANS64.TRYWAIT P0, [R3+URZ+0x100], R2 ;  /* 0x00010002030075a7 */ /* 0x00452400080011ff */
[----:B----4-:R-:W-:Y:S05]  /*c410*/  @!P0 NANOSLEEP.SYNCS 0x989680 ;  /* 0x009896800000895d */ /* 0x010fea0003900000 */
[----:B------:R-:W4:Y:S02]  /*c420*/  @!P0 SYNCS.PHASECHK.TRANS64 P0, [R3+URZ+0x100], R2 ;  /* 0x00010002030085a7 */ /* 0x000f2400080010ff */
[----:B----4-:R-:W-:Y:S05]  /*c430*/  @!P0 BRA `(.L_x_76) ;  /* 0xfffffffc00f08947 */ /* 0x010fea000383ffff */
[----:B------:R-:W-:Y:S05]  /*c440*/  BRA `(.L_x_166) ;  /* 0xffffff80007c7947 */ /* 0x000fea000383ffff */
.L_x_81:
[----:B--2---:R2:W4:Y:S02]  /*c450*/  SYNCS.PHASECHK.TRANS64.TRYWAIT P0, [R0+URZ+0xb0], R3 ;  /* 0x0000b003000075a7 */ /* 0x00452400080011ff */
[----:B----4-:R-:W-:Y:S05]  /*c460*/  @!P0 NANOSLEEP.SYNCS 0x989680 ;  /* 0x009896800000895d */ /* 0x010fea0003900000 */
[----:B------:R-:W4:Y:S02]  /*c470*/  @!P0 SYNCS.PHASECHK.TRANS64 P0, [R0+URZ+0xb0], R3 ;  /* 0x0000b003000085a7 */ /* 0x000f2400080010ff */
[----:B----4-:R-:W-:Y:S05]  /*c480*/  @!P0 BRA `(.L_x_81) ;  /* 0xfffffffc00f08947 */ /* 0x010fea000383ffff */
[----:B------:R-:W-:Y:S05]  /*c490*/  BRA `(.L_x_167) ;  /* 0xffffff8400847947 */ /* 0x000fea000383ffff */
.L_x_84:
[----:B------:R-:W-:Y:S07]  /*c4a0*/  MOV R0, UR4 ;  /* 0x0000000400007c02 */ /* 0x000fee0008000f00 */
.L_x_168:
[----:B-1----:R1:W2:Y:S02]  /*c4b0*/  SYNCS.PHASECHK.TRANS64.TRYWAIT P0, [R0+URZ+0xa8], R3 ;  /* 0x0000a803000075a7 */ /* 0x0022a400080011ff */
[----:B--2---:R-:W-:Y:S05]  /*c4c0*/  @!P0 NANOSLEEP.SYNCS 0x989680 ;  /* 0x009896800000895d */ /* 0x004fea0003900000 */
[----:B------:R-:W2:Y:S02]  /*c4d0*/  @!P0 SYNCS.PHASECHK.TRANS64 P0, [R0+URZ+0xa8], R3 ;  /* 0x0000a803000085a7 */ /* 0x000ea400080010ff */
[----:B--2---:R-:W-:Y:S05]  /*c4e0*/  @!P0 BRA `(.L_x_168) ;  /* 0xfffffffc00f08947 */ /* 0x004fea000383ffff */
[----:B------:R-:W-:Y:S05]  /*c4f0*/  BRA `(.L_x_83) ;  /* 0xffffff88007c7947 */ /* 0x000fea000383ffff */
.L_x_87:
[----:B------:R-:W-:Y:S07]  /*c500*/  MOV R3, UR4 ;  /* 0x0000000400037c02 */ /* 0x000fee0008000f00 */
.L_x_169:
[----:B-1----:R1:W2:Y:S02]  /*c510*/  SYNCS.PHASECHK.TRANS64.TRYWAIT P2, [R3+URZ+0x80], R38 ;  /* 0x00008026030075a7 */ /* 0x0022a400080411ff */
[----:B--2---:R-:W-:Y:S05]  /*c520*/  @!P2 NANOSLEEP.SYNCS 0x989680 ;  /* 0x009896800000a95d */ /* 0x004fea0003900000 */
[----:B------:R-:W2:Y:S02]  /*c530*/  @!P2 SYNCS.PHASECHK.TRANS64 P2, [R3+URZ+0x80], R38 ;  /* 0x000080260300a5a7 */ /* 0x000ea400080410ff */
[----:B--2---:R-:W-:Y:S05]  /*c540*/  @!P2 BRA `(.L_x_169) ;  /* 0xfffffffc00f0a947 */ /* 0x004fea000383ffff */
[----:B------:R-:W-:Y:S05]  /*c550*/  BRA `(.L_x_170) ;  /* 0xffffff8800d87947 */ /* 0x000fea000383ffff */
.L_x_88:
[----:B-1----:R-:W-:Y:S07]  /*c560*/  MOV R3, UR4 ;  /* 0x0000000400037c02 */ /* 0x002fee0008000f00 */
.L_x_171:
[----:B-1----:R1:W2:Y:S02]  /*c570*/  SYNCS.PHASECHK.TRANS64.TRYWAIT P0, [R3+URZ+0x88], R38 ;  /* 0x00008826030075a7 */ /* 0x0022a400080011ff */
[----:B--2---:R-:W-:Y:S05]  /*c580*/  @!P0 NANOSLEEP.SYNCS 0x989680 ;  /* 0x009896800000895d */ /* 0x004fea0003900000 */
[----:B------:R-:W2:Y:S02]  /*c590*/  @!P0 SYNCS.PHASECHK.TRANS64 P0, [R3+URZ+0x88], R38 ;  /* 0x00008826030085a7 */ /* 0x000ea400080010ff */
[----:B--2---:R-:W-:Y:S05]  /*c5a0*/  @!P0 BRA `(.L_x_171) ;  /* 0xfffffffc00f08947 */ /* 0x004fea000383ffff */
[----:B------:R-:W-:Y:S05]  /*c5b0*/  BRA `(.L_x_172) ;  /* 0xffffff8c00247947 */ /* 0x000fea000383ffff */
.L_x_89:
[----:B-1----:R-:W-:Y:S07]  /*c5c0*/  MOV R3, UR4 ;  /* 0x0000000400037c02 */ /* 0x002fee0008000f00 */
.L_x_173:
[----:B-1----:R1:W2:Y:S02]  /*c5d0*/  SYNCS.PHASECHK.TRANS64.TRYWAIT P0, [R3+URZ+0x90], R38 ;  /* 0x00009026030075a7 */ /* 0x0022a400080011ff */
[----:B--2---:R-:W-:Y:S05]  /*c5e0*/  @!P0 NANOSLEEP.SYNCS 0x989680 ;  /* 0x009896800000895d */ /* 0x004fea0003900000 */
[----:B------:R-:W2:Y:S02]  /*c5f0*/  @!P0 SYNCS.PHASECHK.TRANS64 P0, [R3+URZ+0x90], R38 ;  /* 0x00009026030085a7 */ /* 0x000ea400080010ff */
[----:B--2---:R-:W-:Y:S05]  /*c600*/  @!P0 BRA `(.L_x_173) ;  /* 0xfffffffc00f08947 */ /* 0x004fea000383ffff */
[----:B------:R-:W-:Y:S05]  /*c610*/  BRA `(.L_x_174) ;  /* 0xffffff8c006c7947 */ /* 0x000fea000383ffff */
.L_x_90:
[----:B-1----:R-:W-:Y:S07]  /*c620*/  MOV R3, UR4 ;  /* 0x0000000400037c02 */ /* 0x002fee0008000f00 */
.L_x_175:
[----:B-1----:R1:W2:Y:S02]  /*c630*/  SYNCS.PHASECHK.TRANS64.TRYWAIT P0, [R3+URZ+0x98], R38 ;  /* 0x00009826030075a7 */ /* 0x0022a400080011ff */
[----:B--2---:R-:W-:Y:S05]  /*c640*/  @!P0 NANOSLEEP.SYNCS 0x989680 ;  /* 0x009896800000895d */ /* 0x004fea0003900000 */
[----:B------:R-:W2:Y:S02]  /*c650*/  @!P0 SYNCS.PHASECHK.TRANS64 P0, [R3+URZ+0x98], R38 ;  /* 0x00009826030085a7 */ /* 0x000ea400080010ff */
[----:B--2---:R-:W-:Y:S05]  /*c660*/  @!P0 BRA `(.L_x_175) ;  /* 0xfffffffc00f08947 */ /* 0x004fea000383ffff */
[----:B------:R-:W-:Y:S05]  /*c670*/  BRA `(.L_x_176) ;  /* 0xffffff8c00b47947 */ /* 0x000fea000383ffff */
.L_x_92:
[----:B------:R-:W-:-:S07]  /*c680*/  MOV R0, UR4 ;  /* 0x0000000400007c02 */ /* 0x000fce0008000f00 */
.L_x_177:
[----:B-1----:R1:W2:Y:S02]  /*c690*/  SYNCS.PHASECHK.TRANS64.TRYWAIT P0, [R0+URZ+0x80], R3 ;  /* 0x00008003000075a7 */ /* 0x0022a400080011ff */
[----:B--2---:R-:W-:Y:S05]  /*c6a0*/  @!P0 NANOSLEEP.SYNCS 0x989680 ;  /* 0x009896800000895d */ /* 0x004fea0003900000 */
[----:B------:R-:W2:Y:S02]  /*c6b0*/  @!P0 SYNCS.PHASECHK.TRANS64 P0, [R0+URZ+0x80], R3 ;  /* 0x00008003000085a7 */ /* 0x000ea400080010ff */
[----:B--2---:R-:W-:Y:S05]  /*c6c0*/  @!P0 BRA `(.L_x_177) ;  /* 0xfffffffc00f08947 */ /* 0x004fea000383ffff */
[----:B------:R-:W-:Y:S05]  /*c6d0*/  BRA `(.L_x_178) ;  /* 0xffffff9000807947 */ /* 0x000fea000383ffff */
.L_x_93:
[----:B-1----:R-:W-:-:S07]  /*c6e0*/  MOV R0, UR4 ;  /* 0x0000000400007c02 */ /* 0x002fce0008000f00 */
.L_x_179:
[----:B-1----:R1:W2:Y:S02]  /*c6f0*/  SYNCS.PHASECHK.TRANS64.TRYWAIT P0, [R0+URZ+0x88], R3 ;  /* 0x00008803000075a7 */ /* 0x0022a400080011ff */
[----:B--2---:R-:W-:Y:S05]  /*c700*/  @!P0 NANOSLEEP.SYNCS 0x989680 ;  /* 0x009896800000895d */ /* 0x004fea0003900000 */
[----:B------:R-:W2:Y:S02]  /*c710*/  @!P0 SYNCS.PHASECHK.TRANS64 P0, [R0+URZ+0x88], R3 ;  /* 0x00008803000085a7 */ /* 0x000ea400080010ff */
[----:B--2---:R-:W-:Y:S05]  /*c720*/  @!P0 BRA `(.L_x_179) ;  /* 0xfffffffc00f08947 */ /* 0x004fea000383ffff */
[----:B------:R-:W-:Y:S05]  /*c730*/  BRA `(.L_x_180) ;  /* 0xffffff9000707947 */ /* 0x000fea000383ffff */
.L_x_94:
[----:B-1----:R-:W-:-:S07]  /*c740*/  MOV R0, UR4 ;  /* 0x0000000400007c02 */ /* 0x002fce0008000f00 */
.L_x_181:
[----:B-1----:R1:W2:Y:S02]  /*c750*/  SYNCS.PHASECHK.TRANS64.TRYWAIT P0, [R0+URZ+0x90], R3 ;  /* 0x00009003000075a7 */ /* 0x0022a400080011ff */
[----:B--2---:R-:W-:Y:S05]  /*c760*/  @!P0 NANOSLEEP.SYNCS 0x989680 ;  /* 0x009896800000895d */ /* 0x004fea0003900000 */
[----:B------:R-:W2:Y:S02]  /*c770*/  @!P0 SYNCS.PHASECHK.TRANS64 P0, [R0+URZ+0x90], R3 ;  /* 0x00009003000085a7 */ /* 0x000ea400080010ff */
[----:B--2---:R-:W-:Y:S05]  /*c780*/  @!P0 BRA `(.L_x_181) ;  /* 0xfffffffc00f08947 */ /* 0x004fea000383ffff */
[----:B------:R-:W-:Y:S05]  /*c790*/  BRA `(.L_x_182) ;  /* 0xffffff9000607947 */ /* 0x000fea000383ffff */
.L_x_96:
[----:B--2---:R2:W3:Y:S02]  /*c7a0*/  SYNCS.PHASECHK.TRANS64.TRYWAIT P0, [R0+URZ+0xb0], R3 ;  /* 0x0000b003000075a7 */ /* 0x0044e400080011ff */
[----:B---3--:R-:W-:Y:S05]  /*c7b0*/  @!P0 NANOSLEEP.SYNCS 0x989680 ;  /* 0x009896800000895d */ /* 0x008fea0003900000 */
[----:B------:R-:W3:Y:S02]  /*c7c0*/  @!P0 SYNCS.PHASECHK.TRANS64 P0, [R0+URZ+0xb0], R3 ;  /* 0x0000b003000085a7 */ /* 0x000ee400080010ff */
[----:B---3--:R-:W-:Y:S05]  /*c7d0*/  @!P0 BRA `(.L_x_96) ;  /* 0xfffffffc00f08947 */ /* 0x008fea000383ffff */
[----:B------:R-:W-:Y:S05]  /*c7e0*/  BRA `(.L_x_183) ;  /* 0xffffff9400307947 */ /* 0x000fea000383ffff */
.L_x_107:
[----:B-1----:R-:W-:Y:S04]  /*c7f0*/  MOV R0, UR49 ;  /* 0x0000003100007c02 */ /* 0x002fe80008000f00 */
[----:B------:R1:W3:Y:S03]  /*c800*/  SYNCS.PHASECHK.TRANS64.TRYWAIT P0, [R0+URZ+0x60], R5 ;  /* 0x00006005000075a7 */ /* 0x0002e600080011ff */
[----:B---3--:R-:W-:Y:S05]  /*c810*/  @!P0 NANOSLEEP.SYNCS 0x989680 ;  /* 0x009896800000895d */ /* 0x008fea0003900000 */
[----:B------:R-:W3:Y:S02]  /*c820*/  @!P0 SYNCS.PHASECHK.TRANS64 P0, [R0+URZ+0x60], R5 ;  /* 0x00006005000085a7 */ /* 0x000ee400080010ff */
[----:B---3--:R-:W-:Y:S05]  /*c830*/  @!P0 BRA `(.L_x_107) ;  /* 0xfffffffc00ec8947 */ /* 0x008fea000383ffff */
[----:B------:R-:W-:Y:S05]  /*c840*/  BRA `(.L_x_106) ;  /* 0xffffffa000ac7947 */ /* 0x000fea000383ffff */
.L_x_109:
[----:B-1----:R-:W-:Y:S04]  /*c850*/  MOV R0, UR49 ;  /* 0x0000003100007c02 */ /* 0x002fe80008000f00 */
[----:B------:R1:W4:Y:S03]  /*c860*/  SYNCS.PHASECHK.TRANS64.TRYWAIT P1, [R0+URZ+0xd0], R3 ;  /* 0x0000d003000075a7 */ /* 0x00032600080211ff */
[----:B----4-:R-:W-:Y:S05]  /*c870*/  @!P1 NANOSLEEP.SYNCS 0x989680 ;  /* 0x009896800000995d */ /* 0x010fea0003900000 */
[----:B------:R-:W4:Y:S02]  /*c880*/  @!P1 SYNCS.PHASECHK.TRANS64 P1, [R0+URZ+0xd0], R3 ;  /* 0x0000d003000095a7 */ /* 0x000f2400080210ff */
[----:B----4-:R-:W-:Y:S05]  /*c890*/  @!P1 BRA `(.L_x_109) ;  /* 0xfffffffc00ec9947 */ /* 0x010fea000383ffff */
[----:B------:R-:W-:Y:S05]  /*c8a0*/  BRA `(.L_x_108) ;  /* 0xffffffa000e47947 */ /* 0x000fea000383ffff */
.L_x_118:
[----:B--2---:R2:W4:Y:S02]  /*c8b0*/  SYNCS.PHASECHK.TRANS64.TRYWAIT P0, [R3+URZ+0x60], R0 ;  /* 0x00006000030075a7 */ /* 0x00452400080011ff */
[----:B----4-:R-:W-:Y:S05]  /*c8c0*/  @!P0 NANOSLEEP.SYNCS 0x989680 ;  /* 0x009896800000895d */ /* 0x010fea0003900000 */
[----:B------:R-:W4:Y:S02]  /*c8d0*/  @!P0 SYNCS.PHASECHK.TRANS64 P0, [R3+URZ+0x60], R0 ;  /* 0x00006000030085a7 */ /* 0x000f2400080010ff */
[----:B----4-:R-:W-:Y:S05]  /*c8e0*/  @!P0 BRA `(.L_x_118) ;  /* 0xfffffffc00f08947 */ /* 0x010fea000383ffff */
[----:B------:R-:W-:Y:S05]  /*c8f0*/  BRA `(.L_x_117) ;  /* 0xffffffb400b47947 */ /* 0x000fea000383ffff */
.L_x_126:
[----:B-1----:R1:W4:Y:S02]  /*c900*/  SYNCS.PHASECHK.TRANS64.TRYWAIT P0, [R3+URZ+0x60], R6 ;  /* 0x00006006030075a7 */ /* 0x00232400080011ff */
[----:B----4-:R-:W-:Y:S05]  /*c910*/  @!P0 NANOSLEEP.SYNCS 0x989680 ;  /* 0x009896800000895d */ /* 0x010fea0003900000 */
[----:B------:R-:W4:Y:S02]  /*c920*/  @!P0 SYNCS.PHASECHK.TRANS64 P0, [R3+URZ+0x60], R6 ;  /* 0x00006006030085a7 */ /* 0x000f2400080010ff */
[----:B----4-:R-:W-:Y:S05]  /*c930*/  @!P0 BRA `(.L_x_126) ;  /* 0xfffffffc00f08947 */ /* 0x010fea000383ffff */
[----:B------:R-:W-:Y:S05]  /*c940*/  BRA `(.L_x_125) ;  /* 0xffffffc800b87947 */ /* 0x000fea000383ffff */
.L_x_134:
[----:B-1----:R1:W2:Y:S02]  /*c950*/  SYNCS.PHASECHK.TRANS64.TRYWAIT P0, [R3+URZ+0x60], R0 ;  /* 0x00006000030075a7 */ /* 0x0022a400080011ff */
[----:B--2---:R-:W-:Y:S05]  /*c960*/  @!P0 NANOSLEEP.SYNCS 0x989680 ;  /* 0x009896800000895d */ /* 0x004fea0003900000 */
[----:B------:R-:W2:Y:S02]  /*c970*/  @!P0 SYNCS.PHASECHK.TRANS64 P0, [R3+URZ+0x60], R0 ;  /* 0x00006000030085a7 */ /* 0x000ea400080010ff */
[----:B--2---:R-:W-:Y:S05]  /*c980*/  @!P0 BRA `(.L_x_134) ;  /* 0xfffffffc00f08947 */ /* 0x004fea000383ffff */
[----:B------:R-:W-:Y:S05]  /*c990*/  BRA `(.L_x_133) ;  /* 0xffffffdc00b47947 */ /* 0x000fea000383ffff */
        .weak           $__internal_0_$__cuda_sm10x_tcgen05_guardrail_trap_col_being_dealloced_not_returned_by_alloc
        .type           $__internal_0_$__cuda_sm10x_tcgen05_guardrail_trap_col_being_dealloced_not_returned_by_alloc,@function
        .size           $__internal_0_$__cuda_sm10x_tcgen05_guardrail_trap_col_being_dealloced_not_returned_by_alloc,($__internal_1_$__cuda_sm10x_tcgen05_guardrail_trap_phase_invalid_during_alloc - $__internal_0_$__cuda_sm10x_tcgen05_guardrail_trap_col_being_dealloced_not_returned_by_alloc)
$__internal_0_$__cuda_sm10x_tcgen05_guardrail_trap_col_being_dealloced_not_returned_by_alloc:
[----:B------:R-:W-:Y:S05]  /*c9a0*/  BPT.TRAP 0x1 ;  /* 0x000000040000795c */ /* 0x000fea0000300000 */
[----:B------:R-:W-:-:S04]  /*c9b0*/  HFMA2 R3, -RZ, RZ, 0, 0 ;  /* 0x00000000ff037431 */ /* 0x000fc800000001ff */
[----:B------:R-:W-:Y:S05]  /*c9c0*/  RET.REL.NODEC R2 `(_ZN7cutlass13device_kernelINS_4gemm6kernel13GemmUniversalIN4cute5tupleIJiiiiEEENS1_10collective13CollectiveMmaINS1_46MainloopSm100TmaUmmaWarpSpecializedBlockScaledILi6ELi2ELi1ENS5_IJNS4_1CILi1EEENSA_ILi8EEESB_EEEEENS5_IJNSA_ILi128EEENSA_ILi256EEESF_EEENS5_IJNS_12float_e2m1_tENS_13float_ue8m0_tEEEENS5_IJNS5_IJlSB_lEEENS4_6LayoutINS5_IJNS5_IJNS5_IJNSA_ILi32EEENSA_ILi4EEEEEEiEEESQ_NS5_IJSB_iEEEEEENS5_IJNS5_IJNS5_IJNSA_ILi16EEESO_EEEiEEENS5_IJNS5_IJNSA_ILi0EEESB_EEENSA_ILi512EEEEEENS5_IJSW_iEEEEEEEEEEESK_S13_NS4_8TiledMMAINS4_8MMA_AtomIJNS4_17SM100_MMA_MXF4_SSISI_SI_fSJ_Li128ELi256ELi32ELNS4_4UMMA5MajorE0ELS18_0ELNS17_7ScaleInE0ELS19_0EEEEEENSM_INS5_IJSB_SB_SB_EEENS5_IJSW_SW_SW_EEEEENS5_IJNS4_10UnderscoreES1F_S1F_EEEEENS5_IJNS4_23SM90_TMA_LOAD_MULTICASTES1I_EEENS5_IJNS4_14ComposedLayoutINS4_7SwizzleILi2ELi4ELi3EEENS4_18smem_ptr_flag_bitsILi4EEENSM_INS5_IJSC_SF_EEENS5_IJSF_SB_EEEEEEENSM_INS5_IJNS5_IJNS5_IJSP_SB_EEENS5_IJSN_NSA_ILi2EEEEEEEEESB_NS5_IJS1U_SB_EEEEEENS5_IJNS5_IJNS5_IJSU_SY_EEESX_EEESW_NS5_IJS1U_SY_EEEEEEEEEEEvNS4_8identityENS5_IJNS4_13SM90_TMA_LOADES26_EEENS5_IJS1S_NSM_INS5_IJNS5_IJNS5_IJSP_S1U_EEES1V_EEESB_S1X_EEENS5_IJS20_SW_NS5_IJS1U_NSA_ILi1024EEEEEEEEEEEEEEvS25_EENS_8epilogue10collective18CollectiveEpilogueINS2H_23Sm100TmaWarpSpecializedILi4ELi2ELi64ELb1ELb0EEEJSH_NS5_IJNSM_ISF_SB_EENSM_INSA_ILi64EEESB_EEEEENS_10bfloat16_tESL_S2Q_SL_NS2H_6fusion15FusionCallbacksIS2L_NS2R_17LinearCombinationIS2Q_fS2Q_fLNS_15FloatRoundStyleE2EEESH_S2P_JEEENS4_5SM1004TMEM4LOAD26SM100_TMEM_LOAD_32dp32b64xES26_NS1K_INS1L_ILi3ELi4ELi3EEENS1N_ILi16EEENSM_INS5_IJSC_S2N_EEENS5_IJS2N_SB_EEEEEEENS4_39AutoVectorizingCopyWithAssumedAlignmentILi128EEENS4_14SM90_TMA_STOREES36_S38_S38_EEEvvEEEEvNT_6ParamsE) ;  /* 0xffffff34028c7950 */ /* 0x000fea0003c3ffff */
        .weak           $__internal_1_$__cuda_sm10x_tcgen05_guardrail_trap_phase_invalid_during_alloc
        .type           $__internal_1_$__cuda_sm10x_tcgen05_guardrail_trap_phase_invalid_during_alloc,@function
        .size           $__internal_1_$__cuda_sm10x_tcgen05_guardrail_trap_phase_invalid_during_alloc,($__internal_2_$__cuda_sm10x_tcgen05_guardrail_trap_unallocated_columns_being_dealloced - $__internal_1_$__cuda_sm10x_tcgen05_guardrail_trap_phase_invalid_during_alloc)
$__internal_1_$__cuda_sm10x_tcgen05_guardrail_trap_phase_invalid_during_alloc:
[----:B------:R-:W-:Y:S05]  /*c9d0*/  BPT.TRAP 0x1 ;  /* 0x000000040000795c */ /* 0x000fea0000300000 */
[----:B------:R-:W-:-:S04]  /*c9e0*/  MOV R3, 0x0 ;  /* 0x0000000000037802 */ /* 0x000fc80000000f00 */
[----:B------:R-:W-:Y:S05]  /*c9f0*/  RET.REL.NODEC R2 `(_ZN7cutlass13device_kernelINS_4gemm6kernel13GemmUniversalIN4cute5tupleIJiiiiEEENS1_10collective13CollectiveMmaINS1_46MainloopSm100TmaUmmaWarpSpecializedBlockScaledILi6ELi2ELi1ENS5_IJNS4_1CILi1EEENSA_ILi8EEESB_EEEEENS5_IJNSA_ILi128EEENSA_ILi256EEESF_EEENS5_IJNS_12float_e2m1_tENS_13float_ue8m0_tEEEENS5_IJNS5_IJlSB_lEEENS4_6LayoutINS5_IJNS5_IJNS5_IJNSA_ILi32EEENSA_ILi4EEEEEEiEEESQ_NS5_IJSB_iEEEEEENS5_IJNS5_IJNS5_IJNSA_ILi16EEESO_EEEiEEENS5_IJNS5_IJNSA_ILi0EEESB_EEENSA_ILi512EEEEEENS5_IJSW_iEEEEEEEEEEESK_S13_NS4_8TiledMMAINS4_8MMA_AtomIJNS4_17SM100_MMA_MXF4_SSISI_SI_fSJ_Li128ELi256ELi32ELNS4_4UMMA5MajorE0ELS18_0ELNS17_7ScaleInE0ELS19_0EEEEEENSM_INS5_IJSB_SB_SB_EEENS5_IJSW_SW_SW_EEEEENS5_IJNS4_10UnderscoreES1F_S1F_EEEEENS5_IJNS4_23SM90_TMA_LOAD_MULTICASTES1I_EEENS5_IJNS4_14ComposedLayoutINS4_7SwizzleILi2ELi4ELi3EEENS4_18smem_ptr_flag_bitsILi4EEENSM_INS5_IJSC_SF_EEENS5_IJSF_SB_EEEEEEENSM_INS5_IJNS5_IJNS5_IJSP_SB_EEENS5_IJSN_NSA_ILi2EEEEEEEEESB_NS5_IJS1U_SB_EEEEEENS5_IJNS5_IJNS5_IJSU_SY_EEESX_EEESW_NS5_IJS1U_SY_EEEEEEEEEEEvNS4_8identityENS5_IJNS4_13SM90_TMA_LOADES26_EEENS5_IJS1S_NSM_INS5_IJNS5_IJNS5_IJSP_S1U_EEES1V_EEESB_S1X_EEENS5_IJS20_SW_NS5_IJS1U_NSA_ILi1024EEEEEEEEEEEEEEvS25_EENS_8epilogue10collective18CollectiveEpilogueINS2H_23Sm100TmaWarpSpecializedILi4ELi2ELi64ELb1ELb0EEEJSH_NS5_IJNSM_ISF_SB_EENSM_INSA_ILi64EEESB_EEEEENS_10bfloat16_tESL_S2Q_SL_NS2H_6fusion15FusionCallbacksIS2L_NS2R_17LinearCombinationIS2Q_fS2Q_fLNS_15FloatRoundStyleE2EEESH_S2P_JEEENS4_5SM1004TMEM4LOAD26SM100_TMEM_LOAD_32dp32b64xES26_NS1K_INS1L_ILi3ELi4ELi3EEENS1N_ILi16EEENSM_INS5_IJSC_S2N_EEENS5_IJS2N_SB_EEEEEEENS4_39AutoVectorizingCopyWithAssumedAlignmentILi128EEENS4_14SM90_TMA_STOREES36_S38_S38_EEEvvEEEEvNT_6ParamsE) ;  /* 0xffffff3402807950 */ /* 0x000fea0003c3ffff */
        .weak           $__internal_2_$__cuda_sm10x_tcgen05_guardrail_trap_unallocated_columns_being_dealloced
        .type           $__internal_2_$__cuda_sm10x_tcgen05_guardrail_trap_unallocated_columns_being_dealloced,@function
        .size           $__internal_2_$__cuda_sm10x_tcgen05_guardrail_trap_unallocated_columns_being_dealloced,(.L_x_185 - $__internal_2_$__cuda_sm10x_tcgen05_guardrail_trap_unallocated_columns_being_dealloced)
$__internal_2_$__cuda_sm10x_tcgen05_guardrail_trap_unallocated_columns_being_dealloced:
[----:B------:R-:W-:Y:S05]  /*ca00*/  BPT.TRAP 0x1 ;  /* 0x000000040000795c */ /* 0x000fea0000300000 */
[----:B------:R-:W-:-:S04]  /*ca10*/  HFMA2 R3, -RZ, RZ, 0, 0 ;  /* 0x00000000ff037431 */ /* 0x000fc800000001ff */
[----:B------:R-:W-:Y:S05]  /*ca20*/  RET.REL.NODEC R2 `(_ZN7cutlass13device_kernelINS_4gemm6kernel13GemmUniversalIN4cute5tupleIJiiiiEEENS1_10collective13CollectiveMmaINS1_46MainloopSm100TmaUmmaWarpSpecializedBlockScaledILi6ELi2ELi1ENS5_IJNS4_1CILi1EEENSA_ILi8EEESB_EEEEENS5_IJNSA_ILi128EEENSA_ILi256EEESF_EEENS5_IJNS_12float_e2m1_tENS_13float_ue8m0_tEEEENS5_IJNS5_IJlSB_lEEENS4_6LayoutINS5_IJNS5_IJNS5_IJNSA_ILi32EEENSA_ILi4EEEEEEiEEESQ_NS5_IJSB_iEEEEEENS5_IJNS5_IJNS5_IJNSA_ILi16EEESO_EEEiEEENS5_IJNS5_IJNSA_ILi0EEESB_EEENSA_ILi512EEEEEENS5_IJSW_iEEEEEEEEEEESK_S13_NS4_8TiledMMAINS4_8MMA_AtomIJNS4_17SM100_MMA_MXF4_SSISI_SI_fSJ_Li128ELi256ELi32ELNS4_4UMMA5MajorE0ELS18_0ELNS17_7ScaleInE0ELS19_0EEEEEENSM_INS5_IJSB_SB_SB_EEENS5_IJSW_SW_SW_EEEEENS5_IJNS4_10UnderscoreES1F_S1F_EEEEENS5_IJNS4_23SM90_TMA_LOAD_MULTICASTES1I_EEENS5_IJNS4_14ComposedLayoutINS4_7SwizzleILi2ELi4ELi3EEENS4_18smem_ptr_flag_bitsILi4EEENSM_INS5_IJSC_SF_EEENS5_IJSF_SB_EEEEEEENSM_INS5_IJNS5_IJNS5_IJSP_SB_EEENS5_IJSN_NSA_ILi2EEEEEEEEESB_NS5_IJS1U_SB_EEEEEENS5_IJNS5_IJNS5_IJSU_SY_EEESX_EEESW_NS5_IJS1U_SY_EEEEEEEEEEEvNS4_8identityENS5_IJNS4_13SM90_TMA_LOADES26_EEENS5_IJS1S_NSM_INS5_IJNS5_IJNS5_IJSP_S1U_EEES1V_EEESB_S1X_EEENS5_IJS20_SW_NS5_IJS1U_NSA_ILi1024EEEEEEEEEEEEEEvS25_EENS_8epilogue10collective18CollectiveEpilogueINS2H_23Sm100TmaWarpSpecializedILi4ELi2ELi64ELb1ELb0EEEJSH_NS5_IJNSM_ISF_SB_EENSM_INSA_ILi64EEESB_EEEEENS_10bfloat16_tESL_S2Q_SL_NS2H_6fusion15FusionCallbacksIS2L_NS2R_17LinearCombinationIS2Q_fS2Q_fLNS_15FloatRoundStyleE2EEESH_S2P_JEEENS4_5SM1004TMEM4LOAD26SM100_TMEM_LOAD_32dp32b64xES26_NS1K_INS1L_ILi3ELi4ELi3EEENS1N_ILi16EEENSM_INS5_IJSC_S2N_EEENS5_IJS2N_SB_EEEEEEENS4_39AutoVectorizingCopyWithAssumedAlignmentILi128EEENS4_14SM90_TMA_STOREES36_S38_S38_EEEvvEEEEvNT_6ParamsE) ;  /* 0xffffff3402747950 */ /* 0x000fea0003c3ffff */
.L_x_184:
[----:B------:R-:W-:-:S00]  /*ca30*/  BRA `(.L_x_184) ;  /* 0xfffffffc00fc7947 */ /* 0x000fc0000383ffff */
[----:B------:R-:W-:-:S00]  /*ca40*/  NOP ;  /* 0x0000000000007918 */ /* 0x000fc00000000000 */
        /* <DEDUP_REMOVED lines=11> */
.L_x_185:


//--------------------- .nv.global.init           --------------------------
	.section	.nv.global.init,"aw",@progbits
.nv.global.init:
	.type		$str$29,@object
	.size		$str$29,($str$30 - $str$29)
$str$29:
        /*0000*/ 	.byte	0x28, 0x61, 0x64, 0x64, 0x72, 0x65, 0x73, 0x73, 0x20, 0x26, 0x20, 0x6d, 0x61, 0x73, 0x6b, 0x29
        /*0010*/ 	.byte	0x20, 0x3d, 0x3d, 0x20, 0x30, 0x00
	.type		$str$30,@object
	.size		$str$30,($str$26 - $str$30)
$str$30:
        /*0016*/ 	.byte	0x2f, 0x74, 0x6d, 0x70, 0x2f, 0x63, 0x75, 0x74, 0x6c, 0x61, 0x73, 0x73, 0x5f, 0x73, 0x77, 0x65
        /*0026*/ 	.byte	0x65, 0x70, 0x5f, 0x73, 0x72, 0x63, 0x2f, 0x69, 0x6e, 0x63, 0x6c, 0x75, 0x64, 0x65, 0x2f, 0x63
        /*0036*/ 	.byte	0x75, 0x74, 0x65, 0x2f, 0x70, 0x6f, 0x69, 0x6e, 0x74, 0x65, 0x72, 0x5f, 0x66, 0x6c, 0x61, 0x67
        /*0046*/ 	.byte	0x67, 0x65, 0x64, 0x2e, 0x68, 0x70, 0x70, 0x00
	.type		$str$26,@object
	.size		$str$26,($str$25 - $str$26)
$str$26:
        /*004e*/ 	.byte	0x2f, 0x74, 0x6d, 0x70, 0x2f, 0x63, 0x75, 0x74, 0x6c, 0x61, 0x73, 0x73, 0x5f, 0x73, 0x77, 0x65
        /*005e*/ 	.byte	0x65, 0x70, 0x5f, 0x73, 0x72, 0x63, 0x2f, 0x69, 0x6e, 0x63, 0x6c, 0x75, 0x64, 0x65, 0x2f, 0x63
        /*006e*/ 	.byte	0x75, 0x74, 0x65, 0x2f, 0x61, 0x74, 0x6f, 0x6d, 0x2f, 0x63, 0x6f, 0x70, 0x79, 0x5f, 0x74, 0x72
        /*007e*/ 	.byte	0x61, 0x69, 0x74, 0x73, 0x5f, 0x73, 0x6d, 0x31, 0x30, 0x30, 0x2e, 0x68, 0x70, 0x70, 0x00
	.type		$str$25,@object
	.size		$str$25,(__unnamed_1 - $str$25)
$str$25:
        /*008d*/ 	.byte	0x28, 0x28, 0x75, 0x69, 0x6e, 0x74, 0x33, 0x32, 0x5f, 0x74, 0x28, 0x74, 0x68, 0x72, 0x65, 0x61
        /*009d*/ 	.byte	0x64, 0x49, 0x64, 0x78, 0x2e, 0x78, 0x29, 0x20, 0x2f, 0x20, 0x33, 0x32, 0x29, 0x20, 0x25, 0x20
        /*00ad*/ 	.byte	0x34, 0x29, 0x20, 0x3d, 0x3d, 0x20, 0x28, 0x28, 0x28, 0x74, 0x6d, 0x65, 0x6d, 0x5f, 0x61, 0x64
        /*00bd*/ 	.byte	0x64, 0x72, 0x20, 0x3e, 0x3e, 0x20, 0x31, 0x36, 0x29, 0x20, 0x2f, 0x20, 0x33, 0x32, 0x29, 0x20
        /*00cd*/ 	.byte	0x25, 0x20, 0x34, 0x29, 0x00
	.type		__unnamed_1,@object
	.size		__unnamed_1,(__unnamed_2 - __unnamed_1)
__unnamed_1:
        /*00d2*/ 	.byte	0x61, 0x75, 0x74, 0x6f, 0x20, 0x63, 0x75, 0x74, 0x65, 0x3a, 0x3a, 0x61, 0x73, 0x5f, 0x70, 0x6f
        /* <DEDUP_REMOVED lines=24> */
        /*0262*/ 	.byte	0x38, 0x31, 0x39, 0x32, 0x3e, 0x3e, 0x3e, 0x3e, 0x5d, 0x00
	.type		__unnamed_2,@object
	.size		__unnamed_2,(.L_2 - __unnamed_2)
__unnamed_2:
        /* <DEDUP_REMOVED lines=43> */
        /*051c*/ 	.byte	0x74, 0x65, 0x3a, 0x3a, 0x43, 0x3c, 0x30, 0x3e, 0x3e, 0x3e, 0x3e, 0x5d, 0x00
.L_2:


//--------------------- .nv.shared._ZN7cutlass13device_kernelINS_4gemm6kernel13GemmUniversalIN4cute5tupleIJiiiiEEENS1_10collective13CollectiveMmaINS1_46MainloopSm100TmaUmmaWarpSpecializedBlockScaledILi6ELi2ELi1ENS5_IJNS4_1CILi1EEENSA_ILi8EEESB_EEEEENS5_IJNSA_ILi128EEENSA_ILi256EEESF_EEENS5_IJNS_12float_e2m1_tENS_13float_ue8m0_tEEEENS5_IJNS5_IJlSB_lEEENS4_6LayoutINS5_IJNS5_IJNS5_IJNSA_ILi32EEENSA_ILi4EEEEEEiEEESQ_NS5_IJSB_iEEEEEENS5_IJNS5_IJNS5_IJNSA_ILi16EEESO_EEEiEEENS5_IJNS5_IJNSA_ILi0EEESB_EEENSA_ILi512EEEEEENS5_IJSW_iEEEEEEEEEEESK_S13_NS4_8TiledMMAINS4_8MMA_AtomIJNS4_17SM100_MMA_MXF4_SSISI_SI_fSJ_Li128ELi256ELi32ELNS4_4UMMA5MajorE0ELS18_0ELNS17_7ScaleInE0ELS19_0EEEEEENSM_INS5_IJSB_SB_SB_EEENS5_IJSW_SW_SW_EEEEENS5_IJNS4_10UnderscoreES1F_S1F_EEEEENS5_IJNS4_23SM90_TMA_LOAD_MULTICASTES1I_EEENS5_IJNS4_14ComposedLayoutINS4_7SwizzleILi2ELi4ELi3EEENS4_18smem_ptr_flag_bitsILi4EEENSM_INS5_IJSC_SF_EEENS5_IJSF_SB_EEEEEEENSM_INS5_IJNS5_IJNS5_IJSP_SB_EEENS5_IJSN_NSA_ILi2EEEEEEEEESB_NS5_IJS1U_SB_EEEEEENS5_IJNS5_IJNS5_IJSU_SY_EEESX_EEESW_NS5_IJS1U_SY_EEEEEEEEEEEvNS4_8identityENS5_IJNS4_13SM90_TMA_LOADES26_EEENS5_IJS1S_NSM_INS5_IJNS5_IJNS5_IJSP_S1U_EEES1V_EEESB_S1X_EEENS5_IJS20_SW_NS5_IJS1U_NSA_ILi1024EEEEEEEEEEEEEEvS25_EENS_8epilogue10collective18CollectiveEpilogueINS2H_23Sm100TmaWarpSpecializedILi4ELi2ELi64ELb1ELb0EEEJSH_NS5_IJNSM_ISF_SB_EENSM_INSA_ILi64EEESB_EEEEENS_10bfloat16_tESL_S2Q_SL_NS2H_6fusion15FusionCallbacksIS2L_NS2R_17LinearCombinationIS2Q_fS2Q_fLNS_15FloatRoundStyleE2EEESH_S2P_JEEENS4_5SM1004TMEM4LOAD26SM100_TMEM_LOAD_32dp32b64xES26_NS1K_INS1L_ILi3ELi4ELi3EEENS1N_ILi16EEENSM_INS5_IJSC_S2N_EEENS5_IJS2N_SB_EEEEEEENS4_39AutoVectorizingCopyWithAssumedAlignmentILi128EEENS4_14SM90_TMA_STOREES36_S38_S38_EEEvvEEEEvNT_6ParamsE --------------------------
	.section	.nv.shared._ZN7cutlass13device_kernelINS_4gemm6kernel13GemmUniversalIN4cute5tupleIJiiiiEEENS1_10collective13CollectiveMmaINS1_46MainloopSm100TmaUmmaWarpSpecializedBlockScaledILi6ELi2ELi1ENS5_IJNS4_1CILi1EEENSA_ILi8EEESB_EEEEENS5_IJNSA_ILi128EEENSA_ILi256EEESF_EEENS5_IJNS_12float_e2m1_tENS_13float_ue8m0_tEEEENS5_IJNS5_IJlSB_lEEENS4_6LayoutINS5_IJNS5_IJNS5_IJNSA_ILi32EEENSA_ILi4EEEEEEiEEESQ_NS5_IJSB_iEEEEEENS5_IJNS5_IJNS5_IJNSA_ILi16EEESO_EEEiEEENS5_IJNS5_IJNSA_ILi0EEESB_EEENSA_ILi512EEEEEENS5_IJSW_iEEEEEEEEEEESK_S13_NS4_8TiledMMAINS4_8MMA_AtomIJNS4_17SM100_MMA_MXF4_SSISI_SI_fSJ_Li128ELi256ELi32ELNS4_4UMMA5MajorE0ELS18_0ELNS17_7ScaleInE0ELS19_0EEEEEENSM_INS5_IJSB_SB_SB_EEENS5_IJSW_SW_SW_EEEEENS5_IJNS4_10UnderscoreES1F_S1F_EEEEENS5_IJNS4_23SM90_TMA_LOAD_MULTICASTES1I_EEENS5_IJNS4_14ComposedLayoutINS4_7SwizzleILi2ELi4ELi3EEENS4_18smem_ptr_flag_bitsILi4EEENSM_INS5_IJSC_SF_EEENS5_IJSF_SB_EEEEEEENSM_INS5_IJNS5_IJNS5_IJSP_SB_EEENS5_IJSN_NSA_ILi2EEEEEEEEESB_NS5_IJS1U_SB_EEEEEENS5_IJNS5_IJNS5_IJSU_SY_EEESX_EEESW_NS5_IJS1U_SY_EEEEEEEEEEEvNS4_8identityENS5_IJNS4_13SM90_TMA_LOADES26_EEENS5_IJS1S_NSM_INS5_IJNS5_IJNS5_IJSP_S1U_EEES1V_EEESB_S1X_EEENS5_IJS20_SW_NS5_IJS1U_NSA_ILi1024EEEEEEEEEEEEEEvS25_EENS_8epilogue10collective18CollectiveEpilogueINS2H_23Sm100TmaWarpSpecializedILi4ELi2ELi64ELb1ELb0EEEJSH_NS5_IJNSM_ISF_SB_EENSM_INSA_ILi64EEESB_EEEEENS_10bfloat16_tESL_S2Q_SL_NS2H_6fusion15FusionCallbacksIS2L_NS2R_17LinearCombinationIS2Q_fS2Q_fLNS_15FloatRoundStyleE2EEESH_S2P_JEEENS4_5SM1004TMEM4LOAD26SM100_TMEM_LOAD_32dp32b64xES26_NS1K_INS1L_ILi3ELi4ELi3EEENS1N_ILi16EEENSM_INS5_IJSC_S2N_EEENS5_IJS2N_SB_EEEEEEENS4_39AutoVectorizingCopyWithAssumedAlignmentILi128EEENS4_14SM90_TMA_STOREES36_S38_S38_EEEvvEEEEvNT_6ParamsE,"aw",@nobits
	.sectionflags	@""
	.align	16
	.zero		1024


//--------------------- .nv.shared.reserved.0     --------------------------
	.section	.nv.shared.reserved.0,"aw",@nobits
	.weak		__nv_reservedSMEM_offset_0_alias
	.size		__nv_reservedSMEM_offset_0_alias, 0, 64
	.other		__nv_reservedSMEM_offset_0_alias,@"STO_CUDA_RESERVED_SHARED STV_DEFAULT"
__nv_reservedSMEM_offset_0_alias:
	.zero		0
.nv.shared.reserved.0:
	.zero		64
	.weak		__nv_reservedSMEM_tcgen05_partition
	.type		__nv_reservedSMEM_tcgen05_partition,@object
	.size		__nv_reservedSMEM_tcgen05_partition,(.L_0 - __nv_reservedSMEM_tcgen05_partition)
__nv_reservedSMEM_tcgen05_partition:
	.zero		32
.L_0:


//--------------------- .nv.global                --------------------------
	.section	.nv.global,"aw",@nobits
.nv.global:
	.type		_ZN40_INTERNAL_d785f441_4_k_cu_e07a8686_292324cute1_E,@object
	.size		_ZN40_INTERNAL_d785f441_4_k_cu_e07a8686_292324cute1_E,(_ZN40_INTERNAL_d785f441_4_k_cu_e07a8686_292324cuda3std3__45__cpo6cbeginE - _ZN40_INTERNAL_d785f441_4_k_cu_e07a8686_292324cute1_E)
_ZN40_INTERNAL_d785f441_4_k_cu_e07a8686_292324cute1_E:
	.zero		1
	.type		_ZN40_INTERNAL_d785f441_4_k_cu_e07a8686_292324cuda3std3__45__cpo6cbeginE,@object
	.size		_ZN40_INTERNAL_d785f441_4_k_cu_e07a8686_292324cuda3std3__45__cpo6cbeginE,(_ZN40_INTERNAL_d785f441_4_k_cu_e07a8686_292324cuda3std3__48in_placeE - _ZN40_INTERNAL_d785f441_4_k_cu_e07a8686_292324cuda3std3__45__cpo6cbeginE)
_ZN40_INTERNAL_d785f441_4_k_cu_e07a8686_292324cuda3std3__45__cpo6cbeginE:
	.zero		1
	.type		_ZN40_INTERNAL_d785f441_4_k_cu_e07a8686_292324cuda3std3__48in_placeE,@object
	.size		_ZN40_INTERNAL_d785f441_4_k_cu_e07a8686_292324cuda3std3__48in_placeE,(_ZN40_INTERNAL_d785f441_4_k_cu_e07a8686_292324cuda3std6ranges3__45__cpo9iter_moveE - _ZN40_INTERNAL_d785f441_4_k_cu_e07a8686_292324cuda3std3__48in_placeE)
_ZN40_INTERNAL_d785f441_4_k_cu_e07a8686_292324cuda3std3__48in_placeE:
	.zero		1
	.type		_ZN40_INTERNAL_d785f441_4_k_cu_e07a8686_292324cuda3std6ranges3__45__cpo9iter_moveE,@object
	.size		_ZN40_INTERNAL_d785f441_4_k_cu_e07a8686_292324cuda3std6ranges3__45__cpo9iter_moveE,(_ZN40_INTERNAL_d785f441_4_k_cu_e07a8686_292324cuda3std3__45__cpo5beginE - _ZN40_INTERNAL_d785f441_4_k_cu_e07a8686_292324cuda3std6ranges3__45__cpo9iter_moveE)
_ZN40_INTERNAL_d785f441_4_k_cu_e07a8686_292324cuda3std6ranges3__45__cpo9iter_moveE:
	.zero		1
	.type		_ZN40_INTERNAL_d785f441_4_k_cu_e07a8686_292324cuda3std3__45__cpo5beginE,@object
	.size		_ZN40_INTERNAL_d785f441_4_k_cu_e07a8686_292324cuda3std3__45__cpo5beginE,(_ZN40_INTERNAL_d785f441_4_k_cu_e07a8686_292324cuda3std3__442_GLOBAL__N__d785f441_4_k_cu_e07a8686_292326ignoreE - _ZN40_INTERNAL_d785f441_4_k_cu_e07a8686_292324cuda3std3__45__cpo5beginE)
_ZN40_INTERNAL_d785f441_4_k_cu_e07a8686_292324cuda3std3__45__cpo5beginE:
	.zero		1
	.type		_ZN40_INTERNAL_d785f441_4_k_cu_e07a8686_292324cuda3std3__442_GLOBAL__N__d785f441_4_k_cu_e07a8686_292326ignoreE,@object
	.size		_ZN40_INTERNAL_d785f441_4_k_cu_e07a8686_292324cuda3std3__442_GLOBAL__N__d785f441_4_k_cu_e07a8686_292326ignoreE,(_ZN40_INTERNAL_d785f441_4_k_cu_e07a8686_292324cute7productE - _ZN40_INTERNAL_d785f441_4_k_cu_e07a8686_292324cuda3std3__442_GLOBAL__N__d785f441_4_k_cu_e07a8686_292326ignoreE)
_ZN40_INTERNAL_d785f441_4_k_cu_e07a8686_292324cuda3std3__442_GLOBAL__N__d785f441_4_k_cu_e07a8686_292326ignoreE:
	.zero		1
	.type		_ZN40_INTERNAL_d785f441_4_k_cu_e07a8686_292324cute7productE,@object
	.size		_ZN40_INTERNAL_d785f441_4_k_cu_e07a8686_292324cute7productE,(_ZN40_INTERNAL_d785f441_4_k_cu_e07a8686_292324cuda3std3__45__cpo3endE - _ZN40_INTERNAL_d785f441_4_k_cu_e07a8686_292324cute7productE)
_ZN40_INTERNAL_d785f441_4_k_cu_e07a8686_292324cute7productE:
	.zero		1
	.type		_ZN40_INTERNAL_d785f441_4_k_cu_e07a8686_292324cuda3std3__45__cpo3endE,@object
	.size		_ZN40_INTERNAL_d785f441_4_k_cu_e07a8686_292324cuda3std3__45__cpo3endE,(_ZN40_INTERNAL_d785f441_4_k_cu_e07a8686_292324cuda3std3__419piecewise_constructE - _ZN40_INTERNAL_d785f441_4_k_cu_e07a8686_292324cuda3std3__45__cpo3endE)
_ZN40_INTERNAL_d785f441_4_k_cu_e07a8686_292324cuda3std3__45__cpo3endE:
	.zero		1
	.type		_ZN40_INTERNAL_d785f441_4_k_cu_e07a8686_292324cuda3std3__419piecewise_constructE,@object
	.size		_ZN40_INTERNAL_d785f441_4_k_cu_e07a8686_292324cuda3std3__419piecewise_constructE,(_ZN40_INTERNAL_d785f441_4_k_cu_e07a8686_292324cuda3std3__45__cpo4cendE - _ZN40_INTERNAL_d785f441_4_k_cu_e07a8686_292324cuda3std3__419piecewise_constructE)
_ZN40_INTERNAL_d785f441_4_k_cu_e07a8686_292324cuda3std3__419piecewise_constructE:
	.zero		1
	.type		_ZN40_INTERNAL_d785f441_4_k_cu_e07a8686_292324cuda3std3__45__cpo4cendE,@object
	.size		_ZN40_INTERNAL_d785f441_4_k_cu_e07a8686_292324cuda3std3__45__cpo4cendE,(_ZN40_INTERNAL_d785f441_4_k_cu_e07a8686_292324cuda3std6ranges3__45__cpo4swapE - _ZN40_INTERNAL_d785f441_4_k_cu_e07a8686_292324cuda3std3__45__cpo4cendE)
_ZN40_INTERNAL_d785f441_4_k_cu_e07a8686_292324cuda3std3__45__cpo4cendE:
	.zero		1
	.type		_ZN40_INTERNAL_d785f441_4_k_cu_e07a8686_292324cuda3std6ranges3__45__cpo4swapE,@object
	.size		_ZN40_INTERNAL_d785f441_4_k_cu_e07a8686_292324cuda3std6ranges3__45__cpo4swapE,(.L_10 - _ZN40_INTERNAL_d785f441_4_k_cu_e07a8686_292324cuda3std6ranges3__45__cpo4swapE)
_ZN40_INTERNAL_d785f441_4_k_cu_e07a8686_292324cuda3std6ranges3__45__cpo4swapE:
	.zero		1
.L_10:


//--------------------- .nv.constant0._ZN7cutlass13device_kernelINS_4gemm6kernel13GemmUniversalIN4cute5tupleIJiiiiEEENS1_10collective13CollectiveMmaINS1_46MainloopSm100TmaUmmaWarpSpecializedBlockScaledILi6ELi2ELi1ENS5_IJNS4_1CILi1EEENSA_ILi8EEESB_EEEEENS5_IJNSA_ILi128EEENSA_ILi256EEESF_EEENS5_IJNS_12float_e2m1_tENS_13float_ue8m0_tEEEENS5_IJNS5_IJlSB_lEEENS4_6LayoutINS5_IJNS5_IJNS5_IJNSA_ILi32EEENSA_ILi4EEEEEEiEEESQ_NS5_IJSB_iEEEEEENS5_IJNS5_IJNS5_IJNSA_ILi16EEESO_EEEiEEENS5_IJNS5_IJNSA_ILi0EEESB_EEENSA_ILi512EEEEEENS5_IJSW_iEEEEEEEEEEESK_S13_NS4_8TiledMMAINS4_8MMA_AtomIJNS4_17SM100_MMA_MXF4_SSISI_SI_fSJ_Li128ELi256ELi32ELNS4_4UMMA5MajorE0ELS18_0ELNS17_7ScaleInE0ELS19_0EEEEEENSM_INS5_IJSB_SB_SB_EEENS5_IJSW_SW_SW_EEEEENS5_IJNS4_10UnderscoreES1F_S1F_EEEEENS5_IJNS4_23SM90_TMA_LOAD_MULTICASTES1I_EEENS5_IJNS4_14ComposedLayoutINS4_7SwizzleILi2ELi4ELi3EEENS4_18smem_ptr_flag_bitsILi4EEENSM_INS5_IJSC_SF_EEENS5_IJSF_SB_EEEEEEENSM_INS5_IJNS5_IJNS5_IJSP_SB_EEENS5_IJSN_NSA_ILi2EEEEEEEEESB_NS5_IJS1U_SB_EEEEEENS5_IJNS5_IJNS5_IJSU_SY_EEESX_EEESW_NS5_IJS1U_SY_EEEEEEEEEEEvNS4_8identityENS5_IJNS4_13SM90_TMA_LOADES26_EEENS5_IJS1S_NSM_INS5_IJNS5_IJNS5_IJSP_S1U_EEES1V_EEESB_S1X_EEENS5_IJS20_SW_NS5_IJS1U_NSA_ILi1024EEEEEEEEEEEEEEvS25_EENS_8epilogue10collective18CollectiveEpilogueINS2H_23Sm100TmaWarpSpecializedILi4ELi2ELi64ELb1ELb0EEEJSH_NS5_IJNSM_ISF_SB_EENSM_INSA_ILi64EEESB_EEEEENS_10bfloat16_tESL_S2Q_SL_NS2H_6fusion15FusionCallbacksIS2L_NS2R_17LinearCombinationIS2Q_fS2Q_fLNS_15FloatRoundStyleE2EEESH_S2P_JEEENS4_5SM1004TMEM4LOAD26SM100_TMEM_LOAD_32dp32b64xES26_NS1K_INS1L_ILi3ELi4ELi3EEENS1N_ILi16EEENSM_INS5_IJSC_S2N_EEENS5_IJS2N_SB_EEEEEEENS4_39AutoVectorizingCopyWithAssumedAlignmentILi128EEENS4_14SM90_TMA_STOREES36_S38_S38_EEEvvEEEEvNT_6ParamsE --------------------------
	.section	.nv.constant0._ZN7cutlass13device_kernelINS_4gemm6kernel13GemmUniversalIN4cute5tupleIJiiiiEEENS1_10collective13CollectiveMmaINS1_46MainloopSm100TmaUmmaWarpSpecializedBlockScaledILi6ELi2ELi1ENS5_IJNS4_1CILi1EEENSA_ILi8EEESB_EEEEENS5_IJNSA_ILi128EEENSA_ILi256EEESF_EEENS5_IJNS_12float_e2m1_tENS_13float_ue8m0_tEEEENS5_IJNS5_IJlSB_lEEENS4_6LayoutINS5_IJNS5_IJNS5_IJNSA_ILi32EEENSA_ILi4EEEEEEiEEESQ_NS5_IJSB_iEEEEEENS5_IJNS5_IJNS5_IJNSA_ILi16EEESO_EEEiEEENS5_IJNS5_IJNSA_ILi0EEESB_EEENSA_ILi512EEEEEENS5_IJSW_iEEEEEEEEEEESK_S13_NS4_8TiledMMAINS4_8MMA_AtomIJNS4_17SM100_MMA_MXF4_SSISI_SI_fSJ_Li128ELi256ELi32ELNS4_4UMMA5MajorE0ELS18_0ELNS17_7ScaleInE0ELS19_0EEEEEENSM_INS5_IJSB_SB_SB_EEENS5_IJSW_SW_SW_EEEEENS5_IJNS4_10UnderscoreES1F_S1F_EEEEENS5_IJNS4_23SM90_TMA_LOAD_MULTICASTES1I_EEENS5_IJNS4_14ComposedLayoutINS4_7SwizzleILi2ELi4ELi3EEENS4_18smem_ptr_flag_bitsILi4EEENSM_INS5_IJSC_SF_EEENS5_IJSF_SB_EEEEEEENSM_INS5_IJNS5_IJNS5_IJSP_SB_EEENS5_IJSN_NSA_ILi2EEEEEEEEESB_NS5_IJS1U_SB_EEEEEENS5_IJNS5_IJNS5_IJSU_SY_EEESX_EEESW_NS5_IJS1U_SY_EEEEEEEEEEEvNS4_8identityENS5_IJNS4_13SM90_TMA_LOADES26_EEENS5_IJS1S_NSM_INS5_IJNS5_IJNS5_IJSP_S1U_EEES1V_EEESB_S1X_EEENS5_IJS20_SW_NS5_IJS1U_NSA_ILi1024EEEEEEEEEEEEEEvS25_EENS_8epilogue10collective18CollectiveEpilogueINS2H_23Sm100TmaWarpSpecializedILi4ELi2ELi64ELb1ELb0EEEJSH_NS5_IJNSM_ISF_SB_EENSM_INSA_ILi64EEESB_EEEEENS_10bfloat16_tESL_S2Q_SL_NS2H_6fusion15FusionCallbacksIS2L_NS2R_17LinearCombinationIS2Q_fS2Q_fLNS_15FloatRoundStyleE2EEESH_S2P_JEEENS4_5SM1004TMEM4LOAD26SM100_TMEM_LOAD_32dp32b64xES26_NS1K_INS1L_ILi3ELi4ELi3EEENS1N_ILi16EEENSM_INS5_IJSC_S2N_EEENS5_IJS2N_SB_EEEEEEENS4_39AutoVectorizingCopyWithAssumedAlignmentILi128EEENS4_14SM90_TMA_STOREES36_S38_S38_EEEvvEEEEvNT_6ParamsE,"a",@progbits
	.sectionflags	@""
	.align	4
.nv.constant0._ZN7cutlass13device_kernelINS_4gemm6kernel13GemmUniversalIN4cute5tupleIJiiiiEEENS1_10collective13CollectiveMmaINS1_46MainloopSm100TmaUmmaWarpSpecializedBlockScaledILi6ELi2ELi1ENS5_IJNS4_1CILi1EEENSA_ILi8EEESB_EEEEENS5_IJNSA_ILi128EEENSA_ILi256EEESF_EEENS5_IJNS_12float_e2m1_tENS_13float_ue8m0_tEEEENS5_IJNS5_IJlSB_lEEENS4_6LayoutINS5_IJNS5_IJNS5_IJNSA_ILi32EEENSA_ILi4EEEEEEiEEESQ_NS5_IJSB_iEEEEEENS5_IJNS5_IJNS5_IJNSA_ILi16EEESO_EEEiEEENS5_IJNS5_IJNSA_ILi0EEESB_EEENSA_ILi512EEEEEENS5_IJSW_iEEEEEEEEEEESK_S13_NS4_8TiledMMAINS4_8MMA_AtomIJNS4_17SM100_MMA_MXF4_SSISI_SI_fSJ_Li128ELi256ELi32ELNS4_4UMMA5MajorE0ELS18_0ELNS17_7ScaleInE0ELS19_0EEEEEENSM_INS5_IJSB_SB_SB_EEENS5_IJSW_SW_SW_EEEEENS5_IJNS4_10UnderscoreES1F_S1F_EEEEENS5_IJNS4_23SM90_TMA_LOAD_MULTICASTES1I_EEENS5_IJNS4_14ComposedLayoutINS4_7SwizzleILi2ELi4ELi3EEENS4_18smem_ptr_flag_bitsILi4EEENSM_INS5_IJSC_SF_EEENS5_IJSF_SB_EEEEEEENSM_INS5_IJNS5_IJNS5_IJSP_SB_EEENS5_IJSN_NSA_ILi2EEEEEEEEESB_NS5_IJS1U_SB_EEEEEENS5_IJNS5_IJNS5_IJSU_SY_EEESX_EEESW_NS5_IJS1U_SY_EEEEEEEEEEEvNS4_8identityENS5_IJNS4_13SM90_TMA_LOADES26_EEENS5_IJS1S_NSM_INS5_IJNS5_IJNS5_IJSP_S1U_EEES1V_EEESB_S1X_EEENS5_IJS20_SW_NS5_IJS1U_NSA_ILi1024EEEEEEEEEEEEEEvS25_EENS_8epilogue10collective18CollectiveEpilogueINS2H_23Sm100TmaWarpSpecializedILi4ELi2ELi64ELb1ELb0EEEJSH_NS5_IJNSM_ISF_SB_EENSM_INSA_ILi64EEESB_EEEEENS_10bfloat16_tESL_S2Q_SL_NS2H_6fusion15FusionCallbacksIS2L_NS2R_17LinearCombinationIS2Q_fS2Q_fLNS_15FloatRoundStyleE2EEESH_S2P_JEEENS4_5SM1004TMEM4LOAD26SM100_TMEM_LOAD_32dp32b64xES26_NS1K_INS1L_ILi3ELi4ELi3EEENS1N_ILi16EEENSM_INS5_IJSC_S2N_EEENS5_IJS2N_SB_EEEEEEENS4_39AutoVectorizingCopyWithAssumedAlignmentILi128EEENS4_14SM90_TMA_STOREES36_S38_S38_EEEvvEEEEvNT_6ParamsE:
	.zero		3968


//--------------------- SYMBOLS --------------------------

	.type		.nv.reservedSmem.offset0,@object
	.size		.nv.reservedSmem.offset0,0x4
	.type		.nv.reservedSmem.cap,@object
	.size		.nv.reservedSmem.cap,0x4
	.type		__assertfail,@function
